	.target	sm_90a

	.elftype	@"ET_EXEC"


//--------------------- .note.nv.tkinfo           --------------------------
	.section	.note.nv.tkinfo,"",@"SHT_NOTE"
	.sectionflags	@"SHF_NOTE_NV_TKINFO"
	.tkinfo
        /*0018*/ 	.word	0x00000002
        /*0030*/ 	.string	""
        /*0030*/ 	.string	"ptxas"
        /*0030*/ 	.string	"Cuda compilation tools, release 13.0, V13.0.88"
        /*0030*/ 	.string	"Build cuda_13.0.r13.0/compiler.36424714_0"
        /*0030*/ 	.string	"-v  -suppress-debug-info  -lineinfo  -arch sm_90a "



//--------------------- .note.nv.cuinfo           --------------------------
	.section	.note.nv.cuinfo,"",@"SHT_NOTE"
	.sectionflags	@"SHF_NOTE_NV_CUINFO"
        /*0018*/ 	.short	0x0002
        /*001a*/ 	.short	0x005a
        /*001c*/ 	.short	0x0082
	.zero		2


//--------------------- .nv.info                  --------------------------
	.section	.nv.info,"",@"SHT_CUDA_INFO"
	.align	4


	//----- nvinfo : EIATTR_REGCOUNT
	.align		4
        /*0000*/ 	.byte	0x04, 0x2f
        /*0002*/ 	.short	(.L_1 - .L_0)
	.align		4
.L_0:
        /*0004*/ 	.word	index@(matmul_kernel)
        /*0008*/ 	.word	0x000000ff


	//----- nvinfo : EIATTR_FRAME_SIZE
	.align		4
.L_1:
        /*000c*/ 	.byte	0x04, 0x11
        /*000e*/ 	.short	(.L_3 - .L_2)
	.align		4
.L_2:
        /*0010*/ 	.word	index@(matmul_kernel)
        /*0014*/ 	.word	0x000012d0


	//----- nvinfo : EIATTR_MIN_STACK_SIZE
	.align		4
.L_3:
        /*0018*/ 	.byte	0x04, 0x12
        /*001a*/ 	.short	(.L_5 - .L_4)
	.align		4
.L_4:
        /*001c*/ 	.word	index@(matmul_kernel)
        /*0020*/ 	.word	0x000012d0
.L_5:


//--------------------- .nv.compat                --------------------------
	.section	.nv.compat,"",@"SHT_CUDA_COMPAT_INFO"
	.align	4
        /*0000*/ 	.byte	0x02, 0x09, 0x01, 0x00, 0x02, 0x02, 0x04, 0x00, 0x02, 0x05, 0x05, 0x00, 0x03, 0x07, 0x01, 0x01
        /*0010*/ 	.byte	0x02, 0x03, 0x00, 0x00, 0x02, 0x06, 0x01, 0x00, 0x04, 0x0b, 0x08, 0x00, 0x00, 0x00, 0x00, 0x00
        /*0020*/ 	.byte	0x00, 0x00, 0x00, 0x00


//--------------------- .nv.info.matmul_kernel    --------------------------
	.section	.nv.info.matmul_kernel,"",@"SHT_CUDA_INFO"
	.sectionflags	@""
	.align	4


	//----- nvinfo : EIATTR_CUDA_API_VERSION
	.align		4
        /*0000*/ 	.byte	0x04, 0x37
        /*0002*/ 	.short	(.L_7 - .L_6)
.L_6:
        /*0004*/ 	.word	0x00000082


	//----- nvinfo : EIATTR_KPARAM_INFO
	.align		4
.L_7:
        /*0008*/ 	.byte	0x04, 0x17
        /*000a*/ 	.short	(.L_9 - .L_8)
.L_8:
        /*000c*/ 	.word	0x00000000
        /*0010*/ 	.short	0x000d
        /*0012*/ 	.short	0x0048
        /*0014*/ 	.byte	0x00, 0xf4, 0x21, 0x00


	//----- nvinfo : EIATTR_KPARAM_INFO
	.align		4
.L_9:
        /*0018*/ 	.byte	0x04, 0x17
        /*001a*/ 	.short	(.L_11 - .L_10)
.L_10:
        /*001c*/ 	.word	0x00000000
        /*0020*/ 	.short	0x000c
        /*0022*/ 	.short	0x0040
        /*0024*/ 	.byte	0x00, 0xf4, 0x21, 0x00


	//----- nvinfo : EIATTR_KPARAM_INFO
	.align		4
.L_11:
        /*0028*/ 	.byte	0x04, 0x17
        /*002a*/ 	.short	(.L_13 - .L_12)
.L_12:
        /*002c*/ 	.word	0x00000000
        /*0030*/ 	.short	0x000b
        /*0032*/ 	.short	0x0038
        /*0034*/ 	.byte	0x00, 0xf0, 0x11, 0x00


	//----- nvinfo : EIATTR_KPARAM_INFO
	.align		4
.L_13:
        /*0038*/ 	.byte	0x04, 0x17
        /*003a*/ 	.short	(.L_15 - .L_14)
.L_14:
        /*003c*/ 	.word	0x00000000
        /*0040*/ 	.short	0x000a
        /*0042*/ 	.short	0x0034
        /*0044*/ 	.byte	0x00, 0xf0, 0x11, 0x00


	//----- nvinfo : EIATTR_KPARAM_INFO
	.align		4
.L_15:
        /*0048*/ 	.byte	0x04, 0x17
        /*004a*/ 	.short	(.L_17 - .L_16)
.L_16:
        /*004c*/ 	.word	0x00000000
        /*0050*/ 	.short	0x0009
        /*0052*/ 	.short	0x0030
        /*0054*/ 	.byte	0x00, 0xf0, 0x11, 0x00


	//----- nvinfo : EIATTR_KPARAM_INFO
	.align		4
.L_17:
        /*0058*/ 	.byte	0x04, 0x17
        /*005a*/ 	.short	(.L_19 - .L_18)
.L_18:
        /*005c*/ 	.word	0x00000000
        /*0060*/ 	.short	0x0008
        /*0062*/ 	.short	0x002c
        /*0064*/ 	.byte	0x00, 0xf0, 0x11, 0x00


	//----- nvinfo : EIATTR_KPARAM_INFO
	.align		4
.L_19:
        /*0068*/ 	.byte	0x04, 0x17
        /*006a*/ 	.short	(.L_21 - .L_20)
.L_20:
        /*006c*/ 	.word	0x00000000
        /*0070*/ 	.short	0x0007
        /*0072*/ 	.short	0x0028
        /*0074*/ 	.byte	0x00, 0xf0, 0x11, 0x00


	//----- nvinfo : EIATTR_KPARAM_INFO
	.align		4
.L_21:
        /*0078*/ 	.byte	0x04, 0x17
        /*007a*/ 	.short	(.L_23 - .L_22)
.L_22:
        /*007c*/ 	.word	0x00000000
        /*0080*/ 	.short	0x0006
        /*0082*/ 	.short	0x0024
        /*0084*/ 	.byte	0x00, 0xf0, 0x11, 0x00


	//----- nvinfo : EIATTR_KPARAM_INFO
	.align		4
.L_23:
        /*0088*/ 	.byte	0x04, 0x17
        /*008a*/ 	.short	(.L_25 - .L_24)
.L_24:
        /*008c*/ 	.word	0x00000000
        /*0090*/ 	.short	0x0005
        /*0092*/ 	.short	0x0020
        /*0094*/ 	.byte	0x00, 0xf0, 0x11, 0x00


	//----- nvinfo : EIATTR_KPARAM_INFO
	.align		4
.L_25:
        /*0098*/ 	.byte	0x04, 0x17
        /*009a*/ 	.short	(.L_27 - .L_26)
.L_26:
        /*009c*/ 	.word	0x00000000
        /*00a0*/ 	.short	0x0004
        /*00a2*/ 	.short	0x001c
        /*00a4*/ 	.byte	0x00, 0xf0, 0x11, 0x00


	//----- nvinfo : EIATTR_KPARAM_INFO
	.align		4
.L_27:
        /*00a8*/ 	.byte	0x04, 0x17
        /*00aa*/ 	.short	(.L_29 - .L_28)
.L_28:
        /*00ac*/ 	.word	0x00000000
        /*00b0*/ 	.short	0x0003
        /*00b2*/ 	.short	0x0018
        /*00b4*/ 	.byte	0x00, 0xf0, 0x11, 0x00


	//----- nvinfo : EIATTR_KPARAM_INFO
	.align		4
.L_29:
        /*00b8*/ 	.byte	0x04, 0x17
        /*00ba*/ 	.short	(.L_31 - .L_30)
.L_30:
        /*00bc*/ 	.word	0x00000000
        /*00c0*/ 	.short	0x0002
        /*00c2*/ 	.short	0x0010
        /*00c4*/ 	.byte	0x00, 0xf4, 0x21, 0x00


	//----- nvinfo : EIATTR_KPARAM_INFO
	.align		4
.L_31:
        /*00c8*/ 	.byte	0x04, 0x17
        /*00ca*/ 	.short	(.L_33 - .L_32)
.L_32:
        /*00cc*/ 	.word	0x00000000
        /*00d0*/ 	.short	0x0001
        /*00d2*/ 	.short	0x0008
        /*00d4*/ 	.byte	0x00, 0xf4, 0x21, 0x00


	//----- nvinfo : EIATTR_KPARAM_INFO
	.align		4
.L_33:
        /*00d8*/ 	.byte	0x04, 0x17
        /*00da*/ 	.short	(.L_35 - .L_34)
.L_34:
        /*00dc*/ 	.word	0x00000000
        /*00e0*/ 	.short	0x0000
        /*00e2*/ 	.short	0x0000
        /*00e4*/ 	.byte	0x00, 0xf4, 0x21, 0x00


	//----- nvinfo : EIATTR_SPARSE_MMA_MASK
	.align		4
.L_35:
        /*00e8*/ 	.byte	0x03, 0x50
        /*00ea*/ 	.short	0x0000


	//----- nvinfo : EIATTR_MAXREG_COUNT
	.align		4
        /*00ec*/ 	.byte	0x03, 0x1b
        /*00ee*/ 	.short	0x00ff


	//----- nvinfo : EIATTR_NUM_BARRIERS
	.align		4
        /*00f0*/ 	.byte	0x02, 0x4c
        /*00f2*/ 	.byte	0x01
	.zero		1


	//----- nvinfo : EIATTR_ANNOTATIONS
	.align		4
        /*00f4*/ 	.byte	0x04, 0x55
        /*00f6*/ 	.short	(.L_37 - .L_36)


	//   ....[0]....
.L_36:
        /*00f8*/ 	.word	0x00000001
        /*00fc*/ 	.byte	0xa0, 0x01, 0x00, 0x00, 0x01, 0x00, 0x00, 0x00, 0x60, 0x09, 0x00, 0x00, 0x01, 0x00, 0x00, 0x00
        /* <DEDUP_REMOVED lines=2014> */
        /*7eec*/ 	.byte	0xd0, 0x39, 0x03, 0x00, 0x01, 0x00, 0x00, 0x00, 0xe0, 0x39, 0x03, 0x00


	//----- nvinfo : EIATTR_MERCURY_ISA_VERSION
	.align		4
.L_37:
        /*7ef8*/ 	.byte	0x03, 0x5f
        /*7efa*/ 	.short	0x0101


	//----- nvinfo : EIATTR_EXIT_INSTR_OFFSETS
	.align		4
        /*7efc*/ 	.byte	0x04, 0x1c
        /*7efe*/ 	.short	(.L_39 - .L_38)


	//   ....[0]....
.L_38:
        /*7f00*/ 	.word	0x00033d70


	//   ....[1]....
        /*7f04*/ 	.word	0x00033da0


	//----- nvinfo : EIATTR_REQNTID
	.align		4
.L_39:
        /*7f08*/ 	.byte	0x04, 0x10
        /*7f0a*/ 	.short	(.L_41 - .L_40)
.L_40:
        /*7f0c*/ 	.word	0x00000080
        /*7f10*/ 	.word	0x00000001
        /*7f14*/ 	.word	0x00000001


	//----- nvinfo : EIATTR_CBANK_PARAM_SIZE
	.align		4
.L_41:
        /*7f18*/ 	.byte	0x03, 0x19
        /*7f1a*/ 	.short	0x0050


	//----- nvinfo : EIATTR_PARAM_CBANK
	.align		4
        /*7f1c*/ 	.byte	0x04, 0x0a
        /*7f1e*/ 	.short	(.L_43 - .L_42)
	.align		4
.L_42:
        /*7f20*/ 	.word	index@(.nv.constant0.matmul_kernel)
        /*7f24*/ 	.short	0x0210
        /*7f26*/ 	.short	0x0050


	//----- nvinfo : EIATTR_SW_WAR
	.align		4
.L_43:
        /*7f28*/ 	.byte	0x04, 0x36
        /*7f2a*/ 	.short	(.L_45 - .L_44)
.L_44:
        /*7f2c*/ 	.word	0x00000008
.L_45:


//--------------------- .nv.callgraph             --------------------------
	.section	.nv.callgraph,"",@"SHT_CUDA_CALLGRAPH"
	.align	4
	.sectionentsize	8
	.align		4
        /*0000*/ 	.word	0x00000000
	.align		4
        /*0004*/ 	.word	0xffffffff
	.align		4
        /*0008*/ 	.word	0x00000000
	.align		4
        /*000c*/ 	.word	0xfffffffe
	.align		4
        /*0010*/ 	.word	0x00000000
	.align		4
        /*0014*/ 	.word	0xfffffffd
	.align		4
        /*0018*/ 	.word	0x00000000
	.align		4
        /*001c*/ 	.word	0xfffffffc


//--------------------- .text.matmul_kernel       --------------------------
	.section	.text.matmul_kernel,"ax",@progbits
	.align	128
        .global         matmul_kernel
        .type           matmul_kernel,@function
        .size           matmul_kernel,(.L_x_3 - matmul_kernel)
        .other          matmul_kernel,@"STO_CUDA_ENTRY STV_DEFAULT"
matmul_kernel:
.text.matmul_kernel:
[----:B------:R-:W0:Y:S08]  /*0000*/  LDC R1, c[0x0][0x28] ;  /* 0x00000a00ff017b82 */ /* 0x000e300000000800 */
[----:B------:R-:W1:Y:S01]  /*0010*/  LDC.64 R4, c[0x0][0x228] ;  /* 0x00008a00ff047b82 */ /* 0x000e620000000a00 */
[----:B------:R-:W2:Y:S01]  /*0020*/  S2R R7, SR_CTAID.X ;  /* 0x0000000000077919 */ /* 0x000ea20000002500 */
[----:B0-----:R-:W-:Y:S01]  /*0030*/  VIADD R1, R1, 0xffffed30 ;  /* 0xffffed3001017836 */ /* 0x001fe20000000000 */
[----:B------:R-:W-:Y:S01]  /*0040*/  UMOV UR7, 0x400 ;  /* 0x0000040000077882 */ /* 0x000fe20000000000 */
[----:B------:R-:W-:Y:S01]  /*0050*/  CS2R R116, SRZ ;  /* 0x0000000000747805 */ /* 0x000fe2000001ff00 */
[----:B------:R-:W0:Y:S01]  /*0060*/  S2R R126, SR_TID.X ;  /* 0x00000000007e7919 */ /* 0x000e220000002100 */
[----:B------:R-:W-:-:S02]  /*0070*/  CS2R R118, SRZ ;  /* 0x0000000000767805 */ /* 0x000fc4000001ff00 */
[----:B------:R-:W-:Y:S01]  /*0080*/  CS2R R108, SRZ ;  /* 0x00000000006c7805 */ /* 0x000fe2000001ff00 */
[----:B------:R-:W3:Y:S01]  /*0090*/  S2UR UR4, SR_CgaCtaId ;  /* 0x00000000000479c3 */ /* 0x000ee20000008800 */
[----:B------:R-:W-:Y:S02]  /*00a0*/  CS2R R110, SRZ ;  /* 0x00000000006e7805 */ /* 0x000fe4000001ff00 */
[----:B------:R-:W-:Y:S02]  /*00b0*/  CS2R R100, SRZ ;  /* 0x0000000000647805 */ /* 0x000fe4000001ff00 */
[----:B------:R-:W-:Y:S02]  /*00c0*/  CS2R R102, SRZ ;  /* 0x0000000000667805 */ /* 0x000fe4000001ff00 */
[----:B------:R-:W-:Y:S02]  /*00d0*/  CS2R R92, SRZ ;  /* 0x00000000005c7805 */ /* 0x000fe4000001ff00 */
[----:B------:R-:W-:-:S02]  /*00e0*/  CS2R R94, SRZ ;  /* 0x00000000005e7805 */ /* 0x000fc4000001ff00 */
[----:B------:R-:W-:Y:S02]  /*00f0*/  CS2R R84, SRZ ;  /* 0x0000000000547805 */ /* 0x000fe4000001ff00 */
        /* <DEDUP_REMOVED lines=8> */
[----:B------:R-:W-:Y:S01]  /*0180*/  CS2R R54, SRZ ;  /* 0x0000000000367805 */ /* 0x000fe2000001ff00 */
[----:B-1----:R-:W-:Y:S01]  /*0190*/  VIADD R0, R5, 0x1ff ;  /* 0x000001ff05007836 */ /* 0x002fe20000000000 */
[----:B------:R0:W-:Y:S01]  /*01a0*/  STL [R1+0xf8c], R5 ;  /* 0x000f8c0501007387 */ /* 0x0001e20000100800 */
[----:B------:R-:W-:Y:S02]  /*01b0*/  CS2R R44, SRZ ;  /* 0x00000000002c7805 */ /* 0x000fe4000001ff00 */
[----:B------:R-:W-:-:S02]  /*01c0*/  CS2R R46, SRZ ;  /* 0x00000000002e7805 */ /* 0x000fc4000001ff00 */
[----:B------:R-:W-:Y:S02]  /*01d0*/  CS2R R36, SRZ ;  /* 0x0000000000247805 */ /* 0x000fe4000001ff00 */
[----:B------:R-:W-:Y:S01]  /*01e0*/  SHF.R.S32.HI R3, RZ, 0x1f, R0 ;  /* 0x0000001fff037819 */ /* 0x000fe20000011400 */
[----:B------:R-:W-:Y:S01]  /*01f0*/  ULDC.64 UR40, c[0x0][0x208] ;  /* 0x0000820000287ab9 */ /* 0x000fe20000000a00 */
[----:B------:R-:W-:Y:S01]  /*0200*/  CS2R R38, SRZ ;  /* 0x0000000000267805 */ /* 0x000fe2000001ff00 */
[----:B---3--:R-:W-:Y:S01]  /*0210*/  ULEA UR7, UR4, UR7, 0x18 ;  /* 0x0000000704077291 */ /* 0x008fe2000f8ec03f */
[----:B------:R-:W-:Y:S02]  /*0220*/  LEA.HI R3, R3, R0, RZ, 0x9 ;  /* 0x0000000003037211 */ /* 0x000fe400078f48ff */
[----:B------:R-:W-:Y:S02]  /*0230*/  CS2R R28, SRZ ;  /* 0x00000000001c7805 */ /* 0x000fe4000001ff00 */
[----:B--2---:R-:W-:-:S02]  /*0240*/  IABS R10, R7 ;  /* 0x00000007000a7213 */ /* 0x004fc40000000000 */
[----:B------:R-:W-:Y:S02]  /*0250*/  CS2R R30, SRZ ;  /* 0x00000000001e7805 */ /* 0x000fe4000001ff00 */
[----:B------:R-:W-:Y:S02]  /*0260*/  SHF.R.S32.HI R6, RZ, 0x9, R3 ;  /* 0x00000009ff067819 */ /* 0x000fe40000011403 */
[----:B------:R-:W-:Y:S02]  /*0270*/  CS2R R20, SRZ ;  /* 0x0000000000147805 */ /* 0x000fe4000001ff00 */
[----:B0-----:R-:W-:Y:S02]  /*0280*/  LOP3.LUT R5, R126, 0x3f, RZ, 0xc0, !PT ;  /* 0x0000003f7e057812 */ /* 0x001fe400078ec0ff */
[----:B------:R-:W-:Y:S02]  /*0290*/  CS2R R22, SRZ ;  /* 0x0000000000167805 */ /* 0x000fe4000001ff00 */
[----:B------:R-:W-:-:S02]  /*02a0*/  IABS R9, R6 ;  /* 0x0000000600097213 */ /* 0x000fc40000000000 */
[----:B------:R-:W-:Y:S02]  /*02b0*/  CS2R R16, SRZ ;  /* 0x0000000000107805 */ /* 0x000fe4000001ff00 */
[----:B------:R-:W-:Y:S02]  /*02c0*/  IABS R12, R6 ;  /* 0x00000006000c7213 */ /* 0x000fe40000000000 */
[----:B------:R-:W-:Y:S01]  /*02d0*/  CS2R R18, SRZ ;  /* 0x0000000000127805 */ /* 0x000fe2000001ff00 */
[----:B------:R-:W0:Y:S01]  /*02e0*/  I2F.RP R0, R9 ;  /* 0x0000000900007306 */ /* 0x000e220000209400 */
        /* <DEDUP_REMOVED lines=13> */
[----:B------:R-:W-:Y:S01]  /*03c0*/  CS2R R72, SRZ ;  /* 0x0000000000487805 */ /* 0x000fe2000001ff00 */
[----:B0-----:R-:W0:Y:S01]  /*03d0*/  MUFU.RCP R0, R0 ;  /* 0x0000000000007308 */ /* 0x001e220000001000 */
        /* <DEDUP_REMOVED lines=15> */
[----:B------:R-:W-:Y:S01]  /*04d0*/  CS2R R136, SRZ ;  /* 0x0000000000887805 */ /* 0x000fe2000001ff00 */
[----:B0-----:R-:W-:Y:S01]  /*04e0*/  VIADD R2, R0, 0xffffffe ;  /* 0x0ffffffe00027836 */ /* 0x001fe20000000000 */
[----:B------:R-:W-:Y:S01]  /*04f0*/  CS2R R138, SRZ ;  /* 0x00000000008a7805 */ /* 0x000fe2000001ff00 */
[----:B------:R-:W-:Y:S01]  /*0500*/  IMAD.MOV R0, RZ, RZ, -R12 ;  /* 0x000000ffff007224 */ /* 0x000fe200078e0a0c */
[----:B------:R-:W-:Y:S01]  /*0510*/  CS2R R144, SRZ ;  /* 0x0000000000907805 */ /* 0x000fe2000001ff00 */
[----:B------:R0:W1:Y:S01]  /*0520*/  F2I.FTZ.U32.TRUNC.NTZ R3, R2 ;  /* 0x0000000200037305 */ /* 0x000062000021f000 */
[----:B------:R-:W-:Y:S01]  /*0530*/  CS2R R146, SRZ ;  /* 0x0000000000927805 */ /* 0x000fe2000001ff00 */
[----:B0-----:R-:W-:-:S02]  /*0540*/  IMAD.MOV.U32 R2, RZ, RZ, RZ ;  /* 0x000000ffff027224 */ /* 0x001fc400078e00ff */
[----:B-1----:R-:W-:-:S04]  /*0550*/  IMAD.MOV R8, RZ, RZ, -R3 ;  /* 0x000000ffff087224 */ /* 0x002fc800078e0a03 */
[----:B------:R-:W-:Y:S02]  /*0560*/  IMAD R11, R8, R9, RZ ;  /* 0x00000009080b7224 */ /* 0x000fe400078e02ff */
[----:B------:R-:W-:Y:S02]  /*0570*/  IMAD.MOV.U32 R8, RZ, RZ, R10 ;  /* 0x000000ffff087224 */ /* 0x000fe400078e000a */
[----:B------:R-:W-:-:S06]  /*0580*/  IMAD.HI.U32 R3, R3, R11, R2 ;  /* 0x0000000b03037227 */ /* 0x000fcc00078e0002 */
[----:B------:R-:W-:-:S04]  /*0590*/  IMAD.HI.U32 R3, R3, R8, RZ ;  /* 0x0000000803037227 */ /* 0x000fc800078e00ff */
[----:B------:R-:W-:-:S05]  /*05a0*/  IMAD R0, R3, R0, R8 ;  /* 0x0000000003007224 */ /* 0x000fca00078e0208 */
[----:B------:R-:W-:-:S13]  /*05b0*/  ISETP.GT.U32.AND P1, PT, R9, R0, PT ;  /* 0x000000000900720c */ /* 0x000fda0003f24070 */
[----:B------:R-:W-:Y:S02]  /*05c0*/  @!P1 IMAD.IADD R0, R0, 0x1, -R9 ;  /* 0x0000000100009824 */ /* 0x000fe400078e0a09 */
[----:B------:R-:W-:Y:S01]  /*05d0*/  @!P1 VIADD R3, R3, 0x1 ;  /* 0x0000000103039836 */ /* 0x000fe20000000000 */
[----:B------:R-:W-:Y:S02]  /*05e0*/  ISETP.NE.AND P1, PT, R6, RZ, PT ;  /* 0x000000ff0600720c */ /* 0x000fe40003f25270 */
[----:B------:R-:W-:Y:S02]  /*05f0*/  ISETP.GE.U32.AND P0, PT, R0, R9, PT ;  /* 0x000000090000720c */ /* 0x000fe40003f06070 */
[----:B------:R-:W-:-:S04]  /*0600*/  LOP3.LUT R0, R7, R6, RZ, 0x3c, !PT ;  /* 0x0000000607007212 */ /* 0x000fc800078e3cff */
[----:B------:R-:W-:Y:S01]  /*0610*/  ISETP.GE.AND P2, PT, R0, RZ, PT ;  /* 0x000000ff0000720c */ /* 0x000fe20003f46270 */
[----:B------:R-:W-:-:S06]  /*0620*/  VIADD R0, R4, 0x3f ;  /* 0x0000003f04007836 */ /* 0x000fcc0000000000 */
[----:B------:R-:W-:-:S04]  /*0630*/  @P0 VIADD R3, R3, 0x1 ;  /* 0x0000000103030836 */ /* 0x000fc80000000000 */
[----:B------:R-:W-:Y:S01]  /*0640*/  IMAD.MOV.U32 R10, RZ, RZ, R3 ;  /* 0x000000ffff0a7224 */ /* 0x000fe200078e0003 */
[----:B------:R-:W-:-:S03]  /*0650*/  SHF.R.S32.HI R3, RZ, 0x1f, R0 ;  /* 0x0000001fff037819 */ /* 0x000fc60000011400 */
[----:B------:R-:W-:Y:S01]  /*0660*/  @!P2 IMAD.MOV R10, RZ, RZ, -R10 ;  /* 0x000000ffff0aa224 */ /* 0x000fe200078e0a0a */
[----:B------:R-:W-:Y:S02]  /*0670*/  LEA.HI R3, R3, R0, RZ, 0x6 ;  /* 0x0000000003037211 */ /* 0x000fe400078f30ff */
[----:B------:R-:W-:-:S04]  /*0680*/  @!P1 LOP3.LUT R10, RZ, R6, RZ, 0x33, !PT ;  /* 0x00000006ff0a9212 */ /* 0x000fc800078e33ff */
[----:B------:R-:W-:Y:S01]  /*0690*/  LEA.HI.SX32 R3, R3, -R10, 0x1a ;  /* 0x8000000a03037211 */ /* 0x000fe200078fd2ff */
[----:B------:R-:W-:-:S03]  /*06a0*/  IMAD.MOV R8, RZ, RZ, -R10 ;  /* 0x000000ffff087224 */ /* 0x000fc600078e0a0a */
[----:B------:R-:W-:Y:S01]  /*06b0*/  VIMNMX R11, R3, 0x1, PT ;  /* 0x00000001030b7848 */ /* 0x000fe20003fe0100 */
[----:B------:R-:W-:-:S03]  /*06c0*/  IMAD R8, R6, R8, R7 ;  /* 0x0000000806087224 */ /* 0x000fc600078e0207 */
[-C--:B------:R-:W-:Y:S02]  /*06d0*/  IABS R9, R11.reuse ;  /* 0x0000000b00097213 */ /* 0x080fe40000000000 */
[----:B------:R-:W-:Y:S02]  /*06e0*/  IABS R13, R11 ;  /* 0x0000000b000d7213 */ /* 0x000fe40000000000 */
[----:B------:R-:W0:Y:S08]  /*06f0*/  I2F.RP R0, R9 ;  /* 0x0000000900007306 */ /* 0x000e300000209400 */
[----:B0-----:R-:W0:Y:S02]  /*0700*/  MUFU.RCP R0, R0 ;  /* 0x0000000000007308 */ /* 0x001e240000001000 */
[----:B0-----:R-:W-:-:S02]  /*0710*/  VIADD R2, R0, 0xffffffe ;  /* 0x0ffffffe00027836 */ /* 0x001fc40000000000 */
[----:B------:R-:W-:-:S04]  /*0720*/  IMAD.MOV R0, RZ, RZ, -R13 ;  /* 0x000000ffff007224 */ /* 0x000fc800078e0a0d */
[----:B------:R0:W1:Y:S02]  /*0730*/  F2I.FTZ.U32.TRUNC.NTZ R3, R2 ;  /* 0x0000000200037305 */ /* 0x000064000021f000 */
[----:B0-----:R-:W-:Y:S02]  /*0740*/  IMAD.MOV.U32 R2, RZ, RZ, RZ ;  /* 0x000000ffff027224 */ /* 0x001fe400078e00ff */
[----:B-1----:R-:W-:-:S04]  /*0750*/  IMAD.MOV R12, RZ, RZ, -R3 ;  /* 0x000000ffff0c7224 */ /* 0x002fc800078e0a03 */
[----:B------:R-:W-:Y:S01]  /*0760*/  IMAD.MOV.U32 R6, RZ, RZ, R12 ;  /* 0x000000ffff067224 */ /* 0x000fe200078e000c */
[----:B------:R-:W-:-:S03]  /*0770*/  IABS R12, R8 ;  /* 0x00000008000c7213 */ /* 0x000fc60000000000 */
[----:B------:R-:W-:Y:S02]  /*0780*/  IMAD R7, R6, R9, RZ ;  /* 0x0000000906077224 */ /* 0x000fe400078e02ff */
[----:B------:R-:W-:Y:S01]  /*0790*/  IMAD.MOV.U32 R6, RZ, RZ, R12 ;  /* 0x000000ffff067224 */ /* 0x000fe200078e000c */
[----:B------:R-:W-:Y:S01]  /*07a0*/  CS2R R12, SRZ ;  /* 0x00000000000c7805 */ /* 0x000fe2000001ff00 */
[----:B------:R-:W-:Y:S02]  /*07b0*/  IMAD.HI.U32 R3, R3, R7, R2 ;  /* 0x0000000703037227 */ /* 0x000fe400078e0002 */
[----:B------:R-:W0:Y:S04]  /*07c0*/  LDC R2, c[0x0][0x230] ;  /* 0x00008c00ff027b82 */ /* 0x000e280000000800 */
[----:B------:R-:W-:-:S04]  /*07d0*/  IMAD.HI.U32 R3, R3, R6, RZ ;  /* 0x0000000603037227 */ /* 0x000fc800078e00ff */
[----:B------:R-:W-:Y:S01]  /*07e0*/  IMAD R0, R3, R0, R6 ;  /* 0x0000000003007224 */ /* 0x000fe200078e0206 */
[----:B------:R-:W-:-:S04]  /*07f0*/  SHF.R.U32.HI R6, RZ, 0x6, R126 ;  /* 0x00000006ff067819 */ /* 0x000fc8000001167e */
[----:B------:R-:W-:Y:S02]  /*0800*/  ISETP.GT.U32.AND P1, PT, R9, R0, PT ;  /* 0x000000000900720c */ /* 0x000fe40003f24070 */
[----:B------:R-:W-:Y:S01]  /*0810*/  SGXT.U32 R124, R6, 0x1 ;  /* 0x00000001067c781a */ /* 0x000fe20000000000 */
[----:B0-----:R-:W-:-:S10]  /*0820*/  VIADD R125, R2, 0x3f ;  /* 0x0000003f027d7836 */ /* 0x001fd40000000000 */
[----:B------:R-:W-:Y:S02]  /*0830*/  @!P1 IMAD.IADD R0, R0, 0x1, -R9 ;  /* 0x0000000100009824 */ /* 0x000fe400078e0a09 */
[----:B------:R-:W-:Y:S01]  /*0840*/  @!P1 VIADD R3, R3, 0x1 ;  /* 0x0000000103039836 */ /* 0x000fe20000000000 */
[----:B------:R-:W-:Y:S02]  /*0850*/  ISETP.NE.AND P1, PT, R11, RZ, PT ;  /* 0x000000ff0b00720c */ /* 0x000fe40003f25270 */
[----:B------:R-:W-:Y:S02]  /*0860*/  ISETP.GE.U32.AND P0, PT, R0, R9, PT ;  /* 0x000000090000720c */ /* 0x000fe40003f06070 */
[----:B------:R-:W-:-:S04]  /*0870*/  LOP3.LUT R0, R8, R11, RZ, 0x3c, !PT ;  /* 0x0000000b08007212 */ /* 0x000fc800078e3cff */
[----:B------:R-:W-:-:S07]  /*0880*/  ISETP.GE.AND P2, PT, R0, RZ, PT ;  /* 0x000000ff0000720c */ /* 0x000fce0003f46270 */
[----:B------:R-:W-:Y:S01]  /*0890*/  @P0 VIADD R3, R3, 0x1 ;  /* 0x0000000103030836 */ /* 0x000fe20000000000 */
[----:B------:R-:W-:-:S05]  /*08a0*/  ISETP.GE.AND P0, PT, R125, 0x40, PT ;  /* 0x000000407d00780c */ /* 0x000fca0003f06270 */
[----:B------:R-:W-:Y:S01]  /*08b0*/  @!P2 IMAD.MOV R3, RZ, RZ, -R3 ;  /* 0x000000ffff03a224 */ /* 0x000fe200078e0a03 */
[----:B------:R-:W-:-:S05]  /*08c0*/  @!P1 LOP3.LUT R3, RZ, R11, RZ, 0x33, !PT ;  /* 0x0000000bff039212 */ /* 0x000fca00078e33ff */
[----:B------:R-:W-:Y:S02]  /*08d0*/  IMAD.MOV R0, RZ, RZ, -R3 ;  /* 0x000000ffff007224 */ /* 0x000fe400078e0a03 */
[----:B------:R-:W-:Y:S02]  /*08e0*/  IMAD.SHL.U32 R3, R3, 0x200, RZ ;  /* 0x0000020003037824 */ /* 0x000fe400078e00ff */
[----:B------:R-:W-:Y:S01]  /*08f0*/  IMAD R0, R11, R0, R8 ;  /* 0x000000000b007224 */ /* 0x000fe200078e0208 */
[----:B------:R-:W-:Y:S02]  /*0900*/  CS2R R8, SRZ ;  /* 0x0000000000087805 */ /* 0x000fe4000001ff00 */
[C---:B------:R-:W-:Y:S01]  /*0910*/  LOP3.LUT R7, R3.reuse, 0x2, R124, 0xfe, !PT ;  /* 0x0000000203077812 */ /* 0x040fe200078efe7c */
[----:B------:R-:W-:Y:S01]  /*0920*/  IMAD.IADD R0, R10, 0x1, R0 ;  /* 0x000000010a007824 */ /* 0x000fe200078e0200 */
[----:B------:R-:W-:Y:S02]  /*0930*/  LOP3.LUT R6, R3, 0x4, R124, 0xfe, !PT ;  /* 0x0000000403067812 */ /* 0x000fe400078efe7c */
[----:B------:R-:W-:-:S02]  /*0940*/  CS2R R10, SRZ ;  /* 0x00000000000a7805 */ /* 0x000fc4000001ff00 */
[C-C-:B------:R-:W-:Y:S01]  /*0950*/  LOP3.LUT R125, R3.reuse, 0x6, R124.reuse, 0xfe, !PT ;  /* 0x00000006037d7812 */ /* 0x140fe200078efe7c */
[----:B------:R0:W-:Y:S01]  /*0960*/  STL [R1+0xc08], R7 ;  /* 0x000c080701007387 */ /* 0x0001e20000100800 */
[C---:B------:R-:W-:Y:S01]  /*0970*/  LOP3.LUT R126, R3.reuse, 0x30, R124, 0xfe, !PT ;  /* 0x00000030037e7812 */ /* 0x040fe200078efe7c */
[----:B------:R-:W-:Y:S01]  /*0980*/  IMAD R0, R0, 0x40, R5 ;  /* 0x0000004000007824 */ /* 0x000fe200078e0205 */
[----:B------:R-:W-:Y:S01]  /*0990*/  LOP3.LUT R2, R3, R124, RZ, 0xfc, !PT ;  /* 0x0000007c03027212 */ /* 0x000fe200078efcff */
[----:B------:R1:W-:Y:S03]  /*09a0*/  STL [R1+0xc04], R6 ;  /* 0x000c040601007387 */ /* 0x0003e60000100800 */
[C---:B------:R-:W-:Y:S01]  /*09b0*/  LOP3.LUT R127, R2.reuse, 0xf8, RZ, 0xfc, !PT ;  /* 0x000000f8027f7812 */ /* 0x040fe200078efcff */
[----:B------:R2:W-:Y:S01]  /*09c0*/  STL [R1+0xc00], R125 ;  /* 0x000c007d01007387 */ /* 0x0005e20000100800 */
[----:B------:R-:W-:-:S02]  /*09d0*/  LOP3.LUT R132, R2, 0xfc, RZ, 0xfc, !PT ;  /* 0x000000fc02847812 */ /* 0x000fc400078efcff */
[C-C-:B0-----:R-:W-:Y:S02]  /*09e0*/  LOP3.LUT R7, R3.reuse, 0x8, R124.reuse, 0xfe, !PT ;  /* 0x0000000803077812 */ /* 0x141fe400078efe7c */
[C---:B------:R-:W-:Y:S02]  /*09f0*/  LOP3.LUT R133, R2.reuse, 0x104, RZ, 0xfc, !PT ;  /* 0x0000010402857812 */ /* 0x040fe400078efcff */
[C-C-:B-1----:R-:W-:Y:S01]  /*0a00*/  LOP3.LUT R6, R3.reuse, 0xa, R124.reuse, 0xfe, !PT ;  /* 0x0000000a03067812 */ /* 0x142fe200078efe7c */
[----:B------:R0:W-:Y:S01]  /*0a10*/  STL [R1+0xbfc], R7 ;  /* 0x000bfc0701007387 */ /* 0x0001e20000100800 */
[C---:B------:R-:W-:Y:S02]  /*0a20*/  LOP3.LUT R134, R2.reuse, 0x106, RZ, 0xfc, !PT ;  /* 0x0000010602867812 */ /* 0x040fe400078efcff */
[----:B--2---:R-:W-:Y:S01]  /*0a30*/  LOP3.LUT R125, R3, 0xc, R124, 0xfe, !PT ;  /* 0x0000000c037d7812 */ /* 0x004fe200078efe7c */
[----:B------:R1:W-:Y:S01]  /*0a40*/  STL [R1+0xbf8], R6 ;  /* 0x000bf80601007387 */ /* 0x0003e20000100800 */
[----:B------:R-:W-:-:S02]  /*0a50*/  LOP3.LUT R135, R2, 0x108, RZ, 0xfc, !PT ;  /* 0x0000010802877812 */ /* 0x000fc400078efcff */
[C---:B------:R-:W-:Y:S01]  /*0a60*/  LOP3.LUT R252, R2.reuse, 0x10e, RZ, 0xfc, !PT ;  /* 0x0000010e02fc7812 */ /* 0x040fe200078efcff */
[----:B------:R2:W-:Y:S01]  /*0a70*/  STL [R1+0xbf4], R125 ;  /* 0x000bf47d01007387 */ /* 0x0005e20000100800 */
[C---:B------:R-:W-:Y:S02]  /*0a80*/  LOP3.LUT R140, R2.reuse, 0x112, RZ, 0xfc, !PT ;  /* 0x00000112028c7812 */ /* 0x040fe400078efcff */
[C-C-:B0-----:R-:W-:Y:S02]  /*0a90*/  LOP3.LUT R7, R3.reuse, 0xe, R124.reuse, 0xfe, !PT ;  /* 0x0000000e03077812 */ /* 0x141fe400078efe7c */
[C---:B------:R-:W-:Y:S02]  /*0aa0*/  LOP3.LUT R141, R2.reuse, 0x114, RZ, 0xfc, !PT ;  /* 0x00000114028d7812 */ /* 0x040fe400078efcff */
[----:B-1----:R-:W-:Y:S01]  /*0ab0*/  LOP3.LUT R6, R3, 0x10, R124, 0xfe, !PT ;  /* 0x0000001003067812 */ /* 0x002fe200078efe7c */
[----:B------:R0:W-:Y:S01]  /*0ac0*/  STL [R1+0xbf0], R7 ;  /* 0x000bf00701007387 */ /* 0x0001e20000100800 */
[----:B------:R-:W-:-:S02]  /*0ad0*/  LOP3.LUT R142, R2, 0x116, RZ, 0xfc, !PT ;  /* 0x00000116028e7812 */ /* 0x000fc400078efcff */
[C-C-:B--2---:R-:W-:Y:S01]  /*0ae0*/  LOP3.LUT R125, R3.reuse, 0x12, R124.reuse, 0xfe, !PT ;  /* 0x00000012037d7812 */ /* 0x144fe200078efe7c */
[----:B------:R1:W-:Y:S01]  /*0af0*/  STL [R1+0xbec], R6 ;  /* 0x000bec0601007387 */ /* 0x0003e20000100800 */
[C---:B------:R-:W-:Y:S02]  /*0b00*/  LOP3.LUT R143, R2.reuse, 0x118, RZ, 0xfc, !PT ;  /* 0x00000118028f7812 */ /* 0x040fe400078efcff */
[C---:B------:R-:W-:Y:S01]  /*0b10*/  LOP3.LUT R149, R2.reuse, 0x11e, RZ, 0xfc, !PT ;  /* 0x0000011e02957812 */ /* 0x040fe200078efcff */
[----:B------:R2:W-:Y:S01]  /*0b20*/  STL [R1+0xbe8], R125 ;  /* 0x000be87d01007387 */ /* 0x0005e20000100800 */
[C---:B------:R-:W-:Y:S02]  /*0b30*/  LOP3.LUT R148, R2.reuse, 0x122, RZ, 0xfc, !PT ;  /* 0x0000012202947812 */ /* 0x040fe400078efcff */
[----:B0-----:R-:W-:Y:S02]  /*0b40*/  LOP3.LUT R7, R3, 0x14, R124, 0xfe, !PT ;  /* 0x0000001403077812 */ /* 0x001fe400078efe7c */
[----:B------:R-:W-:-:S02]  /*0b50*/  LOP3.LUT R150, R2, 0x126, RZ, 0xfc, !PT ;  /* 0x0000012602967812 */ /* 0x000fc400078efcff */
[C-C-:B-1----:R-:W-:Y:S01]  /*0b60*/  LOP3.LUT R6, R3.reuse, 0x16, R124.reuse, 0xfe, !PT ;  /* 0x0000001603067812 */ /* 0x142fe200078efe7c */
[----:B------:R0:W-:Y:S01]  /*0b70*/  STL [R1+0xbe4], R7 ;  /* 0x000be40701007387 */ /* 0x0001e20000100800 */
[C---:B------:R-:W-:Y:S02]  /*0b80*/  LOP3.LUT R151, R2.reuse, 0x128, RZ, 0xfc, !PT ;  /* 0x0000012802977812 */ /* 0x040fe400078efcff */
[----:B--2---:R-:W-:Y:S01]  /*0b90*/  LOP3.LUT R125, R3, 0x18, R124, 0xfe, !PT ;  /* 0x00000018037d7812 */ /* 0x004fe200078efe7c */
[----:B------:R1:W-:Y:S01]  /*0ba0*/  STL [R1+0xbe0], R6 ;  /* 0x000be00601007387 */ /* 0x0003e20000100800 */
[C---:B------:R-:W-:Y:S02]  /*0bb0*/  LOP3.LUT R152, R2.reuse, 0x12a, RZ, 0xfc, !PT ;  /* 0x0000012a02987812 */ /* 0x040fe400078efcff */
        /* <DEDUP_REMOVED lines=45> */
[----:B------:R-:W-:Y:S01]  /*0e90*/  STL [R1+0xbb0], R6 ;  /* 0x000bb00601007387 */ /* 0x000fe20000100800 */
[C---:B------:R-:W-:Y:S02]  /*0ea0*/  LOP3.LUT R174, R2.reuse, 0x156, RZ, 0xfc, !PT ;  /* 0x0000015602ae7812 */ /* 0x040fe400078efcff */
[C-C-:B0-----:R-:W-:Y:S01]  /*0eb0*/  LOP3.LUT R7, R3.reuse, 0x34, R124.reuse, 0xfe, !PT ;  /* 0x0000003403077812 */ /* 0x141fe200078efe7c */
[----:B------:R0:W-:Y:S01]  /*0ec0*/  STL [R1+0xba8], R125 ;  /* 0x000ba87d01007387 */ /* 0x0001e20000100800 */
[C---:B------:R-:W-:Y:S02]  /*0ed0*/  LOP3.LUT R175, R2.reuse, 0x158, RZ, 0xfc, !PT ;  /* 0x0000015802af7812 */ /* 0x040fe400078efcff */
[----:B-1----:R-:W-:Y:S01]  /*0ee0*/  LOP3.LUT R126, R3, 0x38, R124, 0xfe, !PT ;  /* 0x00000038037e7812 */ /* 0x002fe200078efe7c */
[----:B------:R1:W-:Y:S01]  /*0ef0*/  STL [R1+0xba4], R7 ;  /* 0x000ba40701007387 */ /* 0x0003e20000100800 */
[----:B------:R-:W-:-:S02]  /*0f00*/  LOP3.LUT R176, R2, 0x15a, RZ, 0xfc, !PT ;  /* 0x0000015a02b07812 */ /* 0x000fc400078efcff */
[C---:B------:R-:W-:Y:S02]  /*0f10*/  LOP3.LUT R177, R2.reuse, 0x15c, RZ, 0xfc, !PT ;  /* 0x0000015c02b17812 */ /* 0x040fe400078efcff */
[C---:B------:R-:W-:Y:S02]  /*0f20*/  LOP3.LUT R178, R2.reuse, 0x15e, RZ, 0xfc, !PT ;  /* 0x0000015e02b27812 */ /* 0x040fe400078efcff */
[C-C-:B0-----:R-:W-:Y:S02]  /*0f30*/  LOP3.LUT R125, R3.reuse, 0x36, R124.reuse, 0xfe, !PT ;  /* 0x00000036037d7812 */ /* 0x141fe400078efe7c */
[C---:B------:R-:W-:Y:S02]  /*0f40*/  LOP3.LUT R179, R2.reuse, 0x160, RZ, 0xfc, !PT ;  /* 0x0000016002b37812 */ /* 0x040fe400078efcff */
[----:B-1----:R-:W-:Y:S01]  /*0f50*/  LOP3.LUT R7, R3, 0x3a, R124, 0xfe, !PT ;  /* 0x0000003a03077812 */ /* 0x002fe200078efe7c */
[----:B------:R0:W-:Y:S01]  /*0f60*/  STL [R1+0xba0], R125 ;  /* 0x000ba07d01007387 */ /* 0x0001e20000100800 */
[----:B------:R-:W-:-:S02]  /*0f70*/  LOP3.LUT R180, R2, 0x162, RZ, 0xfc, !PT ;  /* 0x0000016202b47812 */ /* 0x000fc400078efcff */
[C---:B------:R-:W-:Y:S01]  /*0f80*/  LOP3.LUT R181, R2.reuse, 0x164, RZ, 0xfc, !PT ;  /* 0x0000016402b57812 */ /* 0x040fe200078efcff */
[----:B------:R1:W-:Y:S01]  /*0f90*/  STL [R1+0xb9c], R126 ;  /* 0x000b9c7e01007387 */ /* 0x0003e20000100800 */
[C---:B------:R-:W-:Y:S02]  /*0fa0*/  LOP3.LUT R182, R2.reuse, 0x166, RZ, 0xfc, !PT ;  /* 0x0000016602b67812 */ /* 0x040fe400078efcff */
[C---:B------:R-:W-:Y:S01]  /*0fb0*/  LOP3.LUT R183, R2.reuse, 0x168, RZ, 0xfc, !PT ;  /* 0x0000016802b77812 */ /* 0x040fe200078efcff */
[----:B------:R2:W-:Y:S01]  /*0fc0*/  STL [R1+0xb98], R7 ;  /* 0x000b980701007387 */ /* 0x0005e20000100800 */
[----:B------:R-:W-:Y:S02]  /*0fd0*/  LOP3.LUT R184, R2, 0x16a, RZ, 0xfc, !PT ;  /* 0x0000016a02b87812 */ /* 0x000fe400078efcff */
[C-C-:B0-----:R-:W-:Y:S02]  /*0fe0*/  LOP3.LUT R125, R3.reuse, 0x3c, R124.reuse, 0xfe, !PT ;  /* 0x0000003c037d7812 */ /* 0x141fe400078efe7c */
[----:B------:R-:W-:-:S02]  /*0ff0*/  LOP3.LUT R124, R3, 0x3e, R124, 0xfe, !PT ;  /* 0x0000003e037c7812 */ /* 0x000fc400078efe7c */
[C---:B------:R-:W-:Y:S01]  /*1000*/  LOP3.LUT R3, R2.reuse, 0x42, RZ, 0xfc, !PT ;  /* 0x0000004202037812 */ /* 0x040fe200078efcff */
[----:B------:R0:W-:Y:S01]  /*1010*/  STL [R1+0xb94], R125 ;  /* 0x000b947d01007387 */ /* 0x0001e20000100800 */
[C---:B-1----:R-:W-:Y:S02]  /*1020*/  LOP3.LUT R126, R2.reuse, 0xf6, RZ, 0xfc, !PT ;  /* 0x000000f6027e7812 */ /* 0x042fe400078efcff */
[C---:B--2---:R-:W-:Y:S01]  /*1030*/  LOP3.LUT R7, R2.reuse, 0x40, RZ, 0xfc, !PT ;  /* 0x0000004002077812 */ /* 0x044fe200078efcff */
[----:B------:R1:W-:Y:S01]  /*1040*/  STL [R1+0xb90], R124 ;  /* 0x000b907c01007387 */ /* 0x0003e20000100800 */
[C---:B------:R-:W-:Y:S02]  /*1050*/  LOP3.LUT R185, R2.reuse, 0x16c, RZ, 0xfc, !PT ;  /* 0x0000016c02b97812 */ /* 0x040fe400078efcff */
[C---:B------:R-:W-:Y:S01]  /*1060*/  LOP3.LUT R186, R2.reuse, 0x16e, RZ, 0xfc, !PT ;  /* 0x0000016e02ba7812 */ /* 0x040fe200078efcff */
[----:B------:R2:W-:Y:S01]  /*1070*/  STL [R1+0xb8c], R7 ;  /* 0x000b8c0701007387 */ /* 0x0005e20000100800 */
[----:B------:R-:W-:-:S02]  /*1080*/  LOP3.LUT R187, R2, 0x170, RZ, 0xfc, !PT ;  /* 0x0000017002bb7812 */ /* 0x000fc400078efcff */
[C---:B0-----:R-:W-:Y:S01]  /*1090*/  LOP3.LUT R125, R2.reuse, 0xf4, RZ, 0xfc, !PT ;  /* 0x000000f4027d7812 */ /* 0x041fe200078efcff */
[----:B------:R0:W-:Y:S01]  /*10a0*/  STL [R1+0xd04], R3 ;  /* 0x000d040301007387 */ /* 0x0001e20000100800 */
[C---:B------:R-:W-:Y:S02]  /*10b0*/  LOP3.LUT R188, R2.reuse, 0x172, RZ, 0xfc, !PT ;  /* 0x0000017202bc7812 */ /* 0x040fe400078efcff */
[C---:B-1----:R-:W-:Y:S02]  /*10c0*/  LOP3.LUT R124, R2.reuse, 0x44, RZ, 0xfc, !PT ;  /* 0x00000044027c7812 */ /* 0x042fe400078efcff */
[C---:B------:R-:W-:Y:S02]  /*10d0*/  LOP3.LUT R189, R2.reuse, 0x174, RZ, 0xfc, !PT ;  /* 0x0000017402bd7812 */ /* 0x040fe400078efcff */
[C---:B--2---:R-:W-:Y:S01]  /*10e0*/  LOP3.LUT R7, R2.reuse, 0x46, RZ, 0xfc, !PT ;  /* 0x0000004602077812 */ /* 0x044fe200078efcff */
[----:B------:R1:W-:Y:S01]  /*10f0*/  STL [R1+0xd18], R124 ;  /* 0x000d187c01007387 */ /* 0x0003e20000100800 */
[----:B------:R-:W-:-:S02]  /*1100*/  LOP3.LUT R190, R2, 0x176, RZ, 0xfc, !PT ;  /* 0x0000017602be7812 */ /* 0x000fc400078efcff */
[C---:B0-----:R-:W-:Y:S01]  /*1110*/  LOP3.LUT R3, R2.reuse, 0x48, RZ, 0xfc, !PT ;  /* 0x0000004802037812 */ /* 0x041fe200078efcff */
[----:B------:R0:W-:Y:S01]  /*1120*/  STL [R1+0xd20], R7 ;  /* 0x000d200701007387 */ /* 0x0001e20000100800 */
[C---:B------:R-:W-:Y:S02]  /*1130*/  LOP3.LUT R191, R2.reuse, 0x178, RZ, 0xfc, !PT ;  /* 0x0000017802bf7812 */ /* 0x040fe400078efcff */
[C---:B------:R-:W-:Y:S01]  /*1140*/  LOP3.LUT R192, R2.reuse, 0x17a, RZ, 0xfc, !PT ;  /* 0x0000017a02c07812 */ /* 0x040fe200078efcff */
[----:B------:R2:W-:Y:S01]  /*1150*/  STL [R1+0xd28], R3 ;  /* 0x000d280301007387 */ /* 0x0005e20000100800 */
[C---:B------:R-:W-:Y:S02]  /*1160*/  LOP3.LUT R193, R2.reuse, 0x17c, RZ, 0xfc, !PT ;  /* 0x0000017c02c17812 */ /* 0x040fe400078efcff */
[C---:B-1----:R-:W-:Y:S02]  /*1170*/  LOP3.LUT R124, R2.reuse, 0x4a, RZ, 0xfc, !PT ;  /* 0x0000004a027c7812 */ /* 0x042fe400078efcff */
[----:B------:R-:W-:-:S02]  /*1180*/  LOP3.LUT R194, R2, 0x17e, RZ, 0xfc, !PT ;  /* 0x0000017e02c27812 */ /* 0x000fc400078efcff */
[C---:B0-----:R-:W-:Y:S01]  /*1190*/  LOP3.LUT R7, R2.reuse, 0x4c, RZ, 0xfc, !PT ;  /* 0x0000004c02077812 */ /* 0x041fe200078efcff */
[----:B------:R0:W-:Y:S01]  /*11a0*/  STL [R1+0xd24], R124 ;  /* 0x000d247c01007387 */ /* 0x0001e20000100800 */
[C---:B------:R-:W-:Y:S02]  /*11b0*/  LOP3.LUT R195, R2.reuse, 0x180, RZ, 0xfc, !PT ;  /* 0x0000018002c37812 */ /* 0x040fe400078efcff */
[C---:B--2---:R-:W-:Y:S01]  /*11c0*/  LOP3.LUT R3, R2.reuse, 0x4e, RZ, 0xfc, !PT ;  /* 0x0000004e02037812 */ /* 0x044fe200078efcff */
[----:B------:R1:W-:Y:S01]  /*11d0*/  STL [R1+0xd2c], R7 ;  /* 0x000d2c0701007387 */ /* 0x0003e20000100800 */
[C---:B------:R-:W-:Y:S02]  /*11e0*/  LOP3.LUT R196, R2.reuse, 0x182, RZ, 0xfc, !PT ;  /* 0x0000018202c47812 */ /* 0x040fe400078efcff */
[C---:B------:R-:W-:Y:S01]  /*11f0*/  LOP3.LUT R197, R2.reuse, 0x184, RZ, 0xfc, !PT ;  /* 0x0000018402c57812 */ /* 0x040fe200078efcff */
[----:B------:R2:W-:Y:S01]  /*1200*/  STL [R1+0xd30], R3 ;  /* 0x000d300301007387 */ /* 0x0005e20000100800 */
[----:B------:R-:W-:-:S02]  /*1210*/  LOP3.LUT R198, R2, 0x186, RZ, 0xfc, !PT ;  /* 0x0000018602c67812 */ /* 0x000fc400078efcff */
[C---:B0-----:R-:W-:Y:S02]  /*1220*/  LOP3.LUT R124, R2.reuse, 0x50, RZ, 0xfc, !PT ;  /* 0x00000050027c7812 */ /* 0x041fe400078efcff */
[C---:B------:R-:W-:Y:S02]  /*1230*/  LOP3.LUT R199, R2.reuse, 0x188, RZ, 0xfc, !PT ;  /* 0x0000018802c77812 */ /* 0x040fe400078efcff */
[C---:B-1----:R-:W-:Y:S01]  /*1240*/  LOP3.LUT R7, R2.reuse, 0x52, RZ, 0xfc, !PT ;  /* 0x0000005202077812 */ /* 0x042fe200078efcff */
[----:B------:R0:W-:Y:S01]  /*1250*/  STL [R1+0xd3c], R124 ;  /* 0x000d3c7c01007387 */ /* 0x0001e20000100800 */
[C---:B------:R-:W-:Y:S02]  /*1260*/  LOP3.LUT R200, R2.reuse, 0x18a, RZ, 0xfc, !PT ;  /* 0x0000018a02c87812 */ /* 0x040fe400078efcff */
[C---:B--2---:R-:W-:Y:S01]  /*1270*/  LOP3.LUT R3, R2.reuse, 0x54, RZ, 0xfc, !PT ;  /* 0x0000005402037812 */ /* 0x044fe200078efcff */
[----:B------:R1:W-:Y:S01]  /*1280*/  STL [R1+0xd40], R7 ;  /* 0x000d400701007387 */ /* 0x0003e20000100800 */
[----:B------:R-:W-:-:S02]  /*1290*/  LOP3.LUT R201, R2, 0x18c, RZ, 0xfc, !PT ;  /* 0x0000018c02c97812 */ /* 0x000fc400078efcff */
[C---:B------:R-:W-:Y:S01]  /*12a0*/  LOP3.LUT R202, R2.reuse, 0x18e, RZ, 0xfc, !PT ;  /* 0x0000018e02ca7812 */ /* 0x040fe200078efcff */
[----:B------:R2:W-:Y:S01]  /*12b0*/  STL [R1+0xd44], R3 ;  /* 0x000d440301007387 */ /* 0x0005e20000100800 */
[C---:B------:R-:W-:Y:S02]  /*12c0*/  LOP3.LUT R203, R2.reuse, 0x190, RZ, 0xfc, !PT ;  /* 0x0000019002cb7812 */ /* 0x040fe400078efcff */
[C---:B0-----:R-:W-:Y:S02]  /*12d0*/  LOP3.LUT R124, R2.reuse, 0x56, RZ, 0xfc, !PT ;  /* 0x00000056027c7812 */ /* 0x041fe400078efcff */
[C---:B------:R-:W-:Y:S02]  /*12e0*/  LOP3.LUT R204, R2.reuse, 0x192, RZ, 0xfc, !PT ;  /* 0x0000019202cc7812 */ /* 0x040fe400078efcff */
[C---:B-1----:R-:W-:Y:S01]  /*12f0*/  LOP3.LUT R7, R2.reuse, 0x58, RZ, 0xfc, !PT ;  /* 0x0000005802077812 */ /* 0x042fe200078efcff */
[----:B------:R0:W-:Y:S01]  /*1300*/  STL [R1+0xd4c], R124 ;  /* 0x000d4c7c01007387 */ /* 0x0001e20000100800 */
[----:B------:R-:W-:-:S02]  /*1310*/  LOP3.LUT R205, R2, 0x194, RZ, 0xfc, !PT ;  /* 0x0000019402cd7812 */ /* 0x000fc400078efcff */
[C---:B--2---:R-:W-:Y:S01]  /*1320*/  LOP3.LUT R3, R2.reuse, 0x5a, RZ, 0xfc, !PT ;  /* 0x0000005a02037812 */ /* 0x044fe200078efcff */
[----:B------:R1:W-:Y:S01]  /*1330*/  STL [R1+0xd48], R7 ;  /* 0x000d480701007387 */ /* 0x0003e20000100800 */
[C---:B------:R-:W-:Y:S02]  /*1340*/  LOP3.LUT R206, R2.reuse, 0x196, RZ, 0xfc, !PT ;  /* 0x0000019602ce7812 */ /* 0x040fe400078efcff */
[C---:B------:R-:W-:Y:S01]  /*1350*/  LOP3.LUT R207, R2.reuse, 0x198, RZ, 0xfc, !PT ;  /* 0x0000019802cf7812 */ /* 0x040fe200078efcff */
[----:B------:R2:W-:Y:S01]  /*1360*/  STL [R1+0xd50], R3 ;  /* 0x000d500301007387 */ /* 0x0005e20000100800 */
[C---:B------:R-:W-:Y:S02]  /*1370*/  LOP3.LUT R208, R2.reuse, 0x19a, RZ, 0xfc, !PT ;  /* 0x0000019a02d07812 */ /* 0x040fe400078efcff */
[C---:B0-----:R-:W-:Y:S02]  /*1380*/  LOP3.LUT R124, R2.reuse, 0x5c, RZ, 0xfc, !PT ;  /* 0x0000005c027c7812 */ /* 0x041fe400078efcff */
[----:B------:R-:W-:-:S02]  /*1390*/  LOP3.LUT R209, R2, 0x19c, RZ, 0xfc, !PT ;  /* 0x0000019c02d17812 */ /* 0x000fc400078efcff */
[C---:B-1----:R-:W-:Y:S01]  /*13a0*/  LOP3.LUT R7, R2.reuse, 0x5e, RZ, 0xfc, !PT ;  /* 0x0000005e02077812 */ /* 0x042fe200078efcff */
        /* <DEDUP_REMOVED lines=95> */
[C---:B0-----:R-:W-:Y:S02]  /*19a0*/  LOP3.LUT R124, R2.reuse, 0x92, RZ, 0xfc, !PT ;  /* 0x00000092027c7812 */ /* 0x041fe400078efcff */
[----:B-1----:R-:W-:-:S03]  /*19b0*/  LOP3.LUT R7, R2, 0x94, RZ, 0xfc, !PT ;  /* 0x0000009402077812 */ /* 0x002fc600078efcff */
[----:B------:R0:W-:Y:S01]  /*19c0*/  STL [R1+0xde0], R124 ;  /* 0x000de07c01007387 */ /* 0x0001e20000100800 */
[----:B--2---:R-:W-:-:S03]  /*19d0*/  LOP3.LUT R3, R2, 0x96, RZ, 0xfc, !PT ;  /* 0x0000009602037812 */ /* 0x004fc600078efcff */
[----:B------:R1:W-:Y:S04]  /*19e0*/  STL [R1+0xde4], R7 ;  /* 0x000de40701007387 */ /* 0x0003e80000100800 */
        /* <DEDUP_REMOVED lines=93> */
[----:B------:R-:W-:Y:S01]  /*1fc0*/  STL [R1+0xed0], R124 ;  /* 0x000ed07c01007387 */ /* 0x000fe20000100800 */
[----:B--2---:R-:W-:-:S03]  /*1fd0*/  LOP3.LUT R3, R2, 0xfa, RZ, 0xfc, !PT ;  /* 0x000000fa02037812 */ /* 0x004fc600078efcff */
[----:B------:R-:W-:Y:S04]  /*1fe0*/  STL [R1+0xed4], R125 ;  /* 0x000ed47d01007387 */ /* 0x000fe80000100800 */
[----:B------:R-:W-:Y:S04]  /*1ff0*/  STL [R1+0xedc], R126 ;  /* 0x000edc7e01007387 */ /* 0x000fe80000100800 */
[----:B------:R-:W-:Y:S04]  /*2000*/  STL [R1+0xed8], R127 ;  /* 0x000ed87f01007387 */ /* 0x000fe80000100800 */
[----:B------:R0:W-:Y:S04]  /*2010*/  STL [R1+0xee0], R3 ;  /* 0x000ee00301007387 */ /* 0x0001e80000100800 */
[----:B------:R1:W-:Y:S04]  /*2020*/  STL [R1+0xee4], R132 ;  /* 0x000ee48401007387 */ /* 0x0003e80000100800 */
[----:B------:R2:W-:Y:S01]  /*2030*/  STL [R1+0xee8], R7 ;  /* 0x000ee80701007387 */ /* 0x0005e20000100800 */
[----:B0-----:R-:W-:-:S02]  /*2040*/  LOP3.LUT R3, R2, 0x100, RZ, 0xfc, !PT ;  /* 0x0000010002037812 */ /* 0x001fc400078efcff */
[----:B-1----:R-:W-:-:S03]  /*2050*/  LOP3.LUT R132, R2, 0x102, RZ, 0xfc, !PT ;  /* 0x0000010202847812 */ /* 0x002fc600078efcff */
[----:B------:R0:W-:Y:S01]  /*2060*/  STL [R1+0xef8], R3 ;  /* 0x000ef80301007387 */ /* 0x0001e20000100800 */
[----:B--2---:R-:W-:-:S03]  /*2070*/  LOP3.LUT R7, R2, 0x10c, RZ, 0xfc, !PT ;  /* 0x0000010c02077812 */ /* 0x004fc600078efcff */
[----:B------:R-:W-:Y:S04]  /*2080*/  STL [R1+0xef4], R132 ;  /* 0x000ef48401007387 */ /* 0x000fe80000100800 */
[----:B------:R-:W-:Y:S01]  /*2090*/  STL [R1+0xefc], R133 ;  /* 0x000efc8501007387 */ /* 0x000fe20000100800 */
[----:B0-----:R-:W-:-:S03]  /*20a0*/  LOP3.LUT R3, R2, 0x10a, RZ, 0xfc, !PT ;  /* 0x0000010a02037812 */ /* 0x001fc600078efcff */
[----:B------:R-:W-:Y:S04]  /*20b0*/  STL [R1+0xf00], R134 ;  /* 0x000f008601007387 */ /* 0x000fe80000100800 */
[----:B------:R-:W-:Y:S04]  /*20c0*/  STL [R1+0xf08], R135 ;  /* 0x000f088701007387 */ /* 0x000fe80000100800 */
[----:B------:R0:W-:Y:S04]  /*20d0*/  STL [R1+0xf04], R3 ;  /* 0x000f040301007387 */ /* 0x0001e80000100800 */
[----:B------:R1:W-:Y:S01]  /*20e0*/  STL [R1+0xf0c], R7 ;  /* 0x000f0c0701007387 */ /* 0x0003e20000100800 */
[----:B0-----:R-:W-:-:S02]  /*20f0*/  LOP3.LUT R3, R2, 0x110, RZ, 0xfc, !PT ;  /* 0x0000011002037812 */ /* 0x001fc400078efcff */
[----:B-1----:R-:W-:-:S03]  /*2100*/  LOP3.LUT R7, R2, 0x11c, RZ, 0xfc, !PT ;  /* 0x0000011c02077812 */ /* 0x002fc600078efcff */
[----:B------:R0:W-:Y:S04]  /*2110*/  STL [R1+0xf1c], R3 ;  /* 0x000f1c0301007387 */ /* 0x0001e80000100800 */
[----:B------:R-:W-:Y:S04]  /*2120*/  STL [R1+0xf10], R252 ;  /* 0x000f10fc01007387 */ /* 0x000fe80000100800 */
[----:B------:R-:W-:Y:S01]  /*2130*/  STL [R1+0xf20], R140 ;  /* 0x000f208c01007387 */ /* 0x000fe20000100800 */
[----:B0-----:R-:W-:-:S03]  /*2140*/  LOP3.LUT R3, R2, 0x11a, RZ, 0xfc, !PT ;  /* 0x0000011a02037812 */ /* 0x001fc600078efcff */
[----:B------:R-:W-:Y:S04]  /*2150*/  STL [R1+0xf24], R141 ;  /* 0x000f248d01007387 */ /* 0x000fe80000100800 */
[----:B------:R-:W-:Y:S04]  /*2160*/  STL [R1+0xf2c], R142 ;  /* 0x000f2c8e01007387 */ /* 0x000fe80000100800 */
[----:B------:R-:W-:Y:S04]  /*2170*/  STL [R1+0xf28], R143 ;  /* 0x000f288f01007387 */ /* 0x000fe80000100800 */
[----:B------:R0:W-:Y:S04]  /*2180*/  STL [R1+0xf30], R3 ;  /* 0x000f300301007387 */ /* 0x0001e80000100800 */
[----:B------:R1:W-:Y:S04]  /*2190*/  STL [R1+0xf38], R149 ;  /* 0x000f389501007387 */ /* 0x0003e80000100800 */
[----:B------:R-:W-:Y:S01]  /*21a0*/  STL [R1+0xf34], R7 ;  /* 0x000f340701007387 */ /* 0x000fe20000100800 */
[----:B0-----:R-:W-:-:S02]  /*21b0*/  LOP3.LUT R3, R2, 0x120, RZ, 0xfc, !PT ;  /* 0x0000012002037812 */ /* 0x001fc400078efcff */
[----:B-1----:R-:W-:-:S03]  /*21c0*/  LOP3.LUT R149, R2, 0x124, RZ, 0xfc, !PT ;  /* 0x0000012402957812 */ /* 0x002fc600078efcff */
[----:B------:R-:W-:Y:S04]  /*21d0*/  STL [R1+0xf40], R3 ;  /* 0x000f400301007387 */ /* 0x000fe80000100800 */
        /* <DEDUP_REMOVED lines=84> */
[----:B------:R0:W-:Y:S04]  /*2720*/  STL [R1+0xc0c], R0 ;  /* 0x000c0c0001007387 */ /* 0x0001e80000100800 */
[----:B------:R-:W-:Y:S04]  /*2730*/  STL [R1+0xc78], R232 ;  /* 0x000c78e801007387 */ /* 0x000fe80000100800 */
[----:B------:R-:W-:Y:S01]  /*2740*/  STL [R1+0xc74], R233 ;  /* 0x000c74e901007387 */ /* 0x000fe20000100800 */
[----:B0-----:R-:W-:-:S03]  /*2750*/  LOP3.LUT R0, R2, 0x1f2, RZ, 0xfc, !PT ;  /* 0x000001f202007812 */ /* 0x001fc600078efcff */
        /* <DEDUP_REMOVED lines=19> */
[----:B------:R1:W-:Y:S01]  /*2890*/  STL [R1+0xc24], R5 ;  /* 0x000c240501007387 */ /* 0x0003e20000100800 */
[----:B0-----:R-:W-:-:S02]  /*28a0*/  LOP3.LUT R0, R2, 0x1f6, RZ, 0xfc, !PT ;  /* 0x000001f602007812 */ /* 0x001fc400078efcff */
[----:B-1----:R-:W-:-:S03]  /*28b0*/  LOP3.LUT R5, R2, 0x1f8, RZ, 0xfc, !PT ;  /* 0x000001f802057812 */ /* 0x002fc600078efcff */
[----:B------:R0:W-:Y:S04]  /*28c0*/  STL [R1+0xc20], R0 ;  /* 0x000c200001007387 */ /* 0x0001e80000100800 */
[----:B------:R1:W-:Y:S01]  /*28d0*/  STL [R1+0xc1c], R5 ;  /* 0x000c1c0501007387 */ /* 0x0003e20000100800 */
[C---:B0-----:R-:W-:Y:S02]  /*28e0*/  LOP3.LUT R0, R2.reuse, 0x1fa, RZ, 0xfc, !PT ;  /* 0x000001fa02007812 */ /* 0x041fe400078efcff */
[----:B-1----:R-:W-:-:S05]  /*28f0*/  LOP3.LUT R5, R2, 0x1fc, RZ, 0xfc, !PT ;  /* 0x000001fc02057812 */ /* 0x002fca00078efcff */
[----:B------:R0:W-:Y:S02]  /*2900*/  STL [R1+0xc14], R5 ;  /* 0x000c140501007387 */ /* 0x0001e40000100800 */
[----:B0-----:R-:W-:-:S05]  /*2910*/  LOP3.LUT R5, R2, 0x1fe, RZ, 0xfc, !PT ;  /* 0x000001fe02057812 */ /* 0x001fca00078efcff */
[----:B------:R0:W-:Y:S04]  /*2920*/  STL [R1+0xc10], R5 ;  /* 0x000c100501007387 */ /* 0x0001e80000100800 */
[----:B0-----:R0:W5:Y:S04]  /*2930*/  LDL.LU R5, [R1+0xf8c] ;  /* 0x000f8c0001057983 */ /* 0x0011680000300800 */
[----:B------:R0:W-:Y:S01]  /*2940*/  STL [R1+0xc18], R0 ;  /* 0x000c180001007387 */ /* 0x0001e20000100800 */
[----:B------:R-:W-:Y:S05]  /*2950*/  @!P0 BRA `(.L_x_0) ;  /* 0x0000028c000c8947 */ /* 0x000fea0003800000 */
[----:B------:R-:W2:Y:S04]  /*2960*/  LDL R89, [R1+0xc10] ;  /* 0x000c100001597983 */ /* 0x000ea80000100800 */
[----:B------:R-:W3:Y:S04]  /*2970*/  LDL R90, [R1+0xc14] ;  /* 0x000c1400015a7983 */ /* 0x000ee80000100800 */
[----:B------:R-:W4:Y:S04]  /*2980*/  LDL R96, [R1+0xc1c] ;  /* 0x000c1c0001607983 */ /* 0x000f280000100800 */
[----:B------:R-:W4:Y:S04]  /*2990*/  LDL R97, [R1+0xc20] ;  /* 0x000c200001617983 */ /* 0x000f280000100800 */
[----:B------:R-:W4:Y:S04]  /*29a0*/  LDL R98, [R1+0xc24] ;  /* 0x000c240001627983 */ /* 0x000f280000100800 */
[----:B------:R-:W4:Y:S01]  /*29b0*/  LDL R131, [R1+0xc28] ;  /* 0x000c280001837983 */ /* 0x000f220000100800 */
[----:B------:R-:W-:-:S03]  /*29c0*/  IMAD.MOV.U32 R91, RZ, RZ, R0 ;  /* 0x000000ffff5b7224 */ /* 0x000fc600078e0000 */
[----:B------:R-:W4:Y:S04]  /*29d0*/  LDL R137, [R1+0xf0c] ;  /* 0x000f0c0001897983 */ /* 0x000f280000100800 */
        /* <DEDUP_REMOVED lines=18> */
[----:B------:R-:W4:Y:S01]  /*2b00*/  LDL R144, [R1+0xf30] ;  /* 0x000f300001907983 */ /* 0x000f220000100800 */
[----:B------:R-:W-:-:S02]  /*2b10*/  IMAD.MOV.U32 R138, RZ, RZ, R252 ;  /* 0x000000ffff8a7224 */ /* 0x000fc400078e00fc */
[----:B------:R-:W-:Y:S01]  /*2b20*/  IMAD.MOV.U32 R107, RZ, RZ, R6 ;  /* 0x000000ffff6b7224 */ /* 0x000fe200078e0006 */
[----:B-----5:R1:W-:Y:S01]  /*2b30*/  STL [R1+0xff4], R5 ;  /* 0x000ff40501007387 */ /* 0x0203e20000100800 */
[----:B------:R-:W-:Y:S02]  /*2b40*/  IMAD.MOV.U32 R147, RZ, RZ, R3 ;  /* 0x000000ffff937224 */ /* 0x000fe400078e0003 */
[----:B------:R-:W-:Y:S02]  /*2b50*/  IMAD.MOV.U32 R145, RZ, RZ, R7 ;  /* 0x000000ffff917224 */ /* 0x000fe400078e0007 */
[----:B------:R-:W-:Y:S01]  /*2b60*/  IMAD.MOV.U32 R8, RZ, RZ, RZ ;  /* 0x000000ffff087224 */ /* 0x000fe200078e00ff */
[----:B------:R-:W-:Y:S01]  /*2b70*/  IABS R251, R251 ;  /* 0x000000fb00fb7213 */ /* 0x000fe20000000000 */
[----:B------:R-:W4:Y:S01]  /*2b80*/  LDL R49, [R1+0xe88] ;  /* 0x000e880001317983 */ /* 0x000f220000100800 */
[----:B------:R-:W-:Y:S01]  /*2b90*/  IABS R249, R249 ;  /* 0x000000f900f97213 */ /* 0x000fe20000000000 */
[----:B------:R-:W-:Y:S01]  /*2ba0*/  ULDC UR9, c[0x0][0x238] ;  /* 0x00008e0000097ab9 */ /* 0x000fe20000000800 */
[----:B------:R-:W-:Y:S01]  /*2bb0*/  IABS R250, R250 ;  /* 0x000000fa00fa7213 */ /* 0x000fe20000000000 */
[----:B------:R-:W4:Y:S01]  /*2bc0*/  LDL R20, [R1+0xdc8] ;  /* 0x000dc80001147983 */ /* 0x000f220000100800 */
[----:B------:R-:W-:Y:S01]  /*2bd0*/  IABS R246, R246 ;  /* 0x000000f600f67213 */ /* 0x000fe20000000000 */
[----:B------:R-:W-:Y:S01]  /*2be0*/  ULDC UR10, c[0x0][0x23c] ;  /* 0x00008f00000a7ab9 */ /* 0x000fe20000000800 */
[----:B------:R-:W-:Y:S01]  /*2bf0*/  IABS R247, R247 ;  /* 0x000000f700f77213 */ /* 0x000fe20000000000 */
[----:B------:R-:W-:Y:S01]  /*2c00*/  ULDC.64 UR4, c[0x0][0x218] ;  /* 0x0000860000047ab9 */ /* 0x000fe20000000a00 */
[----:B------:R-:W-:Y:S01]  /*2c10*/  IABS R244, R244 ;  /* 0x000000f400f47213 */ /* 0x000fe20000000000 */
[----:B------:R-:W-:Y:S01]  /*2c20*/  ULDC.64 UR12, c[0x0][0x210] ;  /* 0x00008400000c7ab9 */ /* 0x000fe20000000a00 */
[----:B--2---:R-:W-:Y:S01]  /*2c30*/  IABS R11, R89 ;  /* 0x00000059000b7213 */ /* 0x004fe20000000000 */
[----:B---3--:R-:W-:-:S02]  /*2c40*/  IMAD.MOV.U32 R89, RZ, RZ, R90 ;  /* 0x000000ffff597224 */ /* 0x008fc400078e005a */
[----:B------:R-:W-:Y:S02]  /*2c50*/  IMAD.MOV.U32 R90, RZ, RZ, R91 ;  /* 0x000000ffff5a7224 */ /* 0x000fe400078e005b */
[----:B----4-:R-:W-:Y:S01]  /*2c60*/  IMAD.MOV.U32 R91, RZ, RZ, R96 ;  /* 0x000000ffff5b7224 */ /* 0x010fe200078e0060 */
[----:B------:R-:W-:Y:S01]  /*2c70*/  IABS R10, R89 ;  /* 0x00000059000a7213 */ /* 0x000fe20000000000 */
[----:B------:R-:W-:Y:S02]  /*2c80*/  IMAD.MOV.U32 R96, RZ, RZ, R97 ;  /* 0x000000ffff607224 */ /* 0x000fe400078e0061 */
[----:B------:R-:W-:Y:S02]  /*2c90*/  IMAD.MOV.U32 R89, RZ, RZ, R90 ;  /* 0x000000ffff597224 */ /* 0x000fe400078e005a */
[----:B------:R-:W-:Y:S02]  /*2ca0*/  IMAD.MOV.U32 R97, RZ, RZ, R98 ;  /* 0x000000ffff617224 */ /* 0x000fe400078e0062 */
[----:B------:R-:W-:-:S02]  /*2cb0*/  IMAD.MOV.U32 R90, RZ, RZ, R91 ;  /* 0x000000ffff5a7224 */ /* 0x000fc400078e005b */
[----:B------:R-:W-:Y:S02]  /*2cc0*/  IMAD.MOV.U32 R98, RZ, RZ, R131 ;  /* 0x000000ffff627224 */ /* 0x000fe400078e0083 */
[----:B------:R-:W-:Y:S01]  /*2cd0*/  IMAD.MOV.U32 R91, RZ, RZ, R96 ;  /* 0x000000ffff5b7224 */ /* 0x000fe200078e0060 */
[----:B------:R-:W-:Y:S01]  /*2ce0*/  IABS R252, R5 ;  /* 0x0000000500fc7213 */ /* 0x000fe20000000000 */
[----:B------:R-:W-:Y:S01]  /*2cf0*/  IMAD.MOV.U32 R96, RZ, RZ, R97 ;  /* 0x000000ffff607224 */ /* 0x000fe200078e0061 */
[----:B0-----:R-:W-:Y:S01]  /*2d00*/  IABS R0, R4 ;  /* 0x0000000400007213 */ /* 0x001fe20000000000 */
[----:B------:R-:W-:Y:S01]  /*2d10*/  IMAD.MOV.U32 R97, RZ, RZ, R98 ;  /* 0x000000ffff617224 */ /* 0x000fe200078e0062 */
[----:B------:R-:W2:Y:S04]  /*2d20*/  LDL R131, [R1+0xee0] ;  /* 0x000ee00001837983 */ /* 0x000ea80000100800 */
[----:B------:R-:W3:Y:S01]  /*2d30*/  LDL R98, [R1+0xb8c] ;  /* 0x000b8c0001627983 */ /* 0x000ee20000100800 */
[----:B------:R-:W0:Y:S08]  /*2d40*/  I2F.RP R6, R252 ;  /* 0x000000fc00067306 */ /* 0x000e300000209400 */
[----:B------:R-:W4:Y:S08]  /*2d50*/  I2F.RP R3, R0 ;  /* 0x0000000000037306 */ /* 0x000f300000209400 */
[----:B0-----:R-:W0:Y:S08]  /*2d60*/  MUFU.RCP R6, R6 ;  /* 0x0000000600067308 */ /* 0x001e300000001000 */
[----:B----4-:R-:W4:Y:S01]  /*2d70*/  MUFU.RCP R3, R3 ;  /* 0x0000000300037308 */ /* 0x010f220000001000 */
[----:B0-----:R-:W-:-:S07]  /*2d80*/  VIADD R6, R6, 0xffffffe ;  /* 0x0ffffffe06067836 */ /* 0x001fce0000000000 */
[----:B------:R-:W0:Y:S01]  /*2d90*/  F2I.FTZ.U32.TRUNC.NTZ R9, R6 ;  /* 0x0000000600097305 */ /* 0x000e22000021f000 */
[----:B----4-:R-:W-:-:S07]  /*2da0*/  VIADD R3, R3, 0xffffffe ;  /* 0x0ffffffe03037836 */ /* 0x010fce0000000000 */
[----:B------:R0:W4:Y:S02]  /*2db0*/  F2I.FTZ.U32.TRUNC.NTZ R7, R3 ;  /* 0x0000000300077305 */ /* 0x000124000021f000 */
[----:B0-----:R-:W-:-:S04]  /*2dc0*/  IMAD.MOV R3, RZ, RZ, -R9 ;  /* 0x000000ffff037224 */ /* 0x001fc800078e0a09 */
[----:B------:R-:W-:Y:S02]  /*2dd0*/  IMAD R3, R3, R252, RZ ;  /* 0x000000fc03037224 */ /* 0x000fe400078e02ff */
[----:B----4-:R-:W-:Y:S02]  /*2de0*/  IMAD.MOV R6, RZ, RZ, -R7 ;  /* 0x000000ffff067224 */ /* 0x010fe400078e0a07 */
[----:B------:R-:W-:Y:S01]  /*2df0*/  IMAD.HI.U32 R3, R9, R3, R8 ;  /* 0x0000000309037227 */ /* 0x000fe200078e0008 */
[----:B------:R-:W-:-:S03]  /*2e00*/  IABS R8, R89 ;  /* 0x0000005900087213 */ /* 0x000fc60000000000 */
[----:B------:R-:W-:Y:S02]  /*2e10*/  IMAD.MOV.U32 R9, RZ, RZ, R10 ;  /* 0x000000ffff097224 */ /* 0x000fe400078e000a */
[----:B------:R-:W-:Y:S02]  /*2e20*/  IMAD R10, R6, R0, RZ ;  /* 0x00000000060a7224 */ /* 0x000fe400078e02ff */
[----:B------:R-:W-:Y:S02]  /*2e30*/  IMAD.MOV.U32 R89, RZ, RZ, R90 ;  /* 0x000000ffff597224 */ /* 0x000fe400078e005a */
[----:B------:R-:W-:Y:S02]  /*2e40*/  IMAD.MOV.U32 R6, RZ, RZ, RZ ;  /* 0x000000ffff067224 */ /* 0x000fe400078e00ff */
[----:B------:R-:W-:Y:S02]  /*2e50*/  IMAD.MOV.U32 R90, RZ, RZ, R91 ;  /* 0x000000ffff5a7224 */ /* 0x000fe400078e005b */
[----:B------:R-:W-:-:S02]  /*2e60*/  IMAD.MOV.U32 R91, RZ, RZ, R96 ;  /* 0x000000ffff5b7224 */ /* 0x000fc400078e0060 */
[----:B------:R-:W-:Y:S02]  /*2e70*/  IMAD.MOV.U32 R96, RZ, RZ, R97 ;  /* 0x000000ffff607224 */ /* 0x000fe400078e0061 */
[----:B-1----:R-:W-:Y:S01]  /*2e80*/  IMAD.HI.U32 R5, R7, R10, R6 ;  /* 0x0000000a07057227 */ /* 0x002fe200078e0006 */
[----:B------:R-:W-:-:S03]  /*2e90*/  IABS R10, R89 ;  /* 0x00000059000a7213 */ /* 0x000fc60000000000 */
[----:B------:R-:W-:Y:S02]  /*2ea0*/  IMAD.MOV.U32 R89, RZ, RZ, R90 ;  /* 0x000000ffff597224 */ /* 0x000fe400078e005a */
[----:B------:R-:W-:Y:S02]  /*2eb0*/  IMAD.MOV.U32 R90, RZ, RZ, R91 ;  /* 0x000000ffff5a7224 */ /* 0x000fe400078e005b */
[----:B------:R-:W-:Y:S02]  /*2ec0*/  IMAD.MOV.U32 R91, RZ, RZ, R96 ;  /* 0x000000ffff5b7224 */ /* 0x000fe400078e0060 */
[----:B---3--:R-:W-:Y:S02]  /*2ed0*/  IMAD.MOV.U32 R97, RZ, RZ, R98 ;  /* 0x000000ffff617224 */ /* 0x008fe400078e0062 */
[----:B------:R-:W-:Y:S02]  /*2ee0*/  IMAD.MOV.U32 R98, RZ, RZ, R99 ;  /* 0x000000ffff627224 */ /* 0x000fe400078e0063 */
[----:B------:R-:W-:-:S02]  /*2ef0*/  IMAD.MOV.U32 R99, RZ, RZ, R104 ;  /* 0x000000ffff637224 */ /* 0x000fc400078e0068 */
[----:B------:R-:W-:Y:S02]  /*2f00*/  IMAD.MOV.U32 R104, RZ, RZ, R113 ;  /* 0x000000ffff687224 */ /* 0x000fe400078e0071 */
[----:B------:R-:W-:Y:S02]  /*2f10*/  IMAD.MOV.U32 R96, RZ, RZ, R97 ;  /* 0x000000ffff607224 */ /* 0x000fe400078e0061 */
[----:B------:R-:W-:Y:S01]  /*2f20*/  IMAD.HI.U32 R12, R3, R9, RZ ;  /* 0x00000009030c7227 */ /* 0x000fe200078e00ff */
[----:B------:R-:W-:Y:S01]  /*2f30*/  IABS R6, R89 ;  /* 0x0000005900067213 */ /* 0x000fe20000000000 */
[----:B------:R-:W3:Y:S02]  /*2f40*/  LDL R113, [R1+0xd54] ;  /* 0x000d540001717983 */ /* 0x000ee40000100800 */
[----:B------:R-:W-:Y:S02]  /*2f50*/  IMAD.MOV.U32 R97, RZ, RZ, R98 ;  /* 0x000000ffff617224 */ /* 0x000fe400078e0062 */
[----:B------:R-:W-:-:S02]  /*2f60*/  IMAD.MOV.U32 R98, RZ, RZ, R99 ;  /* 0x000000ffff627224 */ /* 0x000fc400078e0063 */
[----:B------:R-:W-:Y:S02]  /*2f70*/  IMAD.MOV.U32 R99, RZ, RZ, R104 ;  /* 0x000000ffff637224 */ /* 0x000fe400078e0068 */
[----:B------:R-:W-:Y:S02]  /*2f80*/  IMAD.MOV.U32 R104, RZ, RZ, R106 ;  /* 0x000000ffff687224 */ /* 0x000fe400078e006a */
[----:B------:R-:W-:Y:S02]  /*2f90*/  IMAD.MOV.U32 R106, RZ, RZ, R112 ;  /* 0x000000ffff6a7224 */ /* 0x000fe400078e0070 */
[----:B------:R-:W4:Y:S01]  /*2fa0*/  LDL R112, [R1+0xb9c] ;  /* 0x000b9c0001707983 */ /* 0x000f220000100800 */
[----:B------:R-:W-:Y:S02]  /*2fb0*/  IMAD.MOV.U32 R89, RZ, RZ, R90 ;  /* 0x000000ffff597224 */ /* 0x000fe400078e005a */
[----:B------:R-:W-:Y:S02]  /*2fc0*/  IMAD.MOV R12, RZ, RZ, -R12 ;  /* 0x000000ffff0c7224 */ /* 0x000fe400078e0a0c */
[----:B------:R-:W-:-:S04]  /*2fd0*/  IMAD.HI.U32 R7, R3, R8, RZ ;  /* 0x0000000803077227 */ /* 0x000fc800078e00ff */
[----:B------:R-:W-:Y:S02]  /*2fe0*/  IMAD.MOV.U32 R90, RZ, RZ, R91 ;  /* 0x000000ffff5a7224 */ /* 0x000fe400078e005b */
[----:B------:R-:W-:Y:S02]  /*2ff0*/  IMAD.MOV.U32 R91, RZ, RZ, R96 ;  /* 0x000000ffff5b7224 */ /* 0x000fe400078e0060 */
[----:B------:R-:W-:Y:S01]  /*3000*/  IMAD R17, R252, R12, R9 ;  /* 0x0000000cfc117224 */ /* 0x000fe200078e0209 */
[----:B------:R-:W-:Y:S01]  /*3010*/  IABS R9, R89 ;  /* 0x0000005900097213 */ /* 0x000fe20000000000 */
[----:B------:R-:W-:Y:S02]  /*3020*/  IMAD.MOV.U32 R96, RZ, RZ, R97 ;  /* 0x000000ffff607224 */ /* 0x000fe400078e0061 */
[----:B------:R-:W-:Y:S02]  /*3030*/  IMAD.MOV R7, RZ, RZ, -R7 ;  /* 0x000000ffff077224 */ /* 0x000fe400078e0a07 */
[----:B------:R-:W-:-:S02]  /*3040*/  IMAD.MOV.U32 R89, RZ, RZ, R90 ;  /* 0x000000ffff597224 */ /* 0x000fc400078e005a */
[----:B------:R-:W-:Y:S02]  /*3050*/  IMAD.MOV.U32 R90, RZ, RZ, R91 ;  /* 0x000000ffff5a7224 */ /* 0x000fe400078e005b */
[----:B------:R-:W-:Y:S02]  /*3060*/  IMAD.MOV.U32 R97, RZ, RZ, R98 ;  /* 0x000000ffff617224 */ /* 0x000fe400078e0062 */
[----:B------:R-:W-:Y:S02]  /*3070*/  IMAD.MOV.U32 R91, RZ, RZ, R96 ;  /* 0x000000ffff5b7224 */ /* 0x000fe400078e0060 */
[----:B------:R-:W-:Y:S02]  /*3080*/  IMAD.MOV.U32 R98, RZ, RZ, R99 ;  /* 0x000000ffff627224 */ /* 0x000fe400078e0063 */
[----:B------:R-:W-:Y:S01]  /*3090*/  IMAD R16, R252, R7, R8 ;  /* 0x00000007fc107224 */ /* 0x000fe200078e0208 */
[----:B------:R-:W-:Y:S01]  /*30a0*/  IABS R7, R89 ;  /* 0x0000005900077213 */ /* 0x000fe20000000000 */
[----:B------:R-:W-:-:S02]  /*30b0*/  IMAD.MOV.U32 R99, RZ, RZ, R104 ;  /* 0x000000ffff637224 */ /* 0x000fc400078e0068 */
[----:B------:R-:W-:Y:S02]  /*30c0*/  IMAD.MOV.U32 R104, RZ, RZ, R106 ;  /* 0x000000ffff687224 */ /* 0x000fe400078e006a */
[----:B------:R-:W-:Y:S02]  /*30d0*/  IMAD.MOV.U32 R89, RZ, RZ, R90 ;  /* 0x000000ffff597224 */ /* 0x000fe400078e005a */
[----:B------:R-:W-:Y:S02]  /*30e0*/  IMAD.MOV.U32 R90, RZ, RZ, R91 ;  /* 0x000000ffff5a7224 */ /* 0x000fe400078e005b */
[----:B------:R-:W-:Y:S02]  /*30f0*/  IMAD.MOV.U32 R96, RZ, RZ, R97 ;  /* 0x000000ffff607224 */ /* 0x000fe400078e0061 */
[----:B------:R-:W-:Y:S02]  /*3100*/  IMAD.MOV.U32 R97, RZ, RZ, R99 ;  /* 0x000000ffff617224 */ /* 0x000fe400078e0063 */
        /* <DEDUP_REMOVED lines=15> */
[----:B------:R-:W2:Y:S01]  /*3200*/  LDL R81, [R1+0xd18] ;  /* 0x000d180001517983 */ /* 0x000ea20000100800 */
[----:B------:R-:W-:-:S03]  /*3210*/  IMAD.MOV.U32 R105, RZ, RZ, R121 ;  /* 0x000000ffff697224 */ /* 0x000fc600078e0079 */
[----:B------:R-:W3:Y:S01]  /*3220*/  LDL R121, [R1+0xeb0] ;  /* 0x000eb00001797983 */ /* 0x000ee20000100800 */
[----:B----4-:R-:W-:Y:S02]  /*3230*/  IMAD.MOV.U32 R106, RZ, RZ, R112 ;  /* 0x000000ffff6a7224 */ /* 0x010fe400078e0070 */
[----:B------:R-:W-:Y:S02]  /*3240*/  IMAD.MOV.U32 R112, RZ, RZ, R129 ;  /* 0x000000ffff707224 */ /* 0x000fe400078e0081 */
[----:B------:R-:W-:Y:S01]  /*3250*/  IMAD.MOV.U32 R104, RZ, RZ, R106 ;  /* 0x000000ffff687224 */ /* 0x000fe200078e006a */
[----:B------:R-:W-:Y:S01]  /*3260*/  IABS R111, R49 ;  /* 0x00000031006f7213 */ /* 0x000fe20000000000 */
[----:B------:R-:W-:Y:S01]  /*3270*/  IMAD.MOV.U32 R106, RZ, RZ, R112 ;  /* 0x000000ffff6a7224 */ /* 0x000fe200078e0070 */
[----:B------:R-:W-:Y:S01]  /*3280*/  IABS R71, R20 ;  /* 0x0000001400477213 */ /* 0x000fe20000000000 */
[----:B------:R-:W-:Y:S02]  /*3290*/  IMAD.MOV.U32 R112, RZ, RZ, R120 ;  /* 0x000000ffff707224 */ /* 0x000fe400078e0078 */
[----:B------:R-:W-:Y:S01]  /*32a0*/  IMAD.HI.U32 R13, R3, R11, RZ ;  /* 0x0000000b030d7227 */ /* 0x000fe200078e00ff */
[----:B------:R-:W-:Y:S01]  /*32b0*/  ISETP.GT.U32.AND P3, PT, R252, R16, PT ;  /* 0x00000010fc00720c */ /* 0x000fe20003f64070 */
[----:B------:R-:W4:Y:S02]  /*32c0*/  LDL R129, [R1+0xee4] ;  /* 0x000ee40001817983 */ /* 0x000f240000100800 */
        /* <DEDUP_REMOVED lines=11> */
[----:B------:R-:W-:Y:S01]  /*3380*/  IMAD.MOV.U32 R89, RZ, RZ, R90 ;  /* 0x000000ffff597224 */ /* 0x000fe200078e005a */
[----:B------:R-:W4:Y:S01]  /*3390*/  LDL R130, [R1+0xeb8] ;  /* 0x000eb80001827983 */ /* 0x000f220000100800 */
[----:B------:R-:W-:-:S02]  /*33a0*/  IMAD.MOV.U32 R90, RZ, RZ, R91 ;  /* 0x000000ffff5a7224 */ /* 0x000fc400078e005b */
[----:B------:R-:W-:Y:S02]  /*33b0*/  IMAD.MOV.U32 R91, RZ, RZ, R96 ;  /* 0x000000ffff5b7224 */ /* 0x000fe400078e0060 */
[----:B------:R-:W-:Y:S02]  /*33c0*/  IMAD.MOV.U32 R96, RZ, RZ, R97 ;  /* 0x000000ffff607224 */ /* 0x000fe400078e0061 */
[----:B------:R-:W-:Y:S02]  /*33d0*/  IMAD.MOV.U32 R97, RZ, RZ, R112 ;  /* 0x000000ffff617224 */ /* 0x000fe400078e0070 */
[----:B------:R-:W-:Y:S02]  /*33e0*/  IMAD.MOV.U32 R112, RZ, RZ, R128 ;  /* 0x000000ffff707224 */ /* 0x000fe400078e0080 */
[----:B------:R-:W4:Y:S01]  /*33f0*/  LDL R128, [R1+0xd30] ;  /* 0x000d300001807983 */ /* 0x000f220000100800 */
        /* <DEDUP_REMOVED lines=8> */
[----:B--2---:R-:W-:Y:S02]  /*3480*/  IMAD.MOV.U32 R74, RZ, RZ, R81 ;  /* 0x000000ffff4a7224 */ /* 0x004fe400078e0051 */
[----:B------:R-:W-:Y:S02]  /*3490*/  IMAD.MOV.U32 R81, RZ, RZ, R136 ;  /* 0x000000ffff517224 */ /* 0x000fe400078e0088 */
[----:B------:R-:W-:Y:S01]  /*34a0*/  IMAD.MOV R13, RZ, RZ, -R13 ;  /* 0x000000ffff0d7224 */ /* 0x000fe200078e0a0d */
[----:B------:R-:W-:Y:S01]  /*34b0*/  ISETP.GT.U32.AND P1, PT, R252, R17, PT ;  /* 0x00000011fc00720c */ /* 0x000fe20003f24070 */
[----:B------:R-:W-:Y:S01]  /*34c0*/  IMAD.MOV.U32 R73, RZ, RZ, R81 ;  /* 0x000000ffff497224 */ /* 0x000fe200078e0051 */
[----:B------:R-:W2:Y:S01]  /*34d0*/  LDL R136, [R1+0xf04] ;  /* 0x000f040001887983 */ /* 0x000ea20000100800 */
[----:B------:R-:W-:Y:S02]  /*34e0*/  IMAD.MOV.U32 R81, RZ, RZ, R82 ;  /* 0x000000ffff517224 */ /* 0x000fe400078e0052 */
[----:B------:R-:W-:-:S02]  /*34f0*/  IMAD.MOV.U32 R82, RZ, RZ, R89 ;  /* 0x000000ffff527224 */ /* 0x000fc400078e0059 */
[----:B------:R-:W-:Y:S02]  /*3500*/  IMAD.MOV.U32 R72, RZ, RZ, R73 ;  /* 0x000000ffff487224 */ /* 0x000fe400078e0049 */
[----:B------:R-:W-:Y:S02]  /*3510*/  IMAD.MOV.U32 R73, RZ, RZ, R81 ;  /* 0x000000ffff497224 */ /* 0x000fe400078e0051 */
[----:B------:R-:W-:Y:S02]  /*3520*/  IMAD.MOV.U32 R67, RZ, RZ, R72 ;  /* 0x000000ffff437224 */ /* 0x000fe400078e0048 */
[----:B------:R-:W-:Y:S02]  /*3530*/  IMAD.MOV.U32 R72, RZ, RZ, R88 ;  /* 0x000000ffff487224 */ /* 0x000fe400078e0058 */
[----:B---3--:R-:W-:Y:S02]  /*3540*/  IMAD.MOV.U32 R88, RZ, RZ, R121 ;  /* 0x000000ffff587224 */ /* 0x008fe400078e0079 */
[----:B------:R-:W3:Y:S02]  /*3550*/  LDL R121, [R1+0xd48] ;  /* 0x000d480001797983 */ /* 0x000ee40000100800 */
[----:B------:R-:W-:-:S02]  /*3560*/  IMAD.MOV.U32 R66, RZ, RZ, R88 ;  /* 0x000000ffff427224 */ /* 0x000fc400078e0058 */
[----:B----4-:R-:W-:Y:S02]  /*3570*/  IMAD.MOV.U32 R123, RZ, RZ, R130 ;  /* 0x000000ffff7b7224 */ /* 0x010fe400078e0082 */
[----:B------:R-:W4:Y:S02]  /*3580*/  LDL R130, [R1+0xec0] ;  /* 0x000ec00001827983 */ /* 0x000f240000100800 */
[----:B------:R-:W-:-:S04]  /*3590*/  IMAD.MOV.U32 R122, RZ, RZ, R123 ;  /* 0x000000ffff7a7224 */ /* 0x000fc800078e007b */
[----:B------:R-:W-:Y:S02]  /*35a0*/  IMAD.MOV.U32 R120, RZ, RZ, R122 ;  /* 0x000000ffff787224 */ /* 0x000fe400078e007a */
[----:B------:R-:W-:-:S04]  /*35b0*/  IMAD.MOV.U32 R91, RZ, RZ, R128 ;  /* 0x000000ffff5b7224 */ /* 0x000fc800078e0080 */
[----:B------:R-:W-:Y:S02]  /*35c0*/  IMAD.MOV.U32 R89, RZ, RZ, R91 ;  /* 0x000000ffff597224 */ /* 0x000fe400078e005b */
[----:B------:R-:W-:Y:S02]  /*35d0*/  IMAD.MOV.U32 R91, RZ, RZ, R104 ;  /* 0x000000ffff5b7224 */ /* 0x000fe400078e0068 */
[----:B------:R-:W-:Y:S02]  /*35e0*/  IMAD.MOV.U32 R104, RZ, RZ, R106 ;  /* 0x000000ffff687224 */ /* 0x000fe400078e006a */
[----:B------:R-:W-:Y:S02]  /*35f0*/  IMAD.MOV.U32 R106, RZ, RZ, R120 ;  /* 0x000000ffff6a7224 */ /* 0x000fe400078e0078 */
[----:B------:R-:W-:Y:S02]  /*3600*/  IMAD.MOV.U32 R81, RZ, RZ, R89 ;  /* 0x000000ffff517224 */ /* 0x000fe400078e0059 */
[----:B------:R-:W-:-:S04]  /*3610*/  IMAD.MOV.U32 R89, RZ, RZ, R106 ;  /* 0x000000ffff597224 */ /* 0x000fc800078e006a */
[----:B------:R-:W-:-:S04]  /*3620*/  IMAD.MOV.U32 R65, RZ, RZ, R89 ;  /* 0x000000ffff417224 */ /* 0x000fc800078e0059 */
        /* <DEDUP_REMOVED lines=9> */
[----:B------:R-:W2:Y:S01]  /*36c0*/  LDL R65, [R1+0xe8c] ;  /* 0x000e8c0001417983 */ /* 0x000ea20000100800 */
[----:B------:R-:W-:Y:S02]  /*36d0*/  IMAD.MOV.U32 R57, RZ, RZ, R58 ;  /* 0x000000ffff397224 */ /* 0x000fe400078e003a */
[----:B------:R-:W-:Y:S02]  /*36e0*/  IMAD.MOV.U32 R58, RZ, RZ, R59 ;  /* 0x000000ffff3a7224 */ /* 0x000fe400078e003b */
[----:B------:R-:W-:Y:S01]  /*36f0*/  IMAD.MOV.U32 R59, RZ, RZ, R64 ;  /* 0x000000ffff3b7224 */ /* 0x000fe200078e0040 */
[----:B------:R-:W-:Y:S01]  /*3700*/  IABS R119, R57 ;  /* 0x0000003900777213 */ /* 0x000fe20000000000 */
[----:B------:R-:W-:-:S02]  /*3710*/  IMAD.MOV.U32 R57, RZ, RZ, R58 ;  /* 0x000000ffff397224 */ /* 0x000fc400078e003a */
[----:B------:R-:W-:Y:S02]  /*3720*/  IMAD.MOV.U32 R72, RZ, RZ, R80 ;  /* 0x000000ffff487224 */ /* 0x000fe400078e0050 */
[----:B------:R-:W-:Y:S02]  /*3730*/  IMAD.MOV.U32 R80, RZ, RZ, R83 ;  /* 0x000000ffff507224 */ /* 0x000fe400078e0053 */
[----:B------:R-:W-:Y:S02]  /*3740*/  IMAD.MOV.U32 R58, RZ, RZ, R59 ;  /* 0x000000ffff3a7224 */ /* 0x000fe400078e003b */
[----:B------:R-:W-:Y:S01]  /*3750*/  IMAD.MOV.U32 R83, RZ, RZ, R98 ;  /* 0x000000ffff537224 */ /* 0x000fe200078e0062 */
[----:B------:R-:W-:Y:S01]  /*3760*/  IABS R118, R57 ;  /* 0x0000003900767213 */ /* 0x000fe20000000000 */
[----:B------:R-:W3:Y:S01]  /*3770*/  LDL R98, [R1+0xe84] ;  /* 0x000e840001627983 */ /* 0x000ee20000100800 */
[----:B------:R-:W-:-:S05]  /*3780*/  IMAD.MOV.U32 R57, RZ, RZ, R58 ;  /* 0x000000ffff397224 */ /* 0x000fca00078e003a */
[----:B------:R-:W-:Y:S02]  /*3790*/  IABS R117, R57 ;  /* 0x0000003900757213 */ /* 0x000fe40000000000 */
[----:B------:R-:W4:Y:S01]  /*37a0*/  LDL R57, [R1+0xea4] ;  /* 0x000ea40001397983 */ /* 0x000f220000100800 */
[----:B--2---:R-:W-:Y:S02]  /*37b0*/  IMAD.MOV.U32 R64, RZ, RZ, R65 ;  /* 0x000000ffff407224 */ /* 0x004fe400078e0041 */
[----:B------:R-:W-:Y:S02]  /*37c0*/  IMAD.MOV.U32 R65, RZ, RZ, R67 ;  /* 0x000000ffff417224 */ /* 0x000fe400078e0043 */
[----:B------:R-:W-:Y:S02]  /*37d0*/  IMAD.MOV.U32 R67, RZ, RZ, R82 ;  /* 0x000000ffff437224 */ /* 0x000fe400078e0052 */
[----:B------:R-:W-:Y:S02]  /*37e0*/  IMAD.MOV.U32 R82, RZ, RZ, R107 ;  /* 0x000000ffff527224 */ /* 0x000fe400078e006b */
[----:B------:R-:W-:Y:S01]  /*37f0*/  IMAD.MOV.U32 R59, RZ, RZ, R65 ;  /* 0x000000ffff3b7224 */ /* 0x000fe200078e0041 */
[----:B------:R-:W2:Y:S01]  /*3800*/  LDL R107, [R1+0xe7c] ;  /* 0x000e7c00016b7983 */ /* 0x000ea20000100800 */
[----:B------:R-:W-:-:S02]  /*3810*/  IMAD.MOV.U32 R65, RZ, RZ, R67 ;  /* 0x000000ffff417224 */ /* 0x000fc400078e0043 */
[----:B------:R-:W-:Y:S02]  /*3820*/  IMAD.MOV.U32 R67, RZ, RZ, R82 ;  /* 0x000000ffff437224 */ /* 0x000fe400078e0052 */
[----:B------:R-:W2:Y:S01]  /*3830*/  LDL R82, [R1+0xe80] ;  /* 0x000e800001527983 */ /* 0x000ea20000100800 */
[----:B---3--:R-:W-:Y:S02]  /*3840*/  IMAD.MOV.U32 R66, RZ, RZ, R98 ;  /* 0x000000ffff427224 */ /* 0x008fe400078e0062 */
[----:B------:R-:W-:Y:S02]  /*3850*/  IMAD.MOV.U32 R58, RZ, RZ, R65 ;  /* 0x000000ffff3a7224 */ /* 0x000fe400078e0041 */
[----:B------:R-:W-:Y:S02]  /*3860*/  IMAD.MOV.U32 R56, RZ, RZ, R64 ;  /* 0x000000ffff387224 */ /* 0x000fe400078e0040 */
[----:B------:R-:W-:Y:S02]  /*3870*/  IMAD.MOV.U32 R65, RZ, RZ, R67 ;  /* 0x000000ffff417224 */ /* 0x000fe400078e0043 */
[----:B------:R-:W-:Y:S01]  /*3880*/  IMAD.MOV.U32 R64, RZ, RZ, R66 ;  /* 0x000000ffff407224 */ /* 0x000fe200078e0042 */
[----:B----4-:R-:W-:Y:S01]  /*3890*/  IABS R116, R57 ;  /* 0x0000003900747213 */ /* 0x010fe20000000000 */
[----:B------:R-:W-:Y:S01]  /*38a0*/  IMAD.MOV.U32 R51, RZ, RZ, R56 ;  /* 0x000000ffff337224 */ /* 0x000fe200078e0038 */
[----:B------:R-:W3:Y:S01]  /*38b0*/  LDL R66, [R1+0xe60] ;  /* 0x000e600001427983 */ /* 0x000ee20000100800 */
[----:B------:R-:W-:-:S02]  /*38c0*/  IMAD.MOV.U32 R56, RZ, RZ, R64 ;  /* 0x000000ffff387224 */ /* 0x000fc400078e0040 */
[----:B------:R-:W-:Y:S01]  /*38d0*/  IMAD.MOV.U32 R50, RZ, RZ, R51 ;  /* 0x000000ffff327224 */ /* 0x000fe200078e0033 */
[----:B------:R-:W4:Y:S01]  /*38e0*/  LDL R64, [R1+0xe68] ;  /* 0x000e680001407983 */ /* 0x000f220000100800 */
[----:B------:R-:W-:Y:S02]  /*38f0*/  IMAD.MOV.U32 R51, RZ, RZ, R56 ;  /* 0x000000ffff337224 */ /* 0x000fe400078e0038 */
[----:B------:R-:W-:Y:S02]  /*3900*/  IMAD.MOV.U32 R49, RZ, RZ, R50 ;  /* 0x000000ffff317224 */ /* 0x000fe400078e0032 */
[----:B------:R-:W-:Y:S02]  /*3910*/  IMAD.MOV.U32 R50, RZ, RZ, R51 ;  /* 0x000000ffff327224 */ /* 0x000fe400078e0033 */
[----:B--2---:R-:W-:-:S04]  /*3920*/  IMAD.MOV.U32 R67, RZ, RZ, R82 ;  /* 0x000000ffff437224 */ /* 0x004fc800078e0052 */
[----:B------:R-:W-:-:S04]  /*3930*/  IMAD.MOV.U32 R57, RZ, RZ, R67 ;  /* 0x000000ffff397224 */ /* 0x000fc800078e0043 */
[----:B------:R-:W-:Y:S02]  /*3940*/  IMAD.MOV.U32 R56, RZ, RZ, R57 ;  /* 0x000000ffff387224 */ /* 0x000fe400078e0039 */
[----:B------:R-:W-:Y:S02]  /*3950*/  IMAD.MOV.U32 R57, RZ, RZ, R58 ;  /* 0x000000ffff397224 */ /* 0x000fe400078e003a */
[----:B------:R-:W-:Y:S02]  /*3960*/  IMAD.MOV.U32 R51, RZ, RZ, R56 ;  /* 0x000000ffff337224 */ /* 0x000fe400078e0038 */
[----:B------:R-:W-:Y:S02]  /*3970*/  IMAD.MOV.U32 R56, RZ, RZ, R57 ;  /* 0x000000ffff387224 */ /* 0x000fe400078e0039 */
[----:B------:R-:W2:Y:S01]  /*3980*/  LDL R57, [R1+0xe54] ;  /* 0x000e540001397983 */ /* 0x000ea20000100800 */
[----:B------:R-:W-:Y:S01]  /*3990*/  IABS R110, R49 ;  /* 0x00000031006e7213 */ /* 0x000fe20000000000 */
[----:B------:R-:W-:-:S02]  /*39a0*/  IMAD.MOV.U32 R49, RZ, RZ, R50 ;  /* 0x000000ffff317224 */ /* 0x000fc400078e0032 */
[----:B------:R-:W-:-:S03]  /*39b0*/  IMAD.MOV.U32 R50, RZ, RZ, R51 ;  /* 0x000000ffff327224 */ /* 0x000fc600078e0033 */
[----:B------:R-:W-:Y:S01]  /*39c0*/  IABS R109, R49 ;  /* 0x00000031006d7213 */ /* 0x000fe20000000000 */
[----:B------:R-:W-:-:S05]  /*39d0*/  IMAD.MOV.U32 R49, RZ, RZ, R50 ;  /* 0x000000ffff317224 */ /* 0x000fca00078e0032 */
[----:B------:R-:W-:Y:S01]  /*39e0*/  IABS R108, R49 ;  /* 0x00000031006c7213 */ /* 0x000fe20000000000 */
[----:B--2---:R-:W-:Y:S02]  /*39f0*/  IMAD.MOV.U32 R51, RZ, RZ, R57 ;  /* 0x000000ffff337224 */ /* 0x004fe400078e0039 */
[----:B------:R-:W-:Y:S02]  /*3a00*/  IMAD.MOV.U32 R57, RZ, RZ, R74 ;  /* 0x000000ffff397224 */ /* 0x000fe400078e004a */
[----:B------:R-:W-:Y:S02]  /*3a10*/  IMAD.MOV.U32 R74, RZ, RZ, R81 ;  /* 0x000000ffff4a7224 */ /* 0x000fe400078e0051 */
[----:B------:R-:W-:Y:S02]  /*3a20*/  IMAD.MOV.U32 R50, RZ, RZ, R51 ;  /* 0x000000ffff327224 */ /* 0x000fe400078e0033 */
[----:B------:R-:W-:Y:S02]  /*3a30*/  IMAD.MOV.U32 R51, RZ, RZ, R57 ;  /* 0x000000ffff337224 */ /* 0x000fe400078e0039 */
[----:B------:R-:W-:-:S02]  /*3a40*/  IMAD.MOV.U32 R57, RZ, RZ, R74 ;  /* 0x000000ffff397224 */ /* 0x000fc400078e004a */
[----:B------:R-:W-:Y:S02]  /*3a50*/  IMAD.MOV.U32 R49, RZ, RZ, R50 ;  /* 0x000000ffff317224 */ /* 0x000fe400078e0032 */
[----:B------:R-:W-:Y:S02]  /*3a60*/  IMAD.MOV.U32 R50, RZ, RZ, R57 ;  /* 0x000000ffff327224 */ /* 0x000fe400078e0039 */
[----:B----4-:R-:W-:Y:S02]  /*3a70*/  IMAD.MOV.U32 R57, RZ, RZ, R64 ;  /* 0x000000ffff397224 */ /* 0x010fe400078e0040 */
[----:B---3--:R-:W-:Y:S02]  /*3a80*/  IMAD.MOV.U32 R64, RZ, RZ, R66 ;  /* 0x000000ffff407224 */ /* 0x008fe400078e0042 */
[----:B------:R-:W-:Y:S02]  /*3a90*/  IMAD.MOV.U32 R48, RZ, RZ, R57 ;  /* 0x000000ffff307224 */ /* 0x000fe400078e0039 */
[----:B------:R-:W-:-:S02]  /*3aa0*/  IMAD.MOV.U32 R57, RZ, RZ, R64 ;  /* 0x000000ffff397224 */ /* 0x000fc400078e0040 */
[----:B------:R-:W-:Y:S02]  /*3ab0*/  IMAD.MOV.U32 R43, RZ, RZ, R48 ;  /* 0x000000ffff2b7224 */ /* 0x000fe400078e0030 */
[----:B------:R-:W-:Y:S02]  /*3ac0*/  IMAD.MOV.U32 R48, RZ, RZ, R57 ;  /* 0x000000ffff307224 */ /* 0x000fe400078e0039 */
[----:B------:R-:W-:Y:S01]  /*3ad0*/  IMAD.MOV.U32 R42, RZ, RZ, R43 ;  /* 0x000000ffff2a7224 */ /* 0x000fe200078e002b */
[----:B------:R-:W2:Y:S01]  /*3ae0*/  LDL R57, [R1+0xe38] ;  /* 0x000e380001397983 */ /* 0x000ea20000100800 */
[----:B------:R-:W-:Y:S02]  /*3af0*/  IMAD.MOV.U32 R43, RZ, RZ, R48 ;  /* 0x000000ffff2b7224 */ /* 0x000fe400078e0030 */
[----:B------:R-:W-:Y:S02]  /*3b00*/  IMAD.MOV.U32 R48, RZ, RZ, R49 ;  /* 0x000000ffff307224 */ /* 0x000fe400078e0031 */
[----:B------:R-:W-:-:S02]  /*3b10*/  IMAD.MOV.U32 R49, RZ, RZ, R56 ;  /* 0x000000ffff317224 */ /* 0x000fc400078e0038 */
[----:B------:R-:W-:Y:S02]  /*3b20*/  IMAD.MOV.U32 R56, RZ, RZ, R65 ;  /* 0x000000ffff387224 */ /* 0x000fe400078e0041 */
[----:B------:R-:W3:Y:S01]  /*3b30*/  LDL R65, [R1+0xe30] ;  /* 0x000e300001417983 */ /* 0x000ee20000100800 */
[----:B------:R-:W-:Y:S02]  /*3b40*/  IMAD.MOV.U32 R41, RZ, RZ, R42 ;  /* 0x000000ffff297224 */ /* 0x000fe400078e002a */
[----:B------:R-:W-:-:S03]  /*3b50*/  IMAD.MOV.U32 R42, RZ, RZ, R43 ;  /* 0x000000ffff2a7224 */ /* 0x000fc600078e002b */
[----:B------:R-:W-:Y:S01]  /*3b60*/  IABS R103, R41 ;  /* 0x0000002900677213 */ /* 0x000fe20000000000 */
[----:B------:R-:W-:Y:S02]  /*3b70*/  IMAD.MOV.U32 R41, RZ, RZ, R42 ;  /* 0x000000ffff297224 */ /* 0x000fe400078e002a */
[----:B------:R-:W-:-:S03]  /*3b80*/  IMAD.MOV.U32 R66, RZ, RZ, R80 ;  /* 0x000000ffff427224 */ /* 0x000fc600078e0050 */
[----:B------:R-:W-:Y:S02]  /*3b90*/  IABS R102, R41 ;  /* 0x0000002900667213 */ /* 0x000fe40000000000 */
[----:B------:R-:W4:Y:S01]  /*3ba0*/  LDL R41, [R1+0xe5c] ;  /* 0x000e5c0001297983 */ /* 0x000f220000100800 */
[----:B------:R-:W-:-:S03]  /*3bb0*/  IMAD.MOV.U32 R80, RZ, RZ, R83 ;  /* 0x000000ffff507224 */ /* 0x000fc600078e0053 */
[----:B------:R-:W2:Y:S01]  /*3bc0*/  LDL R83, [R1+0xe3c] ;  /* 0x000e3c0001537983 */ /* 0x000ea20000100800 */
[----:B------:R-:W-:Y:S02]  /*3bd0*/  IMAD.MOV.U32 R43, RZ, RZ, R48 ;  /* 0x000000ffff2b7224 */ /* 0x000fe400078e0030 */
[----:B------:R-:W-:Y:S02]  /*3be0*/  IMAD.MOV.U32 R48, RZ, RZ, R56 ;  /* 0x000000ffff307224 */ /* 0x000fe400078e0038 */
[----:B---3--:R-:W-:Y:S02]  /*3bf0*/  IMAD.MOV.U32 R56, RZ, RZ, R65 ;  /* 0x000000ffff387224 */ /* 0x008fe400078e0041 */
[----:B------:R-:W3:Y:S01]  /*3c00*/  LDL R65, [R1+0xe34] ;  /* 0x000e340001417983 */ /* 0x000ee20000100800 */
[----:B------:R-:W-:Y:S02]  /*3c10*/  IMAD.MOV.U32 R42, RZ, RZ, R43 ;  /* 0x000000ffff2a7224 */ /* 0x000fe400078e002b */
[----:B------:R-:W-:Y:S01]  /*3c20*/  IMAD.MOV.U32 R43, RZ, RZ, R56 ;  /* 0x000000ffff2b7224 */ /* 0x000fe200078e0038 */
[----:B----4-:R-:W-:Y:S01]  /*3c30*/  IABS R101, R41 ;  /* 0x0000002900657213 */ /* 0x010fe20000000000 */
[----:B------:R-:W-:-:S02]  /*3c40*/  IMAD.MOV.U32 R41, RZ, RZ, R42 ;  /* 0x000000ffff297224 */ /* 0x000fc400078e002a */
[----:B--2---:R-:W-:-:S03]  /*3c50*/  IMAD.MOV.U32 R64, RZ, RZ, R83 ;  /* 0x000000ffff407224 */ /* 0x004fc600078e0053 */
[----:B------:R-:W-:Y:S01]  /*3c60*/  IABS R100, R41 ;  /* 0x0000002900647213 */ /* 0x000fe20000000000 */
        /* <DEDUP_REMOVED lines=8> */
[----:B---3--:R-:W-:Y:S01]  /*3cf0*/  IMAD.MOV.U32 R56, RZ, RZ, R65 ;  /* 0x000000ffff387224 */ /* 0x008fe200078e0041 */
[----:B------:R-:W2:Y:S03]  /*3d00*/  LDL R99, [R1+0xe58] ;  /* 0x000e580001637983 */ /* 0x000ea60000100800 */
[----:B------:R-:W-:-:S04]  /*3d10*/  IMAD.MOV.U32 R42, RZ, RZ, R56 ;  /* 0x000000ffff2a7224 */ /* 0x000fc800078e0038 */
[----:B------:R-:W-:Y:S02]  /*3d20*/  IMAD.MOV.U32 R41, RZ, RZ, R42 ;  /* 0x000000ffff297224 */ /* 0x000fe400078e002a */
[----:B------:R-:W-:Y:S02]  /*3d30*/  IMAD.MOV.U32 R42, RZ, RZ, R43 ;  /* 0x000000ffff2a7224 */ /* 0x000fe400078e002b */
[----:B------:R-:W-:Y:S02]  /*3d40*/  IMAD.MOV.U32 R43, RZ, RZ, R48 ;  /* 0x000000ffff2b7224 */ /* 0x000fe400078e0030 */
[----:B------:R-:W-:Y:S02]  /*3d50*/  IMAD.MOV.U32 R48, RZ, RZ, R49 ;  /* 0x000000ffff307224 */ /* 0x000fe400078e0031 */
[----:B------:R-:W-:Y:S02]  /*3d60*/  IMAD.MOV.U32 R49, RZ, RZ, R58 ;  /* 0x000000ffff317224 */ /* 0x000fe400078e003a */
[----:B------:R-:W-:-:S02]  /*3d70*/  IMAD.MOV.U32 R58, RZ, RZ, R73 ;  /* 0x000000ffff3a7224 */ /* 0x000fc400078e0049 */
[----:B------:R-:W3:Y:S01]  /*3d80*/  LDL R73, [R1+0xe04] ;  /* 0x000e040001497983 */ /* 0x000ee20000100800 */
        /* <DEDUP_REMOVED lines=15> */
[----:B------:R-:W4:Y:S01]  /*3e80*/  LDL R75, [R1+0xe18] ;  /* 0x000e1800014b7983 */ /* 0x000f220000100800 */
[----:B---3--:R-:W-:-:S04]  /*3e90*/  IMAD.MOV.U32 R49, RZ, RZ, R73 ;  /* 0x000000ffff317224 */ /* 0x008fc800078e0049 */
[----:B------:R-:W-:Y:S02]  /*3ea0*/  IMAD.MOV.U32 R43, RZ, RZ, R49 ;  /* 0x000000ffff2b7224 */ /* 0x000fe400078e0031 */
[----:B------:R-:W3:Y:S01]  /*3eb0*/  LDL R49, [R1+0xe0c] ;  /* 0x000e0c0001317983 */ /* 0x000ee20000100800 */
[----:B------:R-:W-:Y:S02]  /*3ec0*/  IMAD.MOV.U32 R88, RZ, RZ, R121 ;  /* 0x000000ffff587224 */ /* 0x000fe400078e0079 */
[----:B------:R-:W-:Y:S01]  /*3ed0*/  IMAD.MOV.U32 R89, RZ, RZ, R113 ;  /* 0x000000ffff597224 */ /* 0x000fe200078e0071 */
[----:B------:R-:W-:Y:S01]  /*3ee0*/  IABS R95, R33 ;  /* 0x00000021005f7213 */ /* 0x000fe20000000000 */
[----:B------:R-:W-:Y:S01]  /*3ef0*/  IMAD.MOV.U32 R82, RZ, RZ, R88 ;  /* 0x000000ffff527224 */ /* 0x000fe200078e0058 */
[----:B------:R-:W2:Y:S01]  /*3f00*/  LDL R121, [R1+0xbb4] ;  /* 0x000bb40001797983 */ /* 0x000ea20000100800 */
[----:B------:R-:W-:Y:S02]  /*3f10*/  IMAD.MOV.U32 R88, RZ, RZ, R89 ;  /* 0x000000ffff587224 */ /* 0x000fe400078e0059 */
[----:B------:R-:W-:Y:S01]  /*3f20*/  IMAD.MOV.U32 R89, RZ, RZ, R91 ;  /* 0x000000ffff597224 */ /* 0x000fe200078e005b */
[----:B------:R-:W2:Y:S01]  /*3f30*/  LDL R113, [R1+0xe94] ;  /* 0x000e940001717983 */ /* 0x000ea20000100800 */
        /* <DEDUP_REMOVED lines=9> */
[----:B------:R-:W-:Y:S01]  /*3fd0*/  IMAD.MOV.U32 R41, RZ, RZ, R42 ;  /* 0x000000ffff297224 */ /* 0x000fe200078e002a */
[----:B------:R-:W-:Y:S01]  /*3fe0*/  IABS R94, R33 ;  /* 0x00000021005e7213 */ /* 0x000fe20000000000 */
        /* <DEDUP_REMOVED lines=8> */
[----:B------:R-:W-:Y:S01]  /*4070*/  IABS R93, R33 ;  /* 0x00000021005d7213 */ /* 0x000fe20000000000 */
[----:B------:R-:W-:-:S02]  /*4080*/  IMAD.MOV.U32 R33, RZ, RZ, R34 ;  /* 0x000000ffff217224 */ /* 0x000fc400078e0022 */
[----:B------:R-:W-:Y:S02]  /*4090*/  IMAD.MOV.U32 R34, RZ, RZ, R41 ;  /* 0x000000ffff227224 */ /* 0x000fe400078e0029 */
[----:B------:R-:W-:Y:S02]  /*40a0*/  IMAD.MOV.U32 R56, RZ, RZ, R65 ;  /* 0x000000ffff387224 */ /* 0x000fe400078e0041 */
[----:B----4-:R-:W-:Y:S01]  /*40b0*/  IMAD.MOV.U32 R57, RZ, RZ, R75 ;  /* 0x000000ffff397224 */ /* 0x010fe200078e004b */
[----:B------:R-:W-:Y:S01]  /*40c0*/  IABS R92, R33 ;  /* 0x00000021005c7213 */ /* 0x000fe20000000000 */
[----:B---3--:R-:W-:Y:S02]  /*40d0*/  IMAD.MOV.U32 R43, RZ, RZ, R49 ;  /* 0x000000ffff2b7224 */ /* 0x008fe400078e0031 */
        /* <DEDUP_REMOVED lines=26> */
[----:B------:R-:W3:Y:S01]  /*4280*/  LDL R40, [R1+0xde4] ;  /* 0x000de40001287983 */ /* 0x000ee20000100800 */
[----:B------:R-:W-:-:S02]  /*4290*/  IMAD.MOV.U32 R26, RZ, RZ, R27 ;  /* 0x000000ffff1a7224 */ /* 0x000fc400078e001b */
[----:B------:R-:W-:Y:S02]  /*42a0*/  IMAD.MOV.U32 R27, RZ, RZ, R32 ;  /* 0x000000ffff1b7224 */ /* 0x000fe400078e0020 */
[----:B------:R-:W-:Y:S02]  /*42b0*/  IMAD.MOV.U32 R25, RZ, RZ, R26 ;  /* 0x000000ffff197224 */ /* 0x000fe400078e001a */
[----:B------:R-:W-:Y:S02]  /*42c0*/  IMAD.MOV.U32 R32, RZ, RZ, R33 ;  /* 0x000000ffff207224 */ /* 0x000fe400078e0021 */
[----:B------:R-:W-:Y:S01]  /*42d0*/  IMAD.MOV.U32 R33, RZ, RZ, R34 ;  /* 0x000000ffff217224 */ /* 0x000fe200078e0022 */
[----:B------:R-:W-:Y:S01]  /*42e0*/  IABS R87, R25 ;  /* 0x0000001900577213 */ /* 0x000fe20000000000 */
[----:B------:R-:W-:Y:S01]  /*42f0*/  IMAD.MOV.U32 R34, RZ, RZ, R35 ;  /* 0x000000ffff227224 */ /* 0x000fe200078e0023 */
[----:B------:R-:W4:Y:S01]  /*4300*/  LDL R25, [R1+0xe10] ;  /* 0x000e100001197983 */ /* 0x000f220000100800 */
[----:B------:R-:W-:-:S02]  /*4310*/  IMAD.MOV.U32 R57, RZ, RZ, R64 ;  /* 0x000000ffff397224 */ /* 0x000fc400078e0040 */
[----:B------:R-:W-:Y:S02]  /*4320*/  IMAD.MOV.U32 R64, RZ, RZ, R66 ;  /* 0x000000ffff407224 */ /* 0x000fe400078e0042 */
[----:B------:R-:W-:Y:S02]  /*4330*/  IMAD.MOV.U32 R66, RZ, RZ, R80 ;  /* 0x000000ffff427224 */ /* 0x000fe400078e0050 */
[----:B------:R-:W2:Y:S01]  /*4340*/  LDL R80, [R1+0xde8] ;  /* 0x000de80001507983 */ /* 0x000ea20000100800 */
[----:B---3--:R-:W-:-:S03]  /*4350*/  IMAD.MOV.U32 R35, RZ, RZ, R40 ;  /* 0x000000ffff237224 */ /* 0x008fc600078e0028 */
[----:B------:R-:W3:Y:S01]  /*4360*/  LDL R40, [R1+0xdec] ;  /* 0x000dec0001287983 */ /* 0x000ee20000100800 */
[----:B------:R-:W-:Y:S02]  /*4370*/  IMAD.MOV.U32 R26, RZ, RZ, R27 ;  /* 0x000000ffff1a7224 */ /* 0x000fe400078e001b */
[----:B------:R-:W-:Y:S02]  /*4380*/  IMAD.MOV.U32 R27, RZ, RZ, R32 ;  /* 0x000000ffff1b7224 */ /* 0x000fe400078e0020 */
[----:B------:R-:W-:Y:S02]  /*4390*/  IMAD.MOV.U32 R32, RZ, RZ, R34 ;  /* 0x000000ffff207224 */ /* 0x000fe400078e0022 */
[----:B------:R-:W-:Y:S02]  /*43a0*/  IMAD.MOV.U32 R34, RZ, RZ, R35 ;  /* 0x000000ffff227224 */ /* 0x000fe400078e0023 */
[----:B------:R-:W-:Y:S01]  /*43b0*/  IMAD.MOV.U32 R56, RZ, RZ, R64 ;  /* 0x000000ffff387224 */ /* 0x000fe200078e0040 */
[----:B----4-:R-:W-:Y:S01]  /*43c0*/  IABS R86, R25 ;  /* 0x0000001900567213 */ /* 0x010fe20000000000 */
[----:B------:R-:W-:-:S02]  /*43d0*/  IMAD.MOV.U32 R25, RZ, RZ, R26 ;  /* 0x000000ffff197224 */ /* 0x000fc400078e001a */
[----:B------:R-:W-:Y:S02]  /*43e0*/  IMAD.MOV.U32 R64, RZ, RZ, R66 ;  /* 0x000000ffff407224 */ /* 0x000fe400078e0042 */
[----:B------:R-:W-:Y:S02]  /*43f0*/  IMAD.MOV.U32 R26, RZ, RZ, R27 ;  /* 0x000000ffff1a7224 */ /* 0x000fe400078e001b */
[----:B--2---:R-:W-:Y:S02]  /*4400*/  IMAD.MOV.U32 R66, RZ, RZ, R80 ;  /* 0x000000ffff427224 */ /* 0x004fe400078e0050 */
[----:B------:R-:W-:Y:S01]  /*4410*/  IMAD.MOV.U32 R27, RZ, RZ, R34 ;  /* 0x000000ffff1b7224 */ /* 0x000fe200078e0022 */
[----:B------:R-:W-:Y:S01]  /*4420*/  IABS R85, R25 ;  /* 0x0000001900557213 */ /* 0x000fe20000000000 */
[----:B------:R-:W-:Y:S02]  /*4430*/  IMAD.MOV.U32 R51, RZ, RZ, R66 ;  /* 0x000000ffff337224 */ /* 0x000fe400078e0042 */
[----:B------:R-:W-:-:S05]  /*4440*/  IMAD.MOV.U32 R25, RZ, RZ, R26 ;  /* 0x000000ffff197224 */ /* 0x000fca00078e001a */
[----:B------:R-:W-:Y:S01]  /*4450*/  IABS R84, R25 ;  /* 0x0000001900547213 */ /* 0x000fe20000000000 */
[----:B---3--:R-:W-:-:S04]  /*4460*/  IMAD.MOV.U32 R35, RZ, RZ, R40 ;  /* 0x000000ffff237224 */ /* 0x008fc800078e0028 */
[----:B------:R-:W-:-:S04]  /*4470*/  IMAD.MOV.U32 R34, RZ, RZ, R35 ;  /* 0x000000ffff227224 */ /* 0x000fc800078e0023 */
        /* <DEDUP_REMOVED lines=12> */
[----:B------:R-:W2:Y:S01]  /*4540*/  LDL R58, [R1+0xdbc] ;  /* 0x000dbc00013a7983 */ /* 0x000ea20000100800 */
        /* <DEDUP_REMOVED lines=10> */
[----:B------:R-:W-:Y:S01]  /*45f0*/  IMAD.MOV.U32 R15, RZ, RZ, R24 ;  /* 0x000000ffff0f7224 */ /* 0x000fe200078e0018 */
[----:B------:R-:W-:Y:S01]  /*4600*/  IABS R79, R19 ;  /* 0x00000013004f7213 */ /* 0x000fe20000000000 */
[----:B------:R-:W-:-:S02]  /*4610*/  IMAD.MOV.U32 R19, RZ, RZ, R14 ;  /* 0x000000ffff137224 */ /* 0x000fc400078e000e */
[----:B------:R-:W-:-:S03]  /*4620*/  IMAD.MOV.U32 R14, RZ, RZ, R15 ;  /* 0x000000ffff0e7224 */ /* 0x000fc600078e000f */
[----:B------:R-:W-:Y:S01]  /*4630*/  IABS R78, R19 ;  /* 0x00000013004e7213 */ /* 0x000fe20000000000 */
[----:B------:R-:W-:-:S05]  /*4640*/  IMAD.MOV.U32 R19, RZ, RZ, R14 ;  /* 0x000000ffff137224 */ /* 0x000fca00078e000e */
[----:B------:R-:W-:Y:S02]  /*4650*/  IABS R77, R19 ;  /* 0x00000013004d7213 */ /* 0x000fe40000000000 */
[----:B------:R-:W3:Y:S01]  /*4660*/  LDL R19, [R1+0xde0] ;  /* 0x000de00001137983 */ /* 0x000ee20000100800 */
[----:B--2---:R-:W-:-:S04]  /*4670*/  IMAD.MOV.U32 R32, RZ, RZ, R58 ;  /* 0x000000ffff207224 */ /* 0x004fc800078e003a */
[----:B------:R-:W-:Y:S02]  /*4680*/  IMAD.MOV.U32 R25, RZ, RZ, R32 ;  /* 0x000000ffff197224 */ /* 0x000fe400078e0020 */
[----:B------:R-:W2:Y:S02]  /*4690*/  LDL R32, [R1+0xdc0] ;  /* 0x000dc00001207983 */ /* 0x000ea40000100800 */
[----:B------:R-:W-:-:S04]  /*46a0*/  IMAD.MOV.U32 R24, RZ, RZ, R25 ;  /* 0x000000ffff187224 */ /* 0x000fc800078e0019 */
[----:B------:R-:W-:-:S04]  /*46b0*/  IMAD.MOV.U32 R15, RZ, RZ, R24 ;  /* 0x000000ffff0f7224 */ /* 0x000fc800078e0018 */
[----:B------:R-:W-:Y:S01]  /*46c0*/  IMAD.MOV.U32 R14, RZ, RZ, R15 ;  /* 0x000000ffff0e7224 */ /* 0x000fe200078e000f */
[----:B---3--:R-:W-:Y:S01]  /*46d0*/  IABS R76, R19 ;  /* 0x00000013004c7213 */ /* 0x008fe20000000000 */
[----:B--2---:R-:W-:-:S04]  /*46e0*/  IMAD.MOV.U32 R25, RZ, RZ, R32 ;  /* 0x000000ffff197224 */ /* 0x004fc800078e0020 */
[----:B------:R-:W-:-:S04]  /*46f0*/  IMAD.MOV.U32 R24, RZ, RZ, R25 ;  /* 0x000000ffff187224 */ /* 0x000fc800078e0019 */
[----:B------:R-:W-:-:S04]  /*4700*/  IMAD.MOV.U32 R15, RZ, RZ, R24 ;  /* 0x000000ffff0f7224 */ /* 0x000fc800078e0018 */
[----:B------:R-:W-:-:S04]  /*4710*/  IMAD.MOV.U32 R19, RZ, RZ, R15 ;  /* 0x000000ffff137224 */ /* 0x000fc800078e000f */
[----:B------:R-:W-:Y:S02]  /*4720*/  IMAD.MOV.U32 R23, RZ, RZ, R19 ;  /* 0x000000ffff177224 */ /* 0x000fe400078e0013 */
[----:B------:R-:W-:Y:S02]  /*4730*/  IMAD.MOV.U32 R19, RZ, RZ, R14 ;  /* 0x000000ffff137224 */ /* 0x000fe400078e000e */
[----:B------:R-:W2:Y:S01]  /*4740*/  LDL R14, [R1+0xd9c] ;  /* 0x000d9c00010e7983 */ /* 0x000ea20000100800 */
[----:B------:R-:W-:Y:S02]  /*4750*/  IMAD.MOV.U32 R96, RZ, RZ, R97 ;  /* 0x000000ffff607224 */ /* 0x000fe400078e0061 */
[----:B------:R-:W-:Y:S01]  /*4760*/  IMAD.MOV.U32 R22, RZ, RZ, R23 ;  /* 0x000000ffff167224 */ /* 0x000fe200078e0017 */
[----:B------:R-:W3:Y:S01]  /*4770*/  LDL R97, [R1+0xe44] ;  /* 0x000e440001617983 */ /* 0x000ee20000100800 */
[----:B------:R-:W-:-:S04]  /*4780*/  IMAD.MOV.U32 R82, RZ, RZ, R96 ;  /* 0x000000ffff527224 */ /* 0x000fc800078e0060 */
[----:B------:R-:W-:Y:S02]  /*4790*/  IMAD.MOV.U32 R81, RZ, RZ, R82 ;  /* 0x000000ffff517224 */ /* 0x000fe400078e0052 */
[----:B------:R-:W-:Y:S01]  /*47a0*/  IMAD.MOV.U32 R23, RZ, RZ, R19 ;  /* 0x000000ffff177224 */ /* 0x000fe200078e0013 */
[----:B------:R-:W4:Y:S01]  /*47b0*/  LDL R82, [R1+0xdf8] ;  /* 0x000df80001527983 */ /* 0x000f220000100800 */
[----:B------:R-:W-:-:S04]  /*47c0*/  IMAD.MOV.U32 R67, RZ, RZ, R81 ;  /* 0x000000ffff437224 */ /* 0x000fc800078e0051 */
[----:B------:R-:W-:Y:S02]  /*47d0*/  IMAD.MOV.U32 R32, RZ, RZ, R67 ;  /* 0x000000ffff207224 */ /* 0x000fe400078e0043 */
[----:B------:R-:W-:Y:S01]  /*47e0*/  IMAD.MOV.U32 R40, RZ, RZ, R41 ;  /* 0x000000ffff287224 */ /* 0x000fe200078e0029 */
[----:B------:R-:W4:Y:S01]  /*47f0*/  LDL R67, [R1+0xdb8] ;  /* 0x000db80001437983 */ /* 0x000f220000100800 */
[----:B------:R-:W-:-:S03]  /*4800*/  IMAD.MOV.U32 R25, RZ, RZ, R32 ;  /* 0x000000ffff197224 */ /* 0x000fc600078e0020 */
[----:B------:R-:W3:Y:S01]  /*4810*/  LDL R32, [R1+0xdb4] ;  /* 0x000db40001207983 */ /* 0x000ee20000100800 */
[----:B--2---:R-:W-:-:S03]  /*4820*/  IMAD.MOV.U32 R19, RZ, RZ, R14 ;  /* 0x000000ffff137224 */ /* 0x004fc600078e000e */
[----:B------:R-:W2:Y:S01]  /*4830*/  LDL R14, [R1+0xd98] ;  /* 0x000d9800010e7983 */ /* 0x000ea20000100800 */
[----:B------:R-:W-:Y:S02]  /*4840*/  IMAD.MOV.U32 R35, RZ, RZ, R40 ;  /* 0x000000ffff237224 */ /* 0x000fe400078e0028 */
[----:B------:R-:W-:Y:S02]  /*4850*/  IMAD.MOV.U32 R21, RZ, RZ, R22 ;  /* 0x000000ffff157224 */ /* 0x000fe400078e0016 */
[----:B------:R-:W-:Y:S02]  /*4860*/  IMAD.MOV.U32 R22, RZ, RZ, R23 ;  /* 0x000000ffff167224 */ /* 0x000fe400078e0017 */
[----:B------:R-:W-:Y:S02]  /*4870*/  IMAD.MOV.U32 R23, RZ, RZ, R19 ;  /* 0x000000ffff177224 */ /* 0x000fe400078e0013 */
[----:B------:R-:W-:Y:S02]  /*4880*/  IMAD.MOV.U32 R20, RZ, RZ, R21 ;  /* 0x000000ffff147224 */ /* 0x000fe400078e0015 */
[----:B------:R-:W-:-:S02]  /*4890*/  IMAD.MOV.U32 R21, RZ, RZ, R22 ;  /* 0x000000ffff157224 */ /* 0x000fc400078e0016 */
[----:B---3--:R-:W-:Y:S02]  /*48a0*/  IMAD.MOV.U32 R24, RZ, RZ, R32 ;  /* 0x000000ffff187224 */ /* 0x008fe400078e0020 */
[----:B------:R-:W-:-:S04]  /*48b0*/  IMAD.MOV.U32 R32, RZ, RZ, R35 ;  /* 0x000000ffff207224 */ /* 0x000fc800078e0023 */
[----:B------:R-:W-:Y:S02]  /*48c0*/  IMAD.MOV.U32 R15, RZ, RZ, R32 ;  /* 0x000000ffff0f7224 */ /* 0x000fe400078e0020 */
[----:B------:R-:W-:Y:S01]  /*48d0*/  IMAD.MOV.U32 R22, RZ, RZ, R23 ;  /* 0x000000ffff167224 */ /* 0x000fe200078e0017 */
        /* <DEDUP_REMOVED lines=10> */
[----:B------:R-:W-:-:S04]  /*4980*/  IMAD.MOV.U32 R23, RZ, RZ, R14 ;  /* 0x000000ffff177224 */ /* 0x000fc800078e000e */
[----:B------:R-:W-:-:S05]  /*4990*/  IMAD.MOV.U32 R20, RZ, RZ, R23 ;  /* 0x000000ffff147224 */ /* 0x000fca00078e0017 */
[----:B------:R-:W-:Y:S01]  /*49a0*/  IABS R68, R20 ;  /* 0x0000001400447213 */ /* 0x000fe20000000000 */
[----:B------:R-:W-:Y:S02]  /*49b0*/  IMAD.MOV.U32 R20, RZ, RZ, R21 ;  /* 0x000000ffff147224 */ /* 0x000fe400078e0015 */
[----:B------:R-:W-:Y:S02]  /*49c0*/  IMAD.MOV.U32 R21, RZ, RZ, R22 ;  /* 0x000000ffff157224 */ /* 0x000fe400078e0016 */
[----:B------:R-:W-:Y:S02]  /*49d0*/  IMAD.MOV.U32 R22, RZ, RZ, R33 ;  /* 0x000000ffff167224 */ /* 0x000fe400078e0021 */
[----:B------:R-:W-:Y:S02]  /*49e0*/  IMAD.MOV.U32 R33, RZ, RZ, R48 ;  /* 0x000000ffff217224 */ /* 0x000fe400078e0030 */
[----:B------:R-:W2:Y:S01]  /*49f0*/  LDL R48, [R1+0xd70] ;  /* 0x000d700001307983 */ /* 0x000ea20000100800 */
[----:B------:R-:W-:-:S02]  /*4a00*/  IMAD.MOV.U32 R98, RZ, RZ, R121 ;  /* 0x000000ffff627224 */ /* 0x000fc400078e0079 */
[----:B------:R-:W-:Y:S01]  /*4a10*/  IMAD.MOV.U32 R41, RZ, RZ, R50 ;  /* 0x000000ffff297224 */ /* 0x000fe200078e0032 */
[----:B------:R-:W3:Y:S01]  /*4a20*/  LDL R121, [R1+0xebc] ;  /* 0x000ebc0001797983 */ /* 0x000ee20000100800 */
[----:B------:R-:W-:Y:S02]  /*4a30*/  IMAD.MOV.U32 R96, RZ, RZ, R98 ;  /* 0x000000ffff607224 */ /* 0x000fe400078e0062 */
[----:B------:R-:W-:Y:S01]  /*4a40*/  IMAD.MOV.U32 R40, RZ, RZ, R41 ;  /* 0x000000ffff287224 */ /* 0x000fe200078e0029 */
[----:B------:R-:W4:Y:S01]  /*4a50*/  LDL R98, [R1+0xe48] ;  /* 0x000e480001627983 */ /* 0x000f220000100800 */
[----:B------:R-:W-:Y:S02]  /*4a60*/  IMAD.MOV.U32 R73, RZ, RZ, R96 ;  /* 0x000000ffff497224 */ /* 0x000fe400078e0060 */
[----:B------:R-:W-:Y:S01]  /*4a70*/  IMAD.MOV.U32 R24, RZ, RZ, R25 ;  /* 0x000000ffff187224 */ /* 0x000fe200078e0019 */
[----:B------:R-:W4:Y:S01]  /*4a80*/  LDL R96, [R1+0xe40] ;  /* 0x000e400001607983 */ /* 0x000f220000100800 */
[----:B------:R-:W-:-:S02]  /*4a90*/  IMAD.MOV.U32 R49, RZ, RZ, R73 ;  /* 0x000000ffff317224 */ /* 0x000fc400078e0049 */
[----:B------:R-:W-:Y:S01]  /*4aa0*/  IMAD.MOV.U32 R25, RZ, RZ, R40 ;  /* 0x000000ffff197224 */ /* 0x000fe200078e0028 */
[----:B------:R-:W4:Y:S01]  /*4ab0*/  LDL R73, [R1+0xdcc] ;  /* 0x000dcc0001497983 */ /* 0x000f220000100800 */
[----:B------:R-:W-:-:S04]  /*4ac0*/  IMAD.MOV.U32 R35, RZ, RZ, R49 ;  /* 0x000000ffff237224 */ /* 0x000fc800078e0031 */
[----:B------:R-:W-:Y:S02]  /*4ad0*/  IMAD.MOV.U32 R32, RZ, RZ, R35 ;  /* 0x000000ffff207224 */ /* 0x000fe400078e0023 */
[----:B------:R-:W-:Y:S02]  /*4ae0*/  IMAD.MOV.U32 R15, RZ, RZ, R24 ;  /* 0x000000ffff0f7224 */ /* 0x000fe400078e0018 */
[----:B------:R-:W-:Y:S02]  /*4af0*/  IMAD.MOV.U32 R31, RZ, RZ, R20 ;  /* 0x000000ffff1f7224 */ /* 0x000fe400078e0014 */
[----:B------:R-:W-:Y:S02]  /*4b00*/  IMAD.MOV.U32 R24, RZ, RZ, R25 ;  /* 0x000000ffff187224 */ /* 0x000fe400078e0019 */
[----:B------:R-:W-:Y:S02]  /*4b10*/  IMAD.MOV.U32 R25, RZ, RZ, R32 ;  /* 0x000000ffff197224 */ /* 0x000fe400078e0020 */
[----:B------:R-:W-:Y:S01]  /*4b20*/  IMAD.MOV.U32 R20, RZ, RZ, R21 ;  /* 0x000000ffff147224 */ /* 0x000fe200078e0015 */
[----:B------:R-:W3:Y:S01]  /*4b30*/  LDL R32, [R1+0xd90] ;  /* 0x000d900001207983 */ /* 0x000ee20000100800 */
[----:B------:R-:W-:-:S02]  /*4b40*/  IMAD.MOV.U32 R21, RZ, RZ, R22 ;  /* 0x000000ffff157224 */ /* 0x000fc400078e0016 */
[----:B------:R-:W-:Y:S02]  /*4b50*/  IMAD.MOV.U32 R30, RZ, RZ, R31 ;  /* 0x000000ffff1e7224 */ /* 0x000fe400078e001f */
[----:B------:R-:W-:Y:S02]  /*4b60*/  IMAD.MOV.U32 R31, RZ, RZ, R20 ;  /* 0x000000ffff1f7224 */ /* 0x000fe400078e0014 */
[----:B------:R-:W-:Y:S02]  /*4b70*/  IMAD.MOV.U32 R29, RZ, RZ, R30 ;  /* 0x000000ffff1d7224 */ /* 0x000fe400078e001e */
[----:B------:R-:W-:Y:S02]  /*4b80*/  IMAD.MOV.U32 R20, RZ, RZ, R21 ;  /* 0x000000ffff147224 */ /* 0x000fe400078e0015 */
[----:B------:R-:W-:Y:S02]  /*4b90*/  IMAD.MOV.U32 R30, RZ, RZ, R31 ;  /* 0x000000ffff1e7224 */ /* 0x000fe400078e001f */
[----:B------:R-:W-:-:S02]  /*4ba0*/  IMAD.MOV.U32 R28, RZ, RZ, R29 ;  /* 0x000000ffff1c7224 */ /* 0x000fc400078e001d */
[----:B------:R-:W-:-:S03]  /*4bb0*/  IMAD.MOV.U32 R29, RZ, RZ, R30 ;  /* 0x000000ffff1d7224 */ /* 0x000fc600078e001e */
[----:B------:R-:W-:Y:S01]  /*4bc0*/  IABS R63, R28 ;  /* 0x0000001c003f7213 */ /* 0x000fe20000000000 */
[----:B------:R-:W-:-:S05]  /*4bd0*/  IMAD.MOV.U32 R28, RZ, RZ, R29 ;  /* 0x000000ffff1c7224 */ /* 0x000fca00078e001d */
[----:B------:R-:W-:Y:S02]  /*4be0*/  IABS R62, R28 ;  /* 0x0000001c003e7213 */ /* 0x000fe40000000000 */
[----:B------:R-:W4:Y:S01]  /*4bf0*/  LDL R28, [R1+0xd94] ;  /* 0x000d9400011c7983 */ /* 0x000f220000100800 */
[----:B--2---:R-:W-:-:S04]  /*4c00*/  IMAD.MOV.U32 R22, RZ, RZ, R48 ;  /* 0x000000ffff167224 */ /* 0x004fc800078e0030 */
[----:B------:R-:W-:Y:S02]  /*4c10*/  IMAD.MOV.U32 R21, RZ, RZ, R22 ;  /* 0x000000ffff157224 */ /* 0x000fe400078e0016 */
[----:B------:R-:W2:Y:S01]  /*4c20*/  LDL R22, [R1+0xd78] ;  /* 0x000d780001167983 */ /* 0x000ea20000100800 */
[----:B------:R-:W-:Y:S02]  /*4c30*/  IMAD.MOV.U32 R31, RZ, RZ, R20 ;  /* 0x000000ffff1f7224 */ /* 0x000fe400078e0014 */
[----:B------:R-:W-:-:S04]  /*4c40*/  IMAD.MOV.U32 R20, RZ, RZ, R21 ;  /* 0x000000ffff147224 */ /* 0x000fc800078e0015 */
[----:B------:R-:W-:Y:S02]  /*4c50*/  IMAD.MOV.U32 R30, RZ, RZ, R20 ;  /* 0x000000ffff1e7224 */ /* 0x000fe400078e0014 */
[----:B---3--:R-:W-:Y:S02]  /*4c60*/  IMAD.MOV.U32 R14, RZ, RZ, R32 ;  /* 0x000000ffff0e7224 */ /* 0x008fe400078e0020 */
[----:B------:R-:W-:-:S04]  /*4c70*/  IMAD.MOV.U32 R32, RZ, RZ, R34 ;  /* 0x000000ffff207224 */ /* 0x000fc800078e0022 */
[----:B------:R-:W-:Y:S01]  /*4c80*/  IMAD.MOV.U32 R23, RZ, RZ, R32 ;  /* 0x000000ffff177224 */ /* 0x000fe200078e0020 */
[----:B----4-:R-:W-:Y:S01]  /*4c90*/  IABS R61, R28 ;  /* 0x0000001c003d7213 */ /* 0x010fe20000000000 */
[----:B--2---:R-:W-:Y:S02]  /*4ca0*/  IMAD.MOV.U32 R21, RZ, RZ, R22 ;  /* 0x000000ffff157224 */ /* 0x004fe400078e0016 */
[----:B------:R-:W-:Y:S02]  /*4cb0*/  IMAD.MOV.U32 R22, RZ, RZ, R23 ;  /* 0x000000ffff167224 */ /* 0x000fe400078e0017 */
[----:B------:R-:W-:Y:S02]  /*4cc0*/  IMAD.MOV.U32 R23, RZ, RZ, R14 ;  /* 0x000000ffff177224 */ /* 0x000fe400078e000e */
[----:B------:R-:W-:Y:S01]  /*4cd0*/  IMAD.MOV.U32 R20, RZ, RZ, R21 ;  /* 0x000000ffff147224 */ /* 0x000fe200078e0015 */
[----:B------:R-:W2:Y:S01]  /*4ce0*/  LDL R14, [R1+0xd64] ;  /* 0x000d6400010e7983 */ /* 0x000ea20000100800 */
[----:B------:R-:W-:-:S02]  /*4cf0*/  IMAD.MOV.U32 R21, RZ, RZ, R23 ;  /* 0x000000ffff157224 */ /* 0x000fc400078e0017 */
[----:B------:R-:W-:Y:S01]  /*4d00*/  IMAD.MOV.U32 R29, RZ, RZ, R20 ;  /* 0x000000ffff1d7224 */ /* 0x000fe200078e0014 */
[----:B------:R-:W3:Y:S01]  /*4d10*/  LDL R23, [R1+0xd6c] ;  /* 0x000d6c0001177983 */ /* 0x000ee20000100800 */
[----:B------:R-:W-:-:S04]  /*4d20*/  IMAD.MOV.U32 R20, RZ, RZ, R21 ;  /* 0x000000ffff147224 */ /* 0x000fc800078e0015 */
[----:B------:R-:W-:-:S05]  /*4d30*/  IMAD.MOV.U32 R28, RZ, RZ, R20 ;  /* 0x000000ffff1c7224 */ /* 0x000fca00078e0014 */
[----:B------:R-:W-:Y:S01]  /*4d40*/  IABS R60, R28 ;  /* 0x0000001c003c7213 */ /* 0x000fe20000000000 */
[----:B------:R-:W-:Y:S02]  /*4d50*/  IMAD.MOV.U32 R28, RZ, RZ, R29 ;  /* 0x000000ffff1c7224 */ /* 0x000fe400078e001d */
[----:B------:R-:W-:Y:S02]  /*4d60*/  IMAD.MOV.U32 R29, RZ, RZ, R30 ;  /* 0x000000ffff1d7224 */ /* 0x000fe400078e001e */
[----:B------:R-:W-:Y:S01]  /*4d70*/  IMAD.MOV.U32 R39, RZ, RZ, R28 ;  /* 0x000000ffff277224 */ /* 0x000fe200078e001c */
[----:B------:R-:W4:Y:S01]  /*4d80*/  LDL R30, [R1+0xd20] ;  /* 0x000d2000011e7983 */ /* 0x000f220000100800 */
[----:B------:R-:W-:-:S03]  /*4d90*/  IMAD.MOV.U32 R28, RZ, RZ, R29 ;  /* 0x000000ffff1c7224 */ /* 0x000fc600078e001d */
[----:B------:R-:W2:Y:S01]  /*4da0*/  LDL R29, [R1+0xd4c] ;  /* 0x000d4c00011d7983 */ /* 0x000ea20000100800 */
[----:B------:R-:W-:Y:S02]  /*4db0*/  IMAD.MOV.U32 R38, RZ, RZ, R39 ;  /* 0x000000ffff267224 */ /* 0x000fe400078e0027 */
[----:B------:R-:W-:Y:S02]  /*4dc0*/  IMAD.MOV.U32 R39, RZ, RZ, R28 ;  /* 0x000000ffff277224 */ /* 0x000fe400078e001c */
[----:B------:R-:W-:Y:S02]  /*4dd0*/  IMAD.MOV.U32 R37, RZ, RZ, R38 ;  /* 0x000000ffff257224 */ /* 0x000fe400078e0026 */
[----:B------:R-:W-:Y:S02]  /*4de0*/  IMAD.MOV.U32 R38, RZ, RZ, R39 ;  /* 0x000000ffff267224 */ /* 0x000fe400078e0027 */
[----:B------:R-:W-:Y:S02]  /*4df0*/  IMAD.MOV.U32 R128, RZ, RZ, R131 ;  /* 0x000000ffff807224 */ /* 0x000fe400078e0083 */
[----:B------:R-:W4:Y:S01]  /*4e00*/  LDL R131, [R1+0xd24] ;  /* 0x000d240001837983 */ /* 0x000f220000100800 */
[----:B------:R-:W-:-:S02]  /*4e10*/  IMAD.MOV.U32 R36, RZ, RZ, R37 ;  /* 0x000000ffff247224 */ /* 0x000fc400078e0025 */
[----:B------:R-:W-:Y:S02]  /*4e20*/  IMAD.MOV.U32 R91, RZ, RZ, R104 ;  /* 0x000000ffff5b7224 */ /* 0x000fe400078e0068 */
[----:B------:R-:W-:Y:S02]  /*4e30*/  IMAD.MOV.U32 R51, RZ, RZ, R56 ;  /* 0x000000ffff337224 */ /* 0x000fe400078e0038 */
[----:B------:R-:W-:Y:S01]  /*4e40*/  IMAD.MOV.U32 R37, RZ, RZ, R38 ;  /* 0x000000ffff257224 */ /* 0x000fe200078e0026 */
[----:B------:R-:W-:Y:S01]  /*4e50*/  IABS R55, R36 ;  /* 0x0000002400377213 */ /* 0x000fe20000000000 */
[----:B------:R-:W-:Y:S01]  /*4e60*/  IMAD.MOV.U32 R89, RZ, RZ, R91 ;  /* 0x000000ffff597224 */ /* 0x000fe200078e005b */
[----:B------:R-:W4:Y:S01]  /*4e70*/  LDL R104, [R1+0xe64] ;  /* 0x000e640001687983 */ /* 0x000f220000100800 */
[----:B------:R-:W-:Y:S02]  /*4e80*/  IMAD.MOV.U32 R49, RZ, RZ, R51 ;  /* 0x000000ffff317224 */ /* 0x000fe400078e0033 */
[----:B------:R-:W-:-:S02]  /*4e90*/  IMAD.MOV.U32 R36, RZ, RZ, R37 ;  /* 0x000000ffff247224 */ /* 0x000fc400078e0025 */
[----:B------:R-:W-:Y:S02]  /*4ea0*/  IMAD.MOV.U32 R50, RZ, RZ, R59 ;  /* 0x000000ffff327224 */ /* 0x000fe400078e003b */
[----:B------:R-:W-:Y:S01]  /*4eb0*/  IMAD.MOV.U32 R74, RZ, RZ, R89 ;  /* 0x000000ffff4a7224 */ /* 0x000fe200078e0059 */
[----:B------:R-:W-:Y:S01]  /*4ec0*/  IABS R54, R36 ;  /* 0x0000002400367213 */ /* 0x000fe20000000000 */
[----:B------:R-:W-:Y:S01]  /*4ed0*/  IMAD.MOV.U32 R35, RZ, RZ, R49 ;  /* 0x000000ffff237224 */ /* 0x000fe200078e0031 */
[----:B------:R-:W4:Y:S01]  /*4ee0*/  LDL R89, [R1+0xe1c] ;  /* 0x000e1c0001597983 */ /* 0x000f220000100800 */
[----:B------:R-:W-:Y:S02]  /*4ef0*/  IMAD.MOV.U32 R41, RZ, RZ, R50 ;  /* 0x000000ffff297224 */ /* 0x000fe400078e0032 */
[----:B------:R-:W-:Y:S02]  /*4f00*/  IMAD.MOV.U32 R59, RZ, RZ, R74 ;  /* 0x000000ffff3b7224 */ /* 0x000fe400078e004a */
[----:B------:R-:W-:Y:S01]  /*4f10*/  IMAD.MOV.U32 R51, RZ, RZ, R64 ;  /* 0x000000ffff337224 */ /* 0x000fe200078e0040 */
[----:B------:R-:W4:Y:S01]  /*4f20*/  LDL R74, [R1+0xdd0] ;  /* 0x000dd000014a7983 */ /* 0x000f220000100800 */
[----:B------:R-:W-:-:S02]  /*4f30*/  IMAD.MOV.U32 R34, RZ, RZ, R35 ;  /* 0x000000ffff227224 */ /* 0x000fc400078e0023 */
[----:B------:R-:W-:Y:S01]  /*4f40*/  IMAD.MOV.U32 R40, RZ, RZ, R41 ;  /* 0x000000ffff287224 */ /* 0x000fe200078e0029 */
[----:B------:R-:W4:Y:S01]  /*4f50*/  LDL R64, [R1+0xda0] ;  /* 0x000da00001407983 */ /* 0x000f220000100800 */
[----:B------:R-:W-:Y:S02]  /*4f60*/  IMAD.MOV.U32 R41, RZ, RZ, R59 ;  /* 0x000000ffff297224 */ /* 0x000fe400078e003b */
[----:B------:R-:W-:Y:S01]  /*4f70*/  IMAD.MOV.U32 R49, RZ, RZ, R51 ;  /* 0x000000ffff317224 */ /* 0x000fe200078e0033 */
[----:B------:R-:W4:Y:S01]  /*4f80*/  LDL R59, [R1+0xd8c] ;  /* 0x000d8c00013b7983 */ /* 0x000f220000100800 */
[----:B------:R-:W-:Y:S02]  /*4f90*/  IMAD.MOV.U32 R32, RZ, RZ, R34 ;  /* 0x000000ffff207224 */ /* 0x000fe400078e0022 */
[----:B------:R-:W-:Y:S02]  /*4fa0*/  IMAD.MOV.U32 R65, RZ, RZ, R90 ;  /* 0x000000ffff417224 */ /* 0x000fe400078e005a */
[----:B---3--:R-:W-:Y:S01]  /*4fb0*/  IMAD.MOV.U32 R21, RZ, RZ, R23 ;  /* 0x000000ffff157224 */ /* 0x008fe200078e0017 */
[----:B------:R-:W3:Y:S01]  /*4fc0*/  LDL R90, [R1+0xe20] ;  /* 0x000e2000015a7983 */ /* 0x000ee20000100800 */
[----:B------:R-:W-:-:S04]  /*4fd0*/  IMAD.MOV.U32 R23, RZ, RZ, R19 ;  /* 0x000000ffff177224 */ /* 0x000fc800078e0013 */
[----:B------:R-:W-:Y:S02]  /*4fe0*/  IMAD.MOV.U32 R20, RZ, RZ, R23 ;  /* 0x000000ffff147224 */ /* 0x000fe400078e0017 */
[----:B--2---:R-:W-:Y:S02]  /*4ff0*/  IMAD.MOV.U32 R28, RZ, RZ, R29 ;  /* 0x000000ffff1c7224 */ /* 0x004fe400078e001d */
        /* <DEDUP_REMOVED lines=12> */
[----:B------:R-:W-:-:S03]  /*50c0*/  IMAD.MOV.U32 R37, RZ, RZ, R39 ;  /* 0x000000ffff257224 */ /* 0x000fc600078e0027 */
[----:B------:R-:W-:Y:S01]  /*50d0*/  IABS R53, R36 ;  /* 0x0000002400357213 */ /* 0x000fe20000000000 */
[----:B------:R-:W-:Y:S02]  /*50e0*/  IMAD.MOV.U32 R36, RZ, RZ, R37 ;  /* 0x000000ffff247224 */ /* 0x000fe400078e0025 */
[----:B------:R-:W-:Y:S02]  /*50f0*/  IMAD.MOV.U32 R37, RZ, RZ, R38 ;  /* 0x000000ffff257224 */ /* 0x000fe400078e0026 */
[----:B------:R-:W-:Y:S02]  /*5100*/  IMAD.MOV.U32 R14, RZ, RZ, R24 ;  /* 0x000000ffff0e7224 */ /* 0x000fe400078e0018 */
[----:B------:R-:W-:Y:S02]  /*5110*/  IMAD.MOV.U32 R38, RZ, RZ, R28 ;  /* 0x000000ffff267224 */ /* 0x000fe400078e001c */
[----:B------:R-:W-:Y:S02]  /*5120*/  IMAD.MOV.U32 R24, RZ, RZ, R40 ;  /* 0x000000ffff187224 */ /* 0x000fe400078e0028 */
[----:B----4-:R-:W-:Y:S01]  /*5130*/  IMAD.MOV.U32 R28, RZ, RZ, R30 ;  /* 0x000000ffff1c7224 */ /* 0x010fe200078e001e */
[----:B------:R-:W-:Y:S01]  /*5140*/  IABS R52, R36 ;  /* 0x0000002400347213 */ /* 0x000fe20000000000 */
[----:B------:R-:W-:-:S02]  /*5150*/  IMAD.MOV.U32 R19, RZ, RZ, R32 ;  /* 0x000000ffff137224 */ /* 0x000fc400078e0020 */
[----:B------:R-:W-:Y:S02]  /*5160*/  IMAD.MOV.U32 R40, RZ, RZ, R41 ;  /* 0x000000ffff287224 */ /* 0x000fe400078e0029 */
[----:B------:R-:W-:Y:S01]  /*5170*/  IMAD.MOV.U32 R30, RZ, RZ, R33 ;  /* 0x000000ffff1e7224 */ /* 0x000fe200078e0021 */
[----:B------:R-:W2:Y:S01]  /*5180*/  LDL R41, [R1+0xbc8] ;  /* 0x000bc80001297983 */ /* 0x000ea20000100800 */
[----:B------:R-:W-:Y:S02]  /*5190*/  IMAD.MOV.U32 R51, RZ, RZ, R65 ;  /* 0x000000ffff337224 */ /* 0x000fe400078e0041 */
[----:B------:R-:W-:Y:S01]  /*51a0*/  IMAD.MOV.U32 R32, RZ, RZ, R49 ;  /* 0x000000ffff207224 */ /* 0x000fe200078e0031 */
[----:B------:R-:W4:Y:S01]  /*51b0*/  LDL R65, [R1+0xda4] ;  /* 0x000da40001417983 */ /* 0x000f220000100800 */
[----:B------:R-:W-:Y:S02]  /*51c0*/  IMAD.MOV.U32 R36, RZ, RZ, R37 ;  /* 0x000000ffff247224 */ /* 0x000fe400078e0025 */
[----:B------:R-:W-:Y:S01]  /*51d0*/  IMAD.MOV.U32 R37, RZ, RZ, R38 ;  /* 0x000000ffff257224 */ /* 0x000fe200078e0026 */
[----:B------:R-:W3:Y:S01]  /*51e0*/  LDL R49, [R1+0xbc0] ;  /* 0x000bc00001317983 */ /* 0x000ee20000100800 */
        /* <DEDUP_REMOVED lines=8> */
[----:B------:R-:W4:Y:S01]  /*5270*/  LDL R30, [R1+0xd04] ;  /* 0x000d0400011e7983 */ /* 0x000f220000100800 */
[----:B------:R-:W-:-:S02]  /*5280*/  IMAD R18, R252, R13, R11 ;  /* 0x0000000dfc127224 */ /* 0x000fc400078e020b */
[----:B------:R-:W-:-:S03]  /*5290*/  IMAD.HI.U32 R11, R3, R10, RZ ;  /* 0x0000000a030b7227 */ /* 0x000fc600078e00ff */
[----:B------:R-:W-:Y:S01]  /*52a0*/  ISETP.GT.U32.AND P0, PT, R252, R18, PT ;  /* 0x00000012fc00720c */ /* 0x000fe20003f04070 */
[----:B------:R-:W-:Y:S02]  /*52b0*/  IMAD.MOV R11, RZ, RZ, -R11 ;  /* 0x000000ffff0b7224 */ /* 0x000fe400078e0a0b */
[----:B------:R-:W-:-:S04]  /*52c0*/  IMAD.HI.U32 R8, R3, R6, RZ ;  /* 0x0000000603087227 */ /* 0x000fc800078e00ff */
[----:B------:R-:W-:Y:S02]  /*52d0*/  IMAD R13, R252, R11, R10 ;  /* 0x0000000bfc0d7224 */ /* 0x000fe400078e020a */
[----:B------:R-:W-:Y:S02]  /*52e0*/  IMAD.MOV R8, RZ, RZ, -R8 ;  /* 0x000000ffff087224 */ /* 0x000fe400078e0a08 */
[----:B------:R-:W-:-:S04]  /*52f0*/  IMAD.HI.U32 R10, R3, R9, RZ ;  /* 0x00000009030a7227 */ /* 0x000fc800078e00ff */
[----:B------:R-:W-:Y:S01]  /*5300*/  @!P0 IMAD.IADD R18, R18, 0x1, -R252 ;  /* 0x0000000112128824 */ /* 0x000fe200078e0afc */
[C---:B------:R-:W-:Y:S01]  /*5310*/  ISETP.GT.U32.AND P0, PT, R252.reuse, R13, PT ;  /* 0x0000000dfc00720c */ /* 0x040fe20003f04070 */
[----:B------:R-:W-:Y:S02]  /*5320*/  IMAD R12, R252, R8, R6 ;  /* 0x00000008fc0c7224 */ /* 0x000fe400078e0206 */
[----:B------:R-:W-:-:S04]  /*5330*/  IMAD.HI.U32 R8, R3, R7, RZ ;  /* 0x0000000703087227 */ /* 0x000fc800078e00ff */
[----:B------:R-:W-:Y:S02]  /*5340*/  IMAD.MOV R10, RZ, RZ, -R10 ;  /* 0x000000ffff0a7224 */ /* 0x000fe400078e0a0a */
[----:B------:R-:W-:Y:S02]  /*5350*/  IMAD.MOV R8, RZ, RZ, -R8 ;  /* 0x000000ffff087224 */ /* 0x000fe400078e0a08 */
[C---:B------:R-:W-:Y:S01]  /*5360*/  IMAD R9, R252.reuse, R10, R9 ;  /* 0x0000000afc097224 */ /* 0x040fe200078e0209 */
[----:B------:R-:W-:Y:S01]  /*5370*/  ISETP.GT.U32.AND P4, PT, R252, R12, PT ;  /* 0x0000000cfc00720c */ /* 0x000fe20003f84070 */
[--C-:B------:R-:W-:Y:S02]  /*5380*/  @!P3 IMAD.IADD R16, R16, 0x1, -R252.reuse ;  /* 0x000000011010b824 */ /* 0x100fe400078e0afc */
[C---:B------:R-:W-:Y:S01]  /*5390*/  IMAD R11, R252.reuse, R8, R7 ;  /* 0x00000008fc0b7224 */ /* 0x040fe200078e0207 */
[C---:B------:R-:W-:Y:S01]  /*53a0*/  ISETP.GT.U32.AND P3, PT, R252.reuse, R9, PT ;  /* 0x00000009fc00720c */ /* 0x040fe20003f64070 */
[----:B------:R-:W-:Y:S01]  /*53b0*/  IMAD.MOV.U32 R120, RZ, RZ, R131 ;  /* 0x000000ffff787224 */ /* 0x000fe200078e0083 */
[C---:B------:R-:W-:Y:S01]  /*53c0*/  ISETP.GT.U32.AND P5, PT, R252.reuse, R16, PT ;  /* 0x00000010fc00720c */ /* 0x040fe20003fa4070 */
[----:B------:R-:W-:Y:S01]  /*53d0*/  @!P0 IMAD.IADD R13, R13, 0x1, -R252 ;  /* 0x000000010d0d8824 */ /* 0x000fe200078e0afc */
[----:B------:R-:W-:Y:S01]  /*53e0*/  ISETP.GT.U32.AND P0, PT, R252, R11, PT ;  /* 0x0000000bfc00720c */ /* 0x000fe20003f04070 */
[----:B------:R-:W-:-:S02]  /*53f0*/  IMAD.MOV.U32 R106, RZ, RZ, R120 ;  /* 0x000000ffff6a7224 */ /* 0x000fc400078e0078 */
[----:B------:R-:W-:Y:S02]  /*5400*/  @!P1 IMAD.IADD R17, R17, 0x1, -R252 ;  /* 0x0000000111119824 */ /* 0x000fe400078e0afc */
[----:B------:R-:W-:Y:S02]  /*5410*/  IMAD.MOV.U32 R56, RZ, RZ, R57 ;  /* 0x000000ffff387224 */ /* 0x000fe400078e0039 */
[----:B------:R-:W-:Y:S02]  /*5420*/  IMAD.MOV.U32 R21, RZ, RZ, R14 ;  /* 0x000000ffff157224 */ /* 0x000fe400078e000e */
[--C-:B------:R-:W-:Y:S02]  /*5430*/  @!P4 IMAD.IADD R12, R12, 0x1, -R252.reuse ;  /* 0x000000010c0cc824 */ /* 0x100fe400078e0afc */
[----:B------:R-:W-:Y:S01]  /*5440*/  @!P3 IMAD.IADD R9, R9, 0x1, -R252 ;  /* 0x000000010909b824 */ /* 0x000fe200078e0afc */
[----:B------:R-:W-:Y:S01]  /*5450*/  ISETP.GT.U32.AND P6, PT, R252, R13, PT ;  /* 0x0000000dfc00720c */ /* 0x000fe20003fc4070 */
[----:B------:R-:W-:-:S02]  /*5460*/  IMAD.MOV.U32 R83, RZ, RZ, R106 ;  /* 0x000000ffff537224 */ /* 0x000fc400078e006a */
[----:B------:R-:W-:Y:S01]  /*5470*/  IMAD.MOV.U32 R91, RZ, RZ, R105 ;  /* 0x000000ffff5b7224 */ /* 0x000fe200078e0069 */
[C---:B------:R-:W-:Y:S01]  /*5480*/  ISETP.GT.U32.AND P1, PT, R252.reuse, R18, PT ;  /* 0x00000012fc00720c */ /* 0x040fe20003f24070 */
[----:B------:R-:W-:Y:S01]  /*5490*/  IMAD.MOV.U32 R57, RZ, RZ, R72 ;  /* 0x000000ffff397224 */ /* 0x000fe200078e0048 */
[----:B------:R-:W-:Y:S01]  /*54a0*/  ISETP.GT.U32.AND P2, PT, R252, R17, PT ;  /* 0x00000011fc00720c */ /* 0x000fe20003f44070 */
        /* <DEDUP_REMOVED lines=13> */
[----:B------:R-:W-:Y:S01]  /*5580*/  @!P5 IMAD.IADD R16, R16, 0x1, -R252 ;  /* 0x000000011010d824 */ /* 0x000fe200078e0afc */
[C---:B------:R-:W-:Y:S01]  /*5590*/  ISETP.GT.U32.AND P5, PT, R252.reuse, R12, PT ;  /* 0x0000000cfc00720c */ /* 0x040fe20003fa4070 */
[----:B------:R-:W-:Y:S01]  /*55a0*/  IMAD.MOV.U32 R21, RZ, RZ, R14 ;  /* 0x000000ffff157224 */ /* 0x000fe200078e000e */
[----:B------:R-:W4:Y:S01]  /*55b0*/  LDL R106, [R1+0xe70] ;  /* 0x000e7000016a7983 */ /* 0x000f220000100800 */
[----:B------:R-:W-:Y:S01]  /*55c0*/  @!P0 IMAD.IADD R11, R11, 0x1, -R252 ;  /* 0x000000010b0b8824 */ /* 0x000fe200078e0afc */
[----:B------:R-:W-:Y:S01]  /*55d0*/  ISETP.GT.U32.AND P0, PT, R252, R9, PT ;  /* 0x00000009fc00720c */ /* 0x000fe20003f04070 */
        /* <DEDUP_REMOVED lines=10> */
[----:B------:R-:W-:Y:S01]  /*5680*/  IMAD.MOV.U32 R50, RZ, RZ, R75 ;  /* 0x000000ffff327224 */ /* 0x000fe200078e004b */
[----:B------:R-:W-:Y:S01]  /*5690*/  IABS R38, R28 ;  /* 0x0000001c00267213 */ /* 0x000fe20000000000 */
[----:B------:R-:W-:-:S02]  /*56a0*/  IMAD.MOV.U32 R66, RZ, RZ, R80 ;  /* 0x000000ffff427224 */ /* 0x000fc400078e0050 */
[--C-:B------:R-:W-:Y:S01]  /*56b0*/  @!P1 IMAD.IADD R18, R18, 0x1, -R252.reuse ;  /* 0x0000000112129824 */ /* 0x100fe200078e0afc */
[----:B------:R-:W-:Y:S01]  /*56c0*/  IABS R28, R22 ;  /* 0x00000016001c7213 */ /* 0x000fe20000000000 */
[----:B------:R-:W-:Y:S01]  /*56d0*/  @!P2 IMAD.IADD R17, R17, 0x1, -R252 ;  /* 0x000000011111a824 */ /* 0x000fe200078e0afc */
[----:B------:R-:W4:Y:S01]  /*56e0*/  LDL R91, [R1+0xe2c] ;  /* 0x000e2c00015b7983 */ /* 0x000f220000100800 */
        /* <DEDUP_REMOVED lines=9> */
[--C-:B------:R-:W-:Y:S02]  /*5780*/  @!P6 IMAD.IADD R13, R13, 0x1, -R252.reuse ;  /* 0x000000010d0de824 */ /* 0x100fe400078e0afc */
[--C-:B------:R-:W-:Y:S01]  /*5790*/  @!P5 IMAD.IADD R12, R12, 0x1, -R252.reuse ;  /* 0x000000010c0cd824 */ /* 0x100fe200078e0afc */
[----:B------:R-:W4:Y:S01]  /*57a0*/  LDL R75, [R1+0xddc] ;  /* 0x000ddc00014b7983 */ /* 0x000f220000100800 */
[----:B------:R-:W-:Y:S01]  /*57b0*/  @!P0 IMAD.IADD R9, R9, 0x1, -R252 ;  /* 0x0000000109098824 */ /* 0x000fe200078e0afc */
[----:B------:R-:W-:Y:S02]  /*57c0*/  IABS R46, R36 ;  /* 0x00000024002e7213 */ /* 0x000fe40000000000 */
[----:B------:R-:W4:Y:S04]  /*57d0*/  LDL R81, [R1+0xdf4] ;  /* 0x000df40001517983 */ /* 0x000f280000100800 */
[----:B------:R-:W4:Y:S04]  /*57e0*/  LDL R57, [R1+0xd7c] ;  /* 0x000d7c0001397983 */ /* 0x000f280000100800 */
[----:B------:R-:W4:Y:S04]  /*57f0*/  LDL R58, [R1+0xd80] ;  /* 0x000d8000013a7983 */ /* 0x000f280000100800 */
[----:B------:R-:W4:Y:S04]  /*5800*/  LDL R66, [R1+0xda8] ;  /* 0x000da80001427983 */ /* 0x000f280000100800 */
[----:B------:R-:W4:Y:S04]  /*5810*/  LDL R34, [R1+0xb90] ;  /* 0x000b900001227983 */ /* 0x000f280000100800 */
[----:B------:R-:W4:Y:S01]  /*5820*/  LDL R21, [R1+0xba4] ;  /* 0x000ba40001157983 */ /* 0x000f220000100800 */
[----:B------:R-:W-:-:S04]  /*5830*/  IMAD.HI.U32 R6, R3, R251, RZ ;  /* 0x000000fb03067227 */ /* 0x000fc800078e00ff */
[----:B------:R-:W-:-:S04]  /*5840*/  IMAD.MOV R6, RZ, RZ, -R6 ;  /* 0x000000ffff067224 */ /* 0x000fc800078e0a06 */
[----:B------:R-:W-:Y:S02]  /*5850*/  IMAD R251, R252, R6, R251 ;  /* 0x00000006fcfb7224 */ /* 0x000fe400078e02fb */
[----:B------:R-:W-:-:S04]  /*5860*/  IMAD.HI.U32 R6, R3, R249, RZ ;  /* 0x000000f903067227 */ /* 0x000fc800078e00ff */
[----:B------:R-:W-:Y:S02]  /*5870*/  IMAD.MOV R6, RZ, RZ, -R6 ;  /* 0x000000ffff067224 */ /* 0x000fe400078e0a06 */
[----:B------:R-:W-:-:S04]  /*5880*/  IMAD.HI.U32 R7, R3, R250, RZ ;  /* 0x000000fa03077227 */ /* 0x000fc800078e00ff */
[----:B------:R-:W-:Y:S02]  /*5890*/  IMAD R249, R252, R6, R249 ;  /* 0x00000006fcf97224 */ /* 0x000fe400078e02f9 */
[----:B------:R-:W-:-:S04]  /*58a0*/  IMAD.HI.U32 R6, R3, R246, RZ ;  /* 0x000000f603067227 */ /* 0x000fc800078e00ff */
[----:B------:R-:W-:Y:S02]  /*58b0*/  IMAD.MOV R7, RZ, RZ, -R7 ;  /* 0x000000ffff077224 */ /* 0x000fe400078e0a07 */
[----:B------:R-:W-:Y:S02]  /*58c0*/  IMAD.MOV R6, RZ, RZ, -R6 ;  /* 0x000000ffff067224 */ /* 0x000fe400078e0a06 */
[----:B------:R-:W-:Y:S02]  /*58d0*/  IMAD R250, R252, R7, R250 ;  /* 0x00000007fcfa7224 */ /* 0x000fe400078e02fa */
[----:B------:R-:W-:Y:S01]  /*58e0*/  IMAD.HI.U32 R7, R3, R247, RZ ;  /* 0x000000f703077227 */ /* 0x000fe200078e00ff */
[----:B------:R-:W-:-:S03]  /*58f0*/  IABS R245, R245 ;  /* 0x000000f500f57213 */ /* 0x000fc60000000000 */
[----:B------:R-:W-:Y:S02]  /*5900*/  IMAD R246, R252, R6, R246 ;  /* 0x00000006fcf67224 */ /* 0x000fe400078e02f6 */
[----:B------:R-:W-:Y:S01]  /*5910*/  IMAD.HI.U32 R6, R3, R244, RZ ;  /* 0x000000f403067227 */ /* 0x000fe200078e00ff */
[----:B------:R-:W-:-:S03]  /*5920*/  IABS R241, R241 ;  /* 0x000000f100f17213 */ /* 0x000fc60000000000 */
[----:B------:R-:W-:Y:S02]  /*5930*/  IMAD.MOV R7, RZ, RZ, -R7 ;  /* 0x000000ffff077224 */ /* 0x000fe400078e0a07 */
[----:B------:R-:W-:Y:S02]  /*5940*/  IMAD.MOV R6, RZ, RZ, -R6 ;  /* 0x000000ffff067224 */ /* 0x000fe400078e0a06 */
[----:B------:R-:W-:Y:S02]  /*5950*/  IMAD R247, R252, R7, R247 ;  /* 0x00000007fcf77224 */ /* 0x000fe400078e02f7 */
[----:B------:R-:W-:-:S04]  /*5960*/  IMAD.HI.U32 R7, R3, R245, RZ ;  /* 0x000000f503077227 */ /* 0x000fc800078e00ff */
[----:B--2---:R-:W-:Y:S02]  /*5970*/  IMAD.MOV.U32 R40, RZ, RZ, R41 ;  /* 0x000000ffff287224 */ /* 0x004fe400078e0029 */
[----:B------:R-:W-:Y:S02]  /*5980*/  IMAD.MOV.U32 R41, RZ, RZ, R56 ;  /* 0x000000ffff297224 */ /* 0x000fe400078e0038 */
[----:B------:R-:W-:Y:S01]  /*5990*/  IMAD.MOV.U32 R14, RZ, RZ, R40 ;  /* 0x000000ffff0e7224 */ /* 0x000fe200078e0028 */
[----:B------:R-:W2:Y:S01]  /*59a0*/  LDL R56, [R1+0xd74] ;  /* 0x000d740001387983 */ /* 0x000ea20000100800 */
[----:B---3--:R-:W-:Y:S02]  /*59b0*/  IMAD.MOV.U32 R19, RZ, RZ, R49 ;  /* 0x000000ffff137224 */ /* 0x008fe400078e0031 */
[----:B------:R-:W-:Y:S02]  /*59c0*/  IMAD.MOV.U32 R49, RZ, RZ, R50 ;  /* 0x000000ffff317224 */ /* 0x000fe400078e0032 */
[----:B------:R-:W-:Y:S01]  /*59d0*/  IMAD.MOV.U32 R40, RZ, RZ, R41 ;  /* 0x000000ffff287224 */ /* 0x000fe200078e0029 */
[----:B------:R-:W3:Y:S01]  /*59e0*/  LDL R50, [R1+0xd58] ;  /* 0x000d580001327983 */ /* 0x000ee20000100800 */
[----:B------:R-:W-:-:S03]  /*59f0*/  IMAD.MOV.U32 R22, RZ, RZ, R19 ;  /* 0x000000ffff167224 */ /* 0x000fc600078e0013 */
[----:B------:R-:W3:Y:S04]  /*5a00*/  LDL R41, [R1+0xd2c] ;  /* 0x000d2c0001297983 */ /* 0x000ee80000100800 */
[----:B------:R-:W2:Y:S01]  /*5a10*/  LDL R19, [R1+0xbc4] ;  /* 0x000bc40001137983 */ /* 0x000ea20000100800 */
[----:B----4-:R-:W-:-:S03]  /*5a20*/  IABS R36, R30 ;  /* 0x0000001e00247213 */ /* 0x010fc60000000000 */
[----:B------:R0:W-:Y:S01]  /*5a30*/  STL [R1+0x1c], R18 ;  /* 0x00001c1201007387 */ /* 0x0001e20000100800 */
[----:B------:R-:W-:-:S03]  /*5a40*/  IABS R30, R20 ;  /* 0x00000014001e7213 */ /* 0x000fc60000000000 */
[----:B------:R-:W-:Y:S01]  /*5a50*/  STL [R1+0x18], R17 ;  /* 0x0000181101007387 */ /* 0x000fe20000100800 */
[----:B------:R-:W-:-:S03]  /*5a60*/  IABS R20, R14 ;  /* 0x0000000e00147213 */ /* 0x000fc60000000000 */
[----:B------:R-:W-:Y:S01]  /*5a70*/  STL [R1+0x14], R16 ;  /* 0x0000141001007387 */ /* 0x000fe20000100800 */
[----:B------:R-:W-:-:S03]  /*5a80*/  IMAD.MOV.U32 R14, RZ, RZ, R15 ;  /* 0x000000ffff0e7224 */ /* 0x000fc600078e000f */
[----:B------:R-:W-:Y:S04]  /*5a90*/  STL [R1+0x10], R13 ;  /* 0x0000100d01007387 */ /* 0x000fe80000100800 */
[----:B------:R1:W-:Y:S04]  /*5aa0*/  STL [R1+0xc], R12 ;  /* 0x00000c0c01007387 */ /* 0x0003e80000100800 */
[----:B------:R-:W-:Y:S04]  /*5ab0*/  STL [R1+0x8], R9 ;  /* 0x0000080901007387 */ /* 0x000fe80000100800 */
[----:B------:R-:W0:Y:S01]  /*5ac0*/  LDL R15, [R1+0xbd0] ;  /* 0x000bd000010f7983 */ /* 0x000e220000100800 */
[----:B------:R-:W-:Y:S01]  /*5ad0*/  IMAD R244, R252, R6, R244 ;  /* 0x00000006fcf47224 */ /* 0x000fe200078e02f4 */
[----:B------:R-:W-:Y:S01]  /*5ae0*/  IABS R242, R242 ;  /* 0x000000f200f27213 */ /* 0x000fe20000000000 */
[----:B------:R-:W-:Y:S01]  /*5af0*/  IMAD.HI.U32 R6, R3, R241, RZ ;  /* 0x000000f103067227 */ /* 0x000fe200078e00ff */
[----:B------:R-:W-:-:S03]  /*5b00*/  IABS R239, R239 ;  /* 0x000000ef00ef7213 */ /* 0x000fc60000000000 */
        /* <DEDUP_REMOVED lines=136> */
[----:B------:R-:W-:Y:S01]  /*6390*/  IMAD.MOV R7, RZ, RZ, -R7 ;  /* 0x000000ffff077224 */ /* 0x000fe200078e0a07 */
[----:B------:R-:W-:Y:S01]  /*63a0*/  IABS R196, R196 ;  /* 0x000000c400c47213 */ /* 0x000fe20000000000 */
[----:B------:R-:W-:Y:S01]  /*63b0*/  IMAD.MOV R6, RZ, RZ, -R6 ;  /* 0x000000ffff067224 */ /* 0x000fe200078e0a06 */
[C---:B------:R-:W-:Y:S01]  /*63c0*/  ISETP.GT.U32.AND P1, PT, R252.reuse, R251, PT ;  /* 0x000000fbfc00720c */ /* 0x040fe20003f24070 */
[C---:B------:R-:W-:Y:S02]  /*63d0*/  IMAD R202, R252.reuse, R7, R202 ;  /* 0x00000007fcca7224 */ /* 0x040fe400078e02ca */
[----:B------:R-:W-:Y:S01]  /*63e0*/  IMAD.HI.U32 R7, R3, R200, RZ ;  /* 0x000000c803077227 */ /* 0x000fe200078e00ff */
[----:B------:R-:W-:-:S03]  /*63f0*/  ISETP.GT.U32.AND P2, PT, R252, R250, PT ;  /* 0x000000fafc00720c */ /* 0x000fc60003f44070 */
[----:B------:R-:W-:Y:S01]  /*6400*/  IMAD.HI.U32 R8, R3, R248, RZ ;  /* 0x000000f803087227 */ /* 0x000fe200078e00ff */
[----:B------:R-:W-:-:S03]  /*6410*/  IABS R197, R197 ;  /* 0x000000c500c57213 */ /* 0x000fc60000000000 */
[----:B------:R-:W-:Y:S02]  /*6420*/  IMAD R199, R252, R6, R199 ;  /* 0x00000006fcc77224 */ /* 0x000fe400078e02c7 */
[----:B------:R-:W-:Y:S01]  /*6430*/  IMAD.HI.U32 R6, R3, R196, RZ ;  /* 0x000000c403067227 */ /* 0x000fe200078e00ff */
[----:B------:R-:W-:-:S03]  /*6440*/  IABS R194, R194 ;  /* 0x000000c200c27213 */ /* 0x000fc60000000000 */
[----:B------:R-:W-:Y:S02]  /*6450*/  IMAD.MOV R7, RZ, RZ, -R7 ;  /* 0x000000ffff077224 */ /* 0x000fe400078e0a07 */
[----:B------:R-:W-:Y:S02]  /*6460*/  IMAD.MOV R8, RZ, RZ, -R8 ;  /* 0x000000ffff087224 */ /* 0x000fe400078e0a08 */
[----:B------:R-:W-:Y:S02]  /*6470*/  IMAD.MOV R6, RZ, RZ, -R6 ;  /* 0x000000ffff067224 */ /* 0x000fe400078e0a06 */
[C---:B------:R-:W-:Y:S02]  /*6480*/  IMAD R200, R252.reuse, R7, R200 ;  /* 0x00000007fcc87224 */ /* 0x040fe400078e02c8 */
[----:B------:R-:W-:Y:S02]  /*6490*/  IMAD R248, R252, R8, R248 ;  /* 0x00000008fcf87224 */ /* 0x000fe400078e02f8 */
[----:B------:R-:W-:Y:S01]  /*64a0*/  IMAD.HI.U32 R7, R3, R197, RZ ;  /* 0x000000c503077227 */ /* 0x000fe200078e00ff */
[----:B------:R-:W-:-:S03]  /*64b0*/  IABS R243, R243 ;  /* 0x000000f300f37213 */ /* 0x000fc60000000000 */
[C---:B------:R-:W-:Y:S02]  /*64c0*/  IMAD R196, R252.reuse, R6, R196 ;  /* 0x00000006fcc47224 */ /* 0x040fe400078e02c4 */
[----:B------:R-:W-:Y:S01]  /*64d0*/  @!P1 IMAD.IADD R251, R251, 0x1, -R252 ;  /* 0x00000001fbfb9824 */ /* 0x000fe200078e0afc */
[----:B------:R-:W-:Y:S01]  /*64e0*/  IABS R195, R195 ;  /* 0x000000c300c37213 */ /* 0x000fe20000000000 */
[----:B------:R-:W-:Y:S01]  /*64f0*/  IMAD.HI.U32 R6, R3, R194, RZ ;  /* 0x000000c203067227 */ /* 0x000fe200078e00ff */
[----:B------:R-:W-:-:S03]  /*6500*/  ISETP.GT.U32.AND P3, PT, R252, R248, PT ;  /* 0x000000f8fc00720c */ /* 0x000fc60003f64070 */
[----:B------:R-:W-:Y:S01]  /*6510*/  IMAD.MOV R7, RZ, RZ, -R7 ;  /* 0x000000ffff077224 */ /* 0x000fe200078e0a07 */
[----:B------:R-:W-:Y:S01]  /*6520*/  IABS R191, R191 ;  /* 0x000000bf00bf7213 */ /* 0x000fe20000000000 */
[----:B------:R-:W-:Y:S01]  /*6530*/  IMAD.MOV R6, RZ, RZ, -R6 ;  /* 0x000000ffff067224 */ /* 0x000fe200078e0a06 */
[----:B------:R-:W-:Y:S01]  /*6540*/  ISETP.GT.U32.AND P1, PT, R252, R251, PT ;  /* 0x000000fbfc00720c */ /* 0x000fe20003f24070 */
[----:B------:R-:W-:Y:S01]  /*6550*/  @!P2 IMAD.IADD R250, R250, 0x1, -R252 ;  /* 0x00000001fafaa824 */ /* 0x000fe200078e0afc */
[C---:B------:R-:W-:Y:S01]  /*6560*/  ISETP.GT.U32.AND P2, PT, R252.reuse, R247, PT ;  /* 0x000000f7fc00720c */ /* 0x040fe20003f44070 */
[C---:B------:R-:W-:Y:S01]  /*6570*/  IMAD R197, R252.reuse, R7, R197 ;  /* 0x00000007fcc57224 */ /* 0x040fe200078e02c5 */
[C---:B------:R-:W-:Y:S01]  /*6580*/  ISETP.GT.U32.AND P6, PT, R252.reuse, R11, PT ;  /* 0x0000000bfc00720c */ /* 0x040fe20003fc4070 */
        /* <DEDUP_REMOVED lines=8> */
[----:B------:R-:W-:Y:S01]  /*6610*/  IMAD.MOV R7, RZ, RZ, -R7 ;  /* 0x000000ffff077224 */ /* 0x000fe200078e0a07 */
[C---:B------:R-:W-:Y:S01]  /*6620*/  ISETP.GT.U32.AND P4, PT, R252.reuse, R249, PT ;  /* 0x000000f9fc00720c */ /* 0x040fe20003f84070 */
[----:B------:R-:W-:Y:S02]  /*6630*/  IMAD.MOV R6, RZ, RZ, -R6 ;  /* 0x000000ffff067224 */ /* 0x000fe400078e0a06 */
[C---:B------:R-:W-:Y:S02]  /*6640*/  IMAD R243, R252.reuse, R8, R243 ;  /* 0x00000008fcf37224 */ /* 0x040fe400078e02f3 */
[C---:B------:R-:W-:Y:S01]  /*6650*/  IMAD R195, R252.reuse, R7, R195 ;  /* 0x00000007fcc37224 */ /* 0x040fe200078e02c3 */
[----:B------:R-:W-:Y:S01]  /*6660*/  ISETP.GT.U32.AND P0, PT, R252, R246, PT ;  /* 0x000000f6fc00720c */ /* 0x000fe20003f04070 */
[----:B------:R-:W-:-:S04]  /*6670*/  IMAD.HI.U32 R7, R3, R192, RZ ;  /* 0x000000c003077227 */ /* 0x000fc800078e00ff */
[--C-:B------:R-:W-:Y:S01]  /*6680*/  @!P3 IMAD.IADD R248, R248, 0x1, -R252.reuse ;  /* 0x00000001f8f8b824 */ /* 0x100fe200078e0afc */
[C---:B------:R-:W-:Y:S01]  /*6690*/  ISETP.GT.U32.AND P3, PT, R252.reuse, R245, PT ;  /* 0x000000f5fc00720c */ /* 0x040fe20003f64070 */
[C---:B------:R-:W-:Y:S02]  /*66a0*/  IMAD R191, R252.reuse, R6, R191 ;  /* 0x00000006fcbf7224 */ /* 0x040fe400078e02bf */
[----:B------:R-:W-:Y:S01]  /*66b0*/  @!P1 IMAD.IADD R251, R251, 0x1, -R252 ;  /* 0x00000001fbfb9824 */ /* 0x000fe200078e0afc */
[----:B------:R-:W-:Y:S01]  /*66c0*/  ISETP.GT.U32.AND P1, PT, R252, R244, PT ;  /* 0x000000f4fc00720c */ /* 0x000fe20003f24070 */
[----:B------:R-:W-:Y:S01]  /*66d0*/  IMAD.HI.U32 R6, R3, R189, RZ ;  /* 0x000000bd03067227 */ /* 0x000fe200078e00ff */
[----:B------:R-:W-:-:S03]  /*66e0*/  IABS R190, R190 ;  /* 0x000000be00be7213 */ /* 0x000fc60000000000 */
[--C-:B------:R-:W-:Y:S01]  /*66f0*/  @!P2 IMAD.IADD R247, R247, 0x1, -R252.reuse ;  /* 0x00000001f7f7a824 */ /* 0x100fe200078e0afc */
[C---:B------:R-:W-:Y:S01]  /*6700*/  ISETP.GT.U32.AND P2, PT, R252.reuse, R243, PT ;  /* 0x000000f3fc00720c */ /* 0x040fe20003f44070 */
[----:B------:R-:W-:Y:S02]  /*6710*/  IMAD.MOV R7, RZ, RZ, -R7 ;  /* 0x000000ffff077224 */ /* 0x000fe400078e0a07 */
[----:B------:R-:W-:Y:S01]  /*6720*/  @!P6 IMAD.IADD R11, R11, 0x1, -R252 ;  /* 0x000000010b0be824 */ /* 0x000fe200078e0afc */
[----:B------:R-:W-:Y:S01]  /*6730*/  ISETP.GT.U32.AND P6, PT, R252, R248, PT ;  /* 0x000000f8fc00720c */ /* 0x000fe20003fc4070 */
[----:B------:R-:W-:Y:S01]  /*6740*/  IMAD.MOV R6, RZ, RZ, -R6 ;  /* 0x000000ffff067224 */ /* 0x000fe200078e0a06 */
[----:B------:R-:W-:Y:S01]  /*6750*/  IABS R186, R186 ;  /* 0x000000ba00ba7213 */ /* 0x000fe20000000000 */
[----:B------:R-:W-:Y:S01]  /*6760*/  @!P5 IMAD.IADD R250, R250, 0x1, -R252 ;  /* 0x00000001fafad824 */ /* 0x000fe200078e0afc */
[C---:B------:R-:W-:Y:S01]  /*6770*/  ISETP.GT.U32.AND P5, PT, R252.reuse, R247, PT ;  /* 0x000000f7fc00720c */ /* 0x040fe20003fa4070 */
[----:B------:R-:W-:-:S02]  /*6780*/  IMAD R192, R252, R7, R192 ;  /* 0x00000007fcc07224 */ /* 0x000fc400078e02c0 */
[----:B------:R-:W-:Y:S01]  /*6790*/  IMAD.HI.U32 R7, R3, R190, RZ ;  /* 0x000000be03077227 */ /* 0x000fe200078e00ff */
[----:B------:R-:W-:-:S03]  /*67a0*/  IABS R187, R187 ;  /* 0x000000bb00bb7213 */ /* 0x000fc60000000000 */
[----:B------:R-:W-:Y:S02]  /*67b0*/  IMAD R189, R252, R6, R189 ;  /* 0x00000006fcbd7224 */ /* 0x000fe400078e02bd */
[----:B------:R-:W-:Y:S02]  /*67c0*/  @!P4 IMAD.IADD R249, R249, 0x1, -R252 ;  /* 0x00000001f9f9c824 */ /* 0x000fe400078e0afc */
[----:B------:R-:W-:Y:S01]  /*67d0*/  IMAD.HI.U32 R6, R3, R186, RZ ;  /* 0x000000ba03067227 */ /* 0x000fe200078e00ff */
[----:B------:R-:W-:-:S03]  /*67e0*/  IABS R184, R184 ;  /* 0x000000b800b87213 */ /* 0x000fc60000000000 */
[----:B------:R-:W-:Y:S02]  /*67f0*/  IMAD.MOV R7, RZ, RZ, -R7 ;  /* 0x000000ffff077224 */ /* 0x000fe400078e0a07 */
[--C-:B------:R-:W-:Y:S01]  /*6800*/  @!P0 IMAD.IADD R246, R246, 0x1, -R252.reuse ;  /* 0x00000001f6f68824 */ /* 0x100fe200078e0afc */
[----:B------:R-:W-:Y:S01]  /*6810*/  ISETP.GT.U32.AND P4, PT, R252, R249, PT ;  /* 0x000000f9fc00720c */ /* 0x000fe20003f84070 */
[----:B------:R-:W-:Y:S02]  /*6820*/  @!P3 IMAD.IADD R245, R245, 0x1, -R252 ;  /* 0x00000001f5f5b824 */ /* 0x000fe400078e0afc */
[----:B------:R-:W-:Y:S02]  /*6830*/  IMAD.MOV R6, RZ, RZ, -R6 ;  /* 0x000000ffff067224 */ /* 0x000fe400078e0a06 */
[----:B------:R-:W-:Y:S02]  /*6840*/  @!P1 IMAD.IADD R244, R244, 0x1, -R252 ;  /* 0x00000001f4f49824 */ /* 0x000fe400078e0afc */
[----:B------:R-:W-:-:S02]  /*6850*/  IMAD R190, R252, R7, R190 ;  /* 0x00000007fcbe7224 */ /* 0x000fc400078e02be */
[----:B------:R-:W-:Y:S02]  /*6860*/  @!P2 IMAD.IADD R243, R243, 0x1, -R252 ;  /* 0x00000001f3f3a824 */ /* 0x000fe400078e0afc */
[----:B------:R-:W-:Y:S01]  /*6870*/  IMAD.HI.U32 R7, R3, R187, RZ ;  /* 0x000000bb03077227 */ /* 0x000fe200078e00ff */
[----:B------:R-:W-:-:S03]  /*6880*/  ISETP.GT.U32.AND P1, PT, R252, R245, PT ;  /* 0x000000f5fc00720c */ /* 0x000fc60003f24070 */
[----:B------:R-:W-:Y:S01]  /*6890*/  @!P6 IMAD.IADD R248, R248, 0x1, -R252 ;  /* 0x00000001f8f8e824 */ /* 0x000fe200078e0afc */
[C---:B------:R-:W-:Y:S01]  /*68a0*/  ISETP.GT.U32.AND P6, PT, R252.reuse, R246, PT ;  /* 0x000000f6fc00720c */ /* 0x040fe20003fc4070 */
[C---:B------:R-:W-:Y:S01]  /*68b0*/  IMAD R186, R252.reuse, R6, R186 ;  /* 0x00000006fcba7224 */ /* 0x040fe200078e02ba */
[----:B------:R-:W-:Y:S01]  /*68c0*/  ISETP.GT.U32.AND P2, PT, R252, R244, PT ;  /* 0x000000f4fc00720c */ /* 0x000fe20003f44070 */
[----:B------:R-:W-:Y:S01]  /*68d0*/  IMAD.HI.U32 R6, R3, R184, RZ ;  /* 0x000000b803067227 */ /* 0x000fe200078e00ff */
[----:B------:R-:W-:-:S03]  /*68e0*/  IABS R185, R185 ;  /* 0x000000b900b97213 */ /* 0x000fc60000000000 */
[----:B------:R-:W-:Y:S01]  /*68f0*/  @!P5 IMAD.IADD R247, R247, 0x1, -R252 ;  /* 0x00000001f7f7d824 */ /* 0x000fe200078e0afc */
[C---:B------:R-:W-:Y:S01]  /*6900*/  ISETP.GT.U32.AND P5, PT, R252.reuse, R243, PT ;  /* 0x000000f3fc00720c */ /* 0x040fe20003fa4070 */
[----:B------:R-:W-:Y:S01]  /*6910*/  IMAD.MOV R7, RZ, RZ, -R7 ;  /* 0x000000ffff077224 */ /* 0x000fe200078e0a07 */
[----:B------:R-:W-:Y:S01]  /*6920*/  IABS R181, R181 ;  /* 0x000000b500b57213 */ /* 0x000fe20000000000 */
[----:B------:R-:W-:Y:S02]  /*6930*/  IMAD.MOV R6, RZ, RZ, -R6 ;  /* 0x000000ffff067224 */ /* 0x000fe400078e0a06 */
[C---:B------:R-:W-:Y:S02]  /*6940*/  IMAD R187, R252.reuse, R7, R187 ;  /* 0x00000007fcbb7224 */ /* 0x040fe400078e02bb */
[----:B------:R-:W-:Y:S01]  /*6950*/  IMAD.HI.U32 R7, R3, R185, RZ ;  /* 0x000000b903077227 */ /* 0x000fe200078e00ff */
[----:B------:R-:W-:Y:S01]  /*6960*/  IABS R182, R182 ;  /* 0x000000b600b67213 */ /* 0x000fe20000000000 */
[----:B------:R4:W-:Y:S02]  /*6970*/  STL [R1+0x4], R11 ;  /* 0x0000040b01007387 */ /* 0x0009e40000100800 */
[----:B------:R-:W-:-:S02]  /*6980*/  IMAD R184, R252, R6, R184 ;  /* 0x00000006fcb87224 */ /* 0x000fc400078e02b8 */
[--C-:B------:R-:W-:Y:S02]  /*6990*/  @!P4 IMAD.IADD R249, R249, 0x1, -R252.reuse ;  /* 0x00000001f9f9c824 */ /* 0x100fe400078e0afc */
[----:B------:R-:W-:Y:S01]  /*69a0*/  IMAD.HI.U32 R6, R3, R181, RZ ;  /* 0x000000b503067227 */ /* 0x000fe200078e00ff */
[----:B------:R3:W-:Y:S03]  /*69b0*/  STL [R1+0xfe0], R251 ;  /* 0x000fe0fb01007387 */ /* 0x0007e60000100800 */
[----:B------:R-:W-:Y:S01]  /*69c0*/  IMAD.MOV R7, RZ, RZ, -R7 ;  /* 0x000000ffff077224 */ /* 0x000fe200078e0a07 */
[----:B------:R3:W-:Y:S01]  /*69d0*/  STL [R1+0xfdc], R250 ;  /* 0x000fdcfa01007387 */ /* 0x0007e20000100800 */
[--C-:B------:R-:W-:Y:S01]  /*69e0*/  @!P6 IMAD.IADD R246, R246, 0x1, -R252.reuse ;  /* 0x00000001f6f6e824 */ /* 0x100fe200078e0afc */
[----:B------:R-:W-:Y:S01]  /*69f0*/  IABS R179, R179 ;  /* 0x000000b300b37213 */ /* 0x000fe20000000000 */
[----:B------:R-:W-:Y:S01]  /*6a00*/  @!P1 IMAD.IADD R245, R245, 0x1, -R252 ;  /* 0x00000001f5f59824 */ /* 0x000fe200078e0afc */
[----:B------:R-:W-:Y:S01]  /*6a10*/  STL [R1+0xfe4], R249 ;  /* 0x000fe4f901007387 */ /* 0x000fe20000100800 */
[----:B------:R-:W-:-:S02]  /*6a20*/  IMAD.MOV R6, RZ, RZ, -R6 ;  /* 0x000000ffff067224 */ /* 0x000fc400078e0a06 */
[--C-:B------:R-:W-:Y:S01]  /*6a30*/  @!P2 IMAD.IADD R244, R244, 0x1, -R252.reuse ;  /* 0x00000001f4f4a824 */ /* 0x100fe200078e0afc */
[----:B------:R3:W-:Y:S01]  /*6a40*/  STL [R1+0xfe8], R248 ;  /* 0x000fe8f801007387 */ /* 0x0007e20000100800 */
[C---:B------:R-:W-:Y:S01]  /*6a50*/  IMAD R185, R252.reuse, R7, R185 ;  /* 0x00000007fcb97224 */ /* 0x040fe200078e02b9 */
[----:B------:R-:W-:Y:S01]  /*6a60*/  IABS R45, R37 ;  /* 0x00000025002d7213 */ /* 0x000fe20000000000 */
[----:B------:R-:W-:Y:S01]  /*6a70*/  @!P5 IMAD.IADD R243, R243, 0x1, -R252 ;  /* 0x00000001f3f3d824 */ /* 0x000fe200078e0afc */
[----:B------:R-:W-:Y:S01]  /*6a80*/  STL [R1+0xfec], R247 ;  /* 0x000fecf701007387 */ /* 0x000fe20000100800 */
[C---:B------:R-:W-:Y:S01]  /*6a90*/  IMAD.HI.U32 R7, R3.reuse, R182, RZ ;  /* 0x000000b603077227 */ /* 0x040fe200078e00ff */
[----:B------:R-:W-:Y:S02]  /*6aa0*/  IABS R37, R29 ;  /* 0x0000001d00257213 */ /* 0x000fe40000000000 */
[----:B------:R-:W-:Y:S01]  /*6ab0*/  STL [R1+0xff0], R246 ;  /* 0x000ff0f601007387 */ /* 0x000fe20000100800 */
[----:B------:R-:W-:Y:S01]  /*6ac0*/  IMAD R181, R252, R6, R181 ;  /* 0x00000006fcb57224 */ /* 0x000fe200078e02b5 */
[----:B------:R-:W-:Y:S01]  /*6ad0*/  IABS R29, R21 ;  /* 0x00000015001d7213 */ /* 0x000fe20000000000 */
[----:B------:R-:W-:Y:S01]  /*6ae0*/  IMAD.HI.U32 R6, R3, R179, RZ ;  /* 0x000000b303067227 */ /* 0x000fe200078e00ff */
[----:B------:R3:W-:Y:S01]  /*6af0*/  STL [R1+0xff8], R245 ;  /* 0x000ff8f501007387 */ /* 0x0007e20000100800 */
[----:B--2---:R-:W-:-:S02]  /*6b00*/  IABS R21, R19 ;  /* 0x0000001300157213 */ /* 0x004fc40000000000 */
[----:B------:R-:W-:Y:S01]  /*6b10*/  IABS R180, R180 ;  /* 0x000000b400b47213 */ /* 0x000fe20000000000 */
[----:B------:R-:W-:Y:S01]  /*6b20*/  STL [R1+0xffc], R244 ;  /* 0x000ffcf401007387 */ /* 0x000fe20000100800 */
[----:B------:R-:W-:Y:S01]  /*6b30*/  IMAD.MOV R7, RZ, RZ, -R7 ;  /* 0x000000ffff077224 */ /* 0x000fe200078e0a07 */
[----:B------:R-:W-:Y:S02]  /*6b40*/  IABS R19, R14 ;  /* 0x0000000e00137213 */ /* 0x000fe40000000000 */
[----:B------:R2:W-:Y:S01]  /*6b50*/  STL [R1+0x1000], R243 ;  /* 0x001000f301007387 */ /* 0x0005e20000100800 */
[----:B0-----:R-:W-:Y:S01]  /*6b60*/  IABS R18, R15 ;  /* 0x0000000f00127213 */ /* 0x001fe20000000000 */
[----:B------:R-:W-:Y:S02]  /*6b70*/  IMAD.MOV R6, RZ, RZ, -R6 ;  /* 0x000000ffff067224 */ /* 0x000fe400078e0a06 */
[----:B------:R-:W2:Y:S01]  /*6b80*/  LDL R14, [R1+0xbd4] ;  /* 0x000bd400010e7983 */ /* 0x000ea20000100800 */
[----:B------:R-:W-:Y:S01]  /*6b90*/  IABS R176, R176 ;  /* 0x000000b000b07213 */ /* 0x000fe20000000000 */
[----:B------:R-:W-:-:S02]  /*6ba0*/  IMAD R182, R252, R7, R182 ;  /* 0x00000007fcb67224 */ /* 0x000fc400078e02b6 */
[----:B------:R-:W2:Y:S01]  /*6bb0*/  LDL R15, [R1+0xbd8] ;  /* 0x000bd800010f7983 */ /* 0x000ea20000100800 */
[C---:B------:R-:W-:Y:S01]  /*6bc0*/  IMAD.HI.U32 R7, R3.reuse, R180, RZ ;  /* 0x000000b403077227 */ /* 0x040fe200078e00ff */
[----:B------:R-:W-:Y:S02]  /*6bd0*/  IABS R177, R177 ;  /* 0x000000b100b17213 */ /* 0x000fe40000000000 */
[----:B------:R-:W-:Y:S01]  /*6be0*/  IABS R174, R174 ;  /* 0x000000ae00ae7213 */ /* 0x000fe20000000000 */
[C---:B------:R-:W-:Y:S01]  /*6bf0*/  IMAD R179, R252.reuse, R6, R179 ;  /* 0x00000006fcb37224 */ /* 0x040fe200078e02b3 */
[----:B------:R-:W-:Y:S01]  /*6c00*/  IABS R175, R175 ;  /* 0x000000af00af7213 */ /* 0x000fe20000000000 */
[C---:B------:R-:W-:Y:S01]  /*6c10*/  IMAD.HI.U32 R6, R3.reuse, R176, RZ ;  /* 0x000000b003067227 */ /* 0x040fe200078e00ff */
[----:B-1----:R-:W2:Y:S03]  /*6c20*/  LDL R12, [R1+0xbe8] ;  /* 0x000be800010c7983 */ /* 0x002ea60000100800 */
[----:B------:R-:W-:Y:S01]  /*6c30*/  IMAD.MOV R7, RZ, RZ, -R7 ;  /* 0x000000ffff077224 */ /* 0x000fe200078e0a07 */
[----:B------:R-:W-:Y:S01]  /*6c40*/  IABS R171, R171 ;  /* 0x000000ab00ab7213 */ /* 0x000fe20000000000 */
[----:B------:R-:W-:Y:S01]  /*6c50*/  IMAD.MOV R6, RZ, RZ, -R6 ;  /* 0x000000ffff067224 */ /* 0x000fe200078e0a06 */
[----:B------:R-:W-:Y:S01]  /*6c60*/  IABS R172, R172 ;  /* 0x000000ac00ac7213 */ /* 0x000fe20000000000 */
[C---:B------:R-:W-:Y:S01]  /*6c70*/  IMAD R180, R252.reuse, R7, R180 ;  /* 0x00000007fcb47224 */ /* 0x040fe200078e02b4 */
[----:B------:R-:W-:Y:S01]  /*6c80*/  IABS R169, R169 ;  /* 0x000000a900a97213 */ /* 0x000fe20000000000 */
[C---:B------:R-:W-:Y:S01]  /*6c90*/  IMAD.HI.U32 R7, R3.reuse, R177, RZ ;  /* 0x000000b103077227 */ /* 0x040fe200078e00ff */
[----:B----4-:R-:W4:Y:S03]  /*6ca0*/  LDL R11, [R1+0xbec] ;  /* 0x000bec00010b7983 */ /* 0x010f260000100800 */
[----:B------:R-:W-:Y:S01]  /*6cb0*/  IMAD R176, R252, R6, R176 ;  /* 0x00000006fcb07224 */ /* 0x000fe200078e02b0 */
[----:B------:R-:W-:Y:S01]  /*6cc0*/  IABS R170, R170 ;  /* 0x000000aa00aa7213 */ /* 0x000fe20000000000 */
[----:B------:R-:W-:Y:S01]  /*6cd0*/  IMAD.HI.U32 R6, R3, R174, RZ ;  /* 0x000000ae03067227 */ /* 0x000fe200078e00ff */
[----:B------:R-:W-:Y:S01]  /*6ce0*/  IABS R166, R166 ;  /* 0x000000a600a67213 */ /* 0x000fe20000000000 */
[----:B---3--:R-:W3:Y:S02]  /*6cf0*/  LDL R251, [R1+0xc00] ;  /* 0x000c000001fb7983 */ /* 0x008ee40000100800 */
[----:B------:R-:W-:-:S02]  /*6d00*/  IMAD.MOV R7, RZ, RZ, -R7 ;  /* 0x000000ffff077224 */ /* 0x000fc400078e0a07 */
[----:B------:R-:W-:Y:S01]  /*6d10*/  IMAD.MOV R6, RZ, RZ, -R6 ;  /* 0x000000ffff067224 */ /* 0x000fe200078e0a06 */
[----:B------:R-:W-:Y:S01]  /*6d20*/  IABS R167, R167 ;  /* 0x000000a700a77213 */ /* 0x000fe20000000000 */
[C---:B------:R-:W-:Y:S01]  /*6d30*/  IMAD R177, R252.reuse, R7, R177 ;  /* 0x00000007fcb17224 */ /* 0x040fe200078e02b1 */
[----:B------:R-:W-:Y:S01]  /*6d40*/  IABS R164, R164 ;  /* 0x000000a400a47213 */ /* 0x000fe20000000000 */
[C---:B------:R-:W-:Y:S01]  /*6d50*/  IMAD.HI.U32 R7, R3.reuse, R175, RZ ;  /* 0x000000af03077227 */ /* 0x040fe200078e00ff */
[----:B------:R-:W-:Y:S01]  /*6d60*/  IABS R165, R165 ;  /* 0x000000a500a57213 */ /* 0x000fe20000000000 */
[----:B------:R-:W3:Y:S02]  /*6d70*/  LDL R13, [R1+0xbe4] ;  /* 0x000be400010d7983 */ /* 0x000ee40000100800 */
[----:B------:R-:W-:Y:S02]  /*6d80*/  IMAD R174, R252, R6, R174 ;  /* 0x00000006fcae7224 */ /* 0x000fe400078e02ae */
[----:B------:R-:W-:Y:S01]  /*6d90*/  IMAD.HI.U32 R6, R3, R171, RZ ;  /* 0x000000ab03067227 */ /* 0x000fe200078e00ff */
[----:B------:R-:W-:Y:S01]  /*6da0*/  IABS R161, R161 ;  /* 0x000000a100a17213 */ /* 0x000fe20000000000 */
[----:B------:R-:W3:Y:S02]  /*6db0*/  LDL R250, [R1+0xbfc] ;  /* 0x000bfc0001fa7983 */ /* 0x000ee40000100800 */
        /* <DEDUP_REMOVED lines=18> */
[----:B------:R-:W-:Y:S02]  /*6ee0*/  IABS R155, R155 ;  /* 0x0000009b009b7213 */ /* 0x000fe40000000000 */
[----:B------:R-:W-:Y:S01]  /*6ef0*/  IABS R151, R151 ;  /* 0x0000009700977213 */ /* 0x000fe20000000000 */
[----:B------:R-:W-:Y:S01]  /*6f00*/  IMAD R169, R252, R6, R169 ;  /* 0x00000006fca97224 */ /* 0x000fe200078e02a9 */
[----:B------:R-:W-:Y:S01]  /*6f10*/  IABS R152, R152 ;  /* 0x0000009800987213 */ /* 0x000fe20000000000 */
[----:B------:R-:W-:Y:S01]  /*6f20*/  IMAD.HI.U32 R6, R3, R166, RZ ;  /* 0x000000a603067227 */ /* 0x000fe200078e00ff */
[----:B------:R-:W-:-:S02]  /*6f30*/  IABS R149, R149 ;  /* 0x0000009500957213 */ /* 0x000fc40000000000 */
[----:B------:R-:W-:Y:S01]  /*6f40*/  IABS R150, R150 ;  /* 0x0000009600967213 */ /* 0x000fe20000000000 */
[----:B------:R-:W-:Y:S01]  /*6f50*/  IMAD.MOV R7, RZ, RZ, -R7 ;  /* 0x000000ffff077224 */ /* 0x000fe200078e0a07 */
[----:B------:R-:W-:Y:S01]  /*6f60*/  IABS R146, R146 ;  /* 0x0000009200927213 */ /* 0x000fe20000000000 */
        /* <DEDUP_REMOVED lines=62> */
[C---:B------:R-:W-:Y:S01]  /*7350*/  ISETP.GT.U32.AND P4, PT, R252.reuse, R242, PT ;  /* 0x000000f2fc00720c */ /* 0x040fe20003f84070 */
[C---:B------:R-:W-:Y:S01]  /*7360*/  IMAD R156, R252.reuse, R6, R156 ;  /* 0x00000006fc9c7224 */ /* 0x040fe200078e029c */
[----:B------:R-:W-:Y:S01]  /*7370*/  IABS R99, R99 ;  /* 0x0000006300637213 */ /* 0x000fe20000000000 */
[----:B------:R-:W-:Y:S01]  /*7380*/  IMAD.HI.U32 R6, R3, R154, RZ ;  /* 0x0000009a03067227 */ /* 0x000fe200078e00ff */
[----:B------:R-:W-:-:S02]  /*7390*/  ISETP.GT.U32.AND P0, PT, R252, R241, PT ;  /* 0x000000f1fc00720c */ /* 0x000fc40003f04070 */
[----:B------:R-:W-:Y:S01]  /*73a0*/  IABS R208, R208 ;  /* 0x000000d000d07213 */ /* 0x000fe20000000000 */
[----:B------:R-:W-:Y:S01]  /*73b0*/  IMAD.MOV R7, RZ, RZ, -R7 ;  /* 0x000000ffff077224 */ /* 0x000fe200078e0a07 */
[C---:B------:R-:W-:Y:S01]  /*73c0*/  ISETP.GT.U32.AND P3, PT, R252.reuse, R240, PT ;  /* 0x000000f0fc00720c */ /* 0x040fe20003f64070 */
[----:B------:R-:W-:Y:S01]  /*73d0*/  IMAD.MOV R6, RZ, RZ, -R6 ;  /* 0x000000ffff067224 */ /* 0x000fe200078e0a06 */
[----:B------:R-:W-:Y:S01]  /*73e0*/  IABS R96, R96 ;  /* 0x0000006000607213 */ /* 0x000fe20000000000 */
[C---:B------:R-:W-:Y:S01]  /*73f0*/  IMAD R157, R252.reuse, R7, R157 ;  /* 0x00000007fc9d7224 */ /* 0x040fe200078e029d */
[----:B------:R-:W-:Y:S01]  /*7400*/  IABS R203, R203 ;  /* 0x000000cb00cb7213 */ /* 0x000fe20000000000 */
[C---:B------:R-:W-:Y:S01]  /*7410*/  IMAD.HI.U32 R7, R3.reuse, R155, RZ ;  /* 0x0000009b03077227 */ /* 0x040fe200078e00ff */
[----:B------:R-:W-:Y:S02]  /*7420*/  IABS R97, R97 ;  /* 0x0000006100617213 */ /* 0x000fe40000000000 */
[----:B------:R-:W-:Y:S01]  /*7430*/  IABS R198, R198 ;  /* 0x000000c600c67213 */ /* 0x000fe20000000000 */
[C---:B------:R-:W-:Y:S01]  /*7440*/  IMAD R154, R252.reuse, R6, R154 ;  /* 0x00000006fc9a7224 */ /* 0x040fe200078e029a */
[----:B------:R-:W-:Y:S01]  /*7450*/  ISETP.GT.U32.AND P2, PT, R252, R237, PT ;  /* 0x000000edfc00720c */ /* 0x000fe20003f44070 */
        /* <DEDUP_REMOVED lines=102> */
[----:B------:R-:W0:Y:S01]  /*7ac0*/  S2R R247, SR_TID.X ;  /* 0x0000000000f77919 */ /* 0x000e220000002100 */
[----:B------:R-:W-:Y:S02]  /*7ad0*/  IMAD.MOV R6, RZ, RZ, -R6 ;  /* 0x000000ffff067224 */ /* 0x000fe400078e0a06 */
[----:B------:R-:W-:Y:S01]  /*7ae0*/  IMAD R137, R252, R7, R137 ;  /* 0x00000007fc897224 */ /* 0x000fe200078e0289 */
[----:B------:R-:W3:Y:S01]  /*7af0*/  LDL R246, [R1+0xc1c] ;  /* 0x000c1c0001f67983 */ /* 0x000ee20000100800 */
[----:B------:R-:W-:-:S04]  /*7b00*/  IMAD.HI.U32 R7, R3, R135, RZ ;  /* 0x0000008703077227 */ /* 0x000fc800078e00ff */
[----:B------:R-:W-:Y:S02]  /*7b10*/  IMAD R134, R252, R6, R134 ;  /* 0x00000006fc867224 */ /* 0x000fe400078e0286 */
[----:B------:R-:W-:-:S04]  /*7b20*/  IMAD.HI.U32 R6, R3, R131, RZ ;  /* 0x0000008303067227 */ /* 0x000fc800078e00ff */
[----:B------:R-:W-:Y:S02]  /*7b30*/  IMAD.MOV R7, RZ, RZ, -R7 ;  /* 0x000000ffff077224 */ /* 0x000fe400078e0a07 */
[----:B------:R-:W-:Y:S02]  /*7b40*/  IMAD.MOV R6, RZ, RZ, -R6 ;  /* 0x000000ffff067224 */ /* 0x000fe400078e0a06 */
[----:B------:R-:W-:Y:S02]  /*7b50*/  IMAD R135, R252, R7, R135 ;  /* 0x00000007fc877224 */ /* 0x000fe400078e0287 */
        /* <DEDUP_REMOVED lines=43> */
[----:B------:R-:W-:-:S04]  /*7e10*/  IMAD.HI.U32 R7, R3, R115, RZ ;  /* 0x0000007303077227 */ /* 0x000fc800078e00ff */
[----:B------:R-:W-:Y:S02]  /*7e20*/  IMAD R114, R252, R6, R114 ;  /* 0x00000006fc727224 */ /* 0x000fe400078e0272 */
[----:B------:R-:W-:-:S04]  /*7e30*/  IMAD.HI.U32 R6, R3, R111, RZ ;  /* 0x0000006f03067227 */ /* 0x000fc800078e00ff */
[----:B------:R-:W-:Y:S02]  /*7e40*/  IMAD.MOV R8, RZ, RZ, -R8 ;  /* 0x000000ffff087224 */ /* 0x000fe400078e0a08 */
[----:B------:R-:W-:Y:S02]  /*7e50*/  IMAD.MOV R7, RZ, RZ, -R7 ;  /* 0x000000ffff077224 */ /* 0x000fe400078e0a07 */
[----:B------:R-:W-:Y:S02]  /*7e60*/  IMAD.MOV R6, RZ, RZ, -R6 ;  /* 0x000000ffff067224 */ /* 0x000fe400078e0a06 */
[C---:B------:R-:W-:Y:S02]  /*7e70*/  IMAD R238, R252.reuse, R8, R238 ;  /* 0x00000008fcee7224 */ /* 0x040fe400078e02ee */
        /* <DEDUP_REMOVED lines=48> */
[----:B------:R-:W-:Y:S01]  /*8180*/  @!P4 IMAD.IADD R242, R242, 0x1, -R252 ;  /* 0x00000001f2f2c824 */ /* 0x000fe200078e0afc */
[C---:B------:R-:W-:Y:S01]  /*8190*/  ISETP.GT.U32.AND P4, PT, R252.reuse, R239, PT ;  /* 0x000000effc00720c */ /* 0x040fe20003f84070 */
[----:B------:R-:W-:Y:S02]  /*81a0*/  IMAD R99, R252, R6, R99 ;  /* 0x00000006fc637224 */ /* 0x000fe400078e0263 */
[----:B------:R-:W-:-:S04]  /*81b0*/  IMAD.HI.U32 R6, R3, R96, RZ ;  /* 0x0000006003067227 */ /* 0x000fc800078e00ff */
[----:B------:R-:W-:Y:S02]  /*81c0*/  IMAD.MOV R8, RZ, RZ, -R8 ;  /* 0x000000ffff087224 */ /* 0x000fe400078e0a08 */
[----:B------:R-:W-:Y:S02]  /*81d0*/  IMAD.MOV R7, RZ, RZ, -R7 ;  /* 0x000000ffff077224 */ /* 0x000fe400078e0a07 */
[----:B------:R-:W-:Y:S01]  /*81e0*/  @!P0 IMAD.IADD R241, R241, 0x1, -R252 ;  /* 0x00000001f1f18824 */ /* 0x000fe200078e0afc */
[C---:B------:R-:W-:Y:S01]  /*81f0*/  ISETP.GT.U32.AND P0, PT, R252.reuse, R242, PT ;  /* 0x000000f2fc00720c */ /* 0x040fe20003f04070 */
[----:B------:R-:W-:Y:S01]  /*8200*/  IMAD.MOV R6, RZ, RZ, -R6 ;  /* 0x000000ffff067224 */ /* 0x000fe200078e0a06 */
[----:B--2---:R-:W-:Y:S01]  /*8210*/  IABS R17, R14 ;  /* 0x0000000e00117213 */ /* 0x004fe20000000000 */
[C---:B------:R-:W-:Y:S01]  /*8220*/  IMAD R208, R252.reuse, R8, R208 ;  /* 0x00000008fcd07224 */ /* 0x040fe200078e02d0 */
[----:B------:R-:W-:Y:S01]  /*8230*/  IABS R16, R15 ;  /* 0x0000000f00107213 */ /* 0x000fe20000000000 */
[----:B------:R-:W-:Y:S01]  /*8240*/  IMAD R100, R252, R7, R100 ;  /* 0x00000007fc647224 */ /* 0x000fe200078e0264 */
[----:B------:R-:W2:Y:S01]  /*8250*/  LDL R14, [R1+0xbdc] ;  /* 0x000bdc00010e7983 */ /* 0x000ea20000100800 */
[----:B------:R-:W-:Y:S01]  /*8260*/  @!P3 IMAD.IADD R240, R240, 0x1, -R252 ;  /* 0x00000001f0f0b824 */ /* 0x000fe200078e0afc */
[C---:B------:R-:W-:Y:S01]  /*8270*/  ISETP.GT.U32.AND P3, PT, R252.reuse, R241, PT ;  /* 0x000000f1fc00720c */ /* 0x040fe20003f64070 */
[----:B------:R-:W-:Y:S01]  /*8280*/  IMAD.HI.U32 R8, R3, R203, RZ ;  /* 0x000000cb03087227 */ /* 0x000fe200078e00ff */
[----:B------:R-:W3:Y:S01]  /*8290*/  LDL R15, [R1+0xbe0] ;  /* 0x000be000010f7983 */ /* 0x000ee20000100800 */
[----:B------:R-:W-:-:S02]  /*82a0*/  ISETP.GT.U32.AND P1, PT, R252, R238, PT ;  /* 0x000000eefc00720c */ /* 0x000fc40003f24070 */
[----:B------:R-:W-:-:S04]  /*82b0*/  IMAD.HI.U32 R7, R3, R97, RZ ;  /* 0x0000006103077227 */ /* 0x000fc800078e00ff */
[----:B------:R-:W-:Y:S02]  /*82c0*/  IMAD R96, R252, R6, R96 ;  /* 0x00000006fc607224 */ /* 0x000fe400078e0260 */
[----:B------:R-:W-:-:S04]  /*82d0*/  IMAD.HI.U32 R6, R3, R94, RZ ;  /* 0x0000005e03067227 */ /* 0x000fc800078e00ff */
[----:B------:R-:W-:Y:S02]  /*82e0*/  IMAD.MOV R8, RZ, RZ, -R8 ;  /* 0x000000ffff087224 */ /* 0x000fe400078e0a08 */
[----:B------:R-:W-:Y:S02]  /*82f0*/  IMAD.MOV R7, RZ, RZ, -R7 ;  /* 0x000000ffff077224 */ /* 0x000fe400078e0a07 */
[----:B------:R-:W-:Y:S01]  /*8300*/  @!P4 IMAD.IADD R239, R239, 0x1, -R252 ;  /* 0x00000001efefc824 */ /* 0x000fe200078e0afc */
[C---:B------:R-:W-:Y:S01]  /*8310*/  ISETP.GT.U32.AND P4, PT, R252.reuse, R236, PT ;  /* 0x000000ecfc00720c */ /* 0x040fe20003f84070 */
[----:B------:R-:W-:Y:S02]  /*8320*/  IMAD.MOV R6, RZ, RZ, -R6 ;  /* 0x000000ffff067224 */ /* 0x000fe400078e0a06 */
[C---:B------:R-:W-:Y:S02]  /*8330*/  IMAD R203, R252.reuse, R8, R203 ;  /* 0x00000008fccb7224 */ /* 0x040fe400078e02cb */
[----:B------:R-:W-:-:S02]  /*8340*/  IMAD R97, R252, R7, R97 ;  /* 0x00000007fc617224 */ /* 0x000fc400078e0261 */
        /* <DEDUP_REMOVED lines=8> */
[--C-:B------:R-:W-:Y:S01]  /*83d0*/  @!P3 IMAD.IADD R241, R241, 0x1, -R252.reuse ;  /* 0x00000001f1f1b824 */ /* 0x100fe200078e0afc */
[----:B------:R-:W-:Y:S01]  /*83e0*/  ISETP.GT.U32.AND P3, PT, R252, R234, PT ;  /* 0x000000eafc00720c */ /* 0x000fe20003f64070 */
[----:B------:R-:W-:Y:S01]  /*83f0*/  @!P1 IMAD.IADD R238, R238, 0x1, -R252 ;  /* 0x00000001eeee9824 */ /* 0x000fe200078e0afc */
[C---:B------:R-:W-:Y:S01]  /*8400*/  ISETP.GT.U32.AND P1, PT, R252.reuse, R233, PT ;  /* 0x000000e9fc00720c */ /* 0x040fe20003f24070 */
[----:B------:R-:W-:Y:S01]  /*8410*/  IMAD.MOV R6, RZ, RZ, -R6 ;  /* 0x000000ffff067224 */ /* 0x000fe200078e0a06 */
[----:B------:R-:W-:Y:S01]  /*8420*/  IABS R10, R12 ;  /* 0x0000000c000a7213 */ /* 0x000fe20000000000 */
[C---:B------:R-:W-:Y:S01]  /*8430*/  IMAD R198, R252.reuse, R8, R198 ;  /* 0x00000008fcc67224 */ /* 0x040fe200078e02c6 */
[----:B------:R-:W3:Y:S01]  /*8440*/  LDL R12, [R1+0xbf0] ;  /* 0x000bf000010c7983 */ /* 0x000ee20000100800 */
[----:B------:R-:W-:-:S02]  /*8450*/  IMAD R95, R252, R7, R95 ;  /* 0x00000007fc5f7224 */ /* 0x000fc400078e025f */
[----:B------:R-:W-:-:S04]  /*8460*/  IMAD.HI.U32 R8, R3, R193, RZ ;  /* 0x000000c103087227 */ /* 0x000fc800078e00ff */
[----:B------:R-:W-:-:S04]  /*8470*/  IMAD.HI.U32 R7, R3, R92, RZ ;  /* 0x0000005c03077227 */ /* 0x000fc800078e00ff */
[--C-:B------:R-:W-:Y:S01]  /*8480*/  @!P2 IMAD.IADD R237, R237, 0x1, -R252.reuse ;  /* 0x00000001ededa824 */ /* 0x100fe200078e0afc */
[----:B------:R-:W-:Y:S01]  /*8490*/  ISETP.GT.U32.AND P2, PT, R252, R232, PT ;  /* 0x000000e8fc00720c */ /* 0x000fe20003f44070 */
[----:B------:R-:W-:Y:S02]  /*84a0*/  @!P4 IMAD.IADD R236, R236, 0x1, -R252 ;  /* 0x00000001ececc824 */ /* 0x000fe400078e0afc */
        /* <DEDUP_REMOVED lines=8> */
[C---:B------:R-:W-:Y:S01]  /*8530*/  IMAD R92, R252.reuse, R7, R92 ;  /* 0x00000007fc5c7224 */ /* 0x040fe200078e025c */
[----:B------:R-:W-:Y:S01]  /*8540*/  ISETP.GT.U32.AND P4, PT, R252, R231, PT ;  /* 0x000000e7fc00720c */ /* 0x000fe20003f84070 */
[----:B------:R-:W-:-:S04]  /*8550*/  IMAD.HI.U32 R8, R3, R188, RZ ;  /* 0x000000bc03087227 */ /* 0x000fc800078e00ff */
[----:B------:R-:W-:-:S04]  /*8560*/  IMAD.HI.U32 R7, R3, R90, RZ ;  /* 0x0000005a03077227 */ /* 0x000fc800078e00ff */
[--C-:B------:R-:W-:Y:S01]  /*8570*/  @!P3 IMAD.IADD R234, R234, 0x1, -R252.reuse ;  /* 0x00000001eaeab824 */ /* 0x100fe200078e0afc */
[C---:B------:R-:W-:Y:S01]  /*8580*/  ISETP.GT.U32.AND P3, PT, R252.reuse, R235, PT ;  /* 0x000000ebfc00720c */ /* 0x040fe20003f64070 */
[C---:B------:R-:W-:Y:S02]  /*8590*/  IMAD R89, R252.reuse, R6, R89 ;  /* 0x00000006fc597224 */ /* 0x040fe400078e0259 */
[----:B------:R-:W-:Y:S02]  /*85a0*/  @!P1 IMAD.IADD R233, R233, 0x1, -R252 ;  /* 0x00000001e9e99824 */ /* 0x000fe400078e0afc */
[----:B------:R-:W-:Y:S01]  /*85b0*/  IMAD.HI.U32 R6, R3, R86, RZ ;  /* 0x0000005603067227 */ /* 0x000fe200078e00ff */
[----:B------:R-:W-:Y:S02]  /*85c0*/  ISETP.GT.U32.AND P1, PT, R252, R230, PT ;  /* 0x000000e6fc00720c */ /* 0x000fe40003f24070 */
[----:B----4-:R-:W-:Y:S01]  /*85d0*/  IABS R9, R11 ;  /* 0x0000000b00097213 */ /* 0x010fe20000000000 */
[----:B------:R-:W-:Y:S01]  /*85e0*/  IMAD.MOV R8, RZ, RZ, -R8 ;  /* 0x000000ffff087224 */ /* 0x000fe200078e0a08 */
[----:B------:R-:W4:Y:S01]  /*85f0*/  LDL R11, [R1+0xbf8] ;  /* 0x000bf800010b7983 */ /* 0x000f220000100800 */
[----:B------:R-:W-:-:S02]  /*8600*/  IMAD.MOV R7, RZ, RZ, -R7 ;  /* 0x000000ffff077224 */ /* 0x000fc400078e0a07 */
[----:B------:R-:W-:Y:S01]  /*8610*/  @!P2 IMAD.IADD R232, R232, 0x1, -R252 ;  /* 0x00000001e8e8a824 */ /* 0x000fe200078e0afc */
[C---:B------:R-:W-:Y:S01]  /*8620*/  ISETP.GT.U32.AND P2, PT, R252.reuse, R233, PT ;  /* 0x000000e9fc00720c */ /* 0x040fe20003f44070 */
        /* <DEDUP_REMOVED lines=12> */
[C---:B------:R-:W-:Y:S01]  /*86f0*/  ISETP.GT.U32.AND P4, PT, R252.reuse, R232, PT ;  /* 0x000000e8fc00720c */ /* 0x040fe20003f84070 */
[----:B------:R-:W-:Y:S01]  /*8700*/  @!P3 IMAD.IADD R235, R235, 0x1, -R252 ;  /* 0x00000001ebebb824 */ /* 0x000fe200078e0afc */
[C---:B------:R-:W-:Y:S01]  /*8710*/  ISETP.GT.U32.AND P3, PT, R252.reuse, R228, PT ;  /* 0x000000e4fc00720c */ /* 0x040fe20003f64070 */
[----:B------:R-:W-:Y:S02]  /*8720*/  IMAD.MOV R6, RZ, RZ, -R6 ;  /* 0x000000ffff067224 */ /* 0x000fe400078e0a06 */
[----:B------:R-:W-:-:S02]  /*8730*/  IMAD R183, R252, R8, R183 ;  /* 0x00000008fcb77224 */ /* 0x000fc400078e02b7 */
[C---:B------:R-:W-:Y:S01]  /*8740*/  IMAD R87, R252.reuse, R7, R87 ;  /* 0x00000007fc577224 */ /* 0x040fe200078e0257 */
[----:B------:R-:W-:Y:S01]  /*8750*/  ISETP.GT.U32.AND P5, PT, R252, R239, PT ;  /* 0x000000effc00720c */ /* 0x000fe20003fa4070 */
[----:B------:R-:W-:-:S04]  /*8760*/  IMAD.HI.U32 R8, R3, R178, RZ ;  /* 0x000000b203087227 */ /* 0x000fc800078e00ff */
[----:B------:R-:W-:-:S04]  /*8770*/  IMAD.HI.U32 R7, R3, R85, RZ ;  /* 0x0000005503077227 */ /* 0x000fc800078e00ff */
[----:B------:R-:W-:Y:S01]  /*8780*/  @!P1 IMAD.IADD R230, R230, 0x1, -R252 ;  /* 0x00000001e6e69824 */ /* 0x000fe200078e0afc */
[C---:B------:R-:W-:Y:S01]  /*8790*/  ISETP.GT.U32.AND P1, PT, R252.reuse, R227, PT ;  /* 0x000000e3fc00720c */ /* 0x040fe20003f24070 */
[C---:B------:R-:W-:Y:S02]  /*87a0*/  IMAD R84, R252.reuse, R6, R84 ;  /* 0x00000006fc547224 */ /* 0x040fe400078e0254 */
[----:B------:R-:W-:Y:S01]  /*87b0*/  @!P2 IMAD.IADD R233, R233, 0x1, -R252 ;  /* 0x00000001e9e9a824 */ /* 0x000fe200078e0afc */
[----:B------:R-:W-:Y:S01]  /*87c0*/  ISETP.GT.U32.AND P2, PT, R252, R226, PT ;  /* 0x000000e2fc00720c */ /* 0x000fe20003f44070 */
        /* <DEDUP_REMOVED lines=9> */
[----:B------:R-:W-:Y:S01]  /*8860*/  IMAD.HI.U32 R7, R3, R82, RZ ;  /* 0x0000005203077227 */ /* 0x000fe200078e00ff */
[----:B------:R-:W-:-:S03]  /*8870*/  ISETP.GT.U32.AND P6, PT, R252, R240, PT ;  /* 0x000000f0fc00720c */ /* 0x000fc60003fc4070 */
[--C-:B------:R-:W-:Y:S01]  /*8880*/  @!P4 IMAD.IADD R232, R232, 0x1, -R252.reuse ;  /* 0x00000001e8e8c824 */ /* 0x100fe200078e0afc */
[----:B------:R-:W-:Y:S01]  /*8890*/  ISETP.GT.U32.AND P4, PT, R252, R225, PT ;  /* 0x000000e1fc00720c */ /* 0x000fe20003f84070 */
[----:B------:R-:W-:Y:S02]  /*88a0*/  @!P3 IMAD.IADD R228, R228, 0x1, -R252 ;  /* 0x00000001e4e4b824 */ /* 0x000fe400078e0afc */
        /* <DEDUP_REMOVED lines=8> */
[----:B------:R-:W-:Y:S01]  /*8930*/  IMAD.MOV R6, RZ, RZ, -R6 ;  /* 0x000000ffff067224 */ /* 0x000fe200078e0a06 */
[----:B------:R-:W-:Y:S01]  /*8940*/  ISETP.GT.U32.AND P3, PT, R252, R223, PT ;  /* 0x000000dffc00720c */ /* 0x000fe20003f64070 */
[----:B------:R-:W-:-:S02]  /*8950*/  @!P2 IMAD.IADD R226, R226, 0x1, -R252 ;  /* 0x00000001e2e2a824 */ /* 0x000fc400078e0afc */
[C---:B------:R-:W-:Y:S02]  /*8960*/  IMAD R173, R252.reuse, R8, R173 ;  /* 0x00000008fcad7224 */ /* 0x040fe400078e02ad */
[C---:B------:R-:W-:Y:S02]  /*8970*/  IMAD R82, R252.reuse, R7, R82 ;  /* 0x00000007fc527224 */ /* 0x040fe400078e0252 */
[----:B------:R-:W-:Y:S01]  /*8980*/  IMAD.HI.U32 R8, R3, R168, RZ ;  /* 0x000000a803087227 */ /* 0x000fe200078e00ff */
[----:B------:R-:W-:-:S03]  /*8990*/  ISETP.GT.U32.AND P2, PT, R252, R226, PT ;  /* 0x000000e2fc00720c */ /* 0x000fc60003f44070 */
[----:B------:R-:W-:-:S04]  /*89a0*/  IMAD.HI.U32 R7, R3, R80, RZ ;  /* 0x0000005003077227 */ /* 0x000fc800078e00ff */
[----:B------:R-:W-:Y:S02]  /*89b0*/  IMAD R79, R252, R6, R79 ;  /* 0x00000006fc4f7224 */ /* 0x000fe400078e024f */
[----:B------:R-:W-:Y:S02]  /*89c0*/  @!P0 IMAD.IADD R224, R224, 0x1, -R252 ;  /* 0x00000001e0e08824 */ /* 0x000fe400078e0afc */
[----:B------:R-:W-:-:S04]  /*89d0*/  IMAD.HI.U32 R6, R3, R76, RZ ;  /* 0x0000004c03067227 */ /* 0x000fc800078e00ff */
[----:B------:R-:W-:Y:S02]  /*89e0*/  IMAD.MOV R8, RZ, RZ, -R8 ;  /* 0x000000ffff087224 */ /* 0x000fe400078e0a08 */
[----:B------:R-:W-:Y:S01]  /*89f0*/  IMAD.MOV R7, RZ, RZ, -R7 ;  /* 0x000000ffff077224 */ /* 0x000fe200078e0a07 */
[C---:B------:R-:W-:Y:S01]  /*8a00*/  ISETP.GT.U32.AND P0, PT, R252.reuse, R224, PT ;  /* 0x000000e0fc00720c */ /* 0x040fe20003f04070 */
[----:B------:R-:W-:Y:S01]  /*8a10*/  @!P4 IMAD.IADD R225, R225, 0x1, -R252 ;  /* 0x00000001e1e1c824 */ /* 0x000fe200078e0afc */
[C---:B------:R-:W-:Y:S01]  /*8a20*/  ISETP.GT.U32.AND P4, PT, R252.reuse, R222, PT ;  /* 0x000000defc00720c */ /* 0x040fe20003f84070 */
[----:B------:R-:W-:Y:S02]  /*8a30*/  IMAD.MOV R6, RZ, RZ, -R6 ;  /* 0x000000ffff067224 */ /* 0x000fe400078e0a06 */
[C---:B------:R-:W-:Y:S02]  /*8a40*/  IMAD R168, R252.reuse, R8, R168 ;  /* 0x00000008fca87224 */ /* 0x040fe400078e02a8 */
[----:B------:R-:W-:-:S02]  /*8a50*/  IMAD R80, R252, R7, R80 ;  /* 0x00000007fc507224 */ /* 0x000fc400078e0250 */
[----:B------:R-:W-:Y:S01]  /*8a60*/  @!P6 IMAD.IADD R240, R240, 0x1, -R252 ;  /* 0x00000001f0f0e824 */ /* 0x000fe200078e0afc */
[----:B------:R-:W-:Y:S01]  /*8a70*/  ISETP.GT.U32.AND P6, PT, R252, R238, PT ;  /* 0x000000eefc00720c */ /* 0x000fe20003fc4070 */
[----:B------:R-:W-:-:S04]  /*8a80*/  IMAD.HI.U32 R8, R3, R163, RZ ;  /* 0x000000a303087227 */ /* 0x000fc800078e00ff */
[----:B------:R-:W-:-:S04]  /*8a90*/  IMAD.HI.U32 R7, R3, R77, RZ ;  /* 0x0000004d03077227 */ /* 0x000fc800078e00ff */
[--C-:B------:R-:W-:Y:S01]  /*8aa0*/  @!P5 IMAD.IADD R237, R237, 0x1, -R252.reuse ;  /* 0x00000001ededd824 */ /* 0x100fe200078e0afc */
[----:B------:R-:W-:Y:S01]  /*8ab0*/  ISETP.GT.U32.AND P5, PT, R252, R231, PT ;  /* 0x000000e7fc00720c */ /* 0x000fe20003fa4070 */
[----:B------:R-:W-:Y:S01]  /*8ac0*/  @!P1 IMAD.IADD R228, R228, 0x1, -R252 ;  /* 0x00000001e4e49824 */ /* 0x000fe200078e0afc */
[C---:B------:R-:W-:Y:S01]  /*8ad0*/  ISETP.GT.U32.AND P1, PT, R252.reuse, R221, PT ;  /* 0x000000ddfc00720c */ /* 0x040fe20003f24070 */
[----:B------:R-:W-:Y:S02]  /*8ae0*/  IMAD R76, R252, R6, R76 ;  /* 0x00000006fc4c7224 */ /* 0x000fe400078e024c */
[----:B------:R-:W-:-:S04]  /*8af0*/  IMAD.HI.U32 R6, R3, R74, RZ ;  /* 0x0000004a03067227 */ /* 0x000fc800078e00ff */
[----:B------:R-:W-:Y:S01]  /*8b00*/  @!P3 IMAD.IADD R223, R223, 0x1, -R252 ;  /* 0x00000001dfdfb824 */ /* 0x000fe200078e0afc */
[----:B------:R-:W-:Y:S01]  /*8b10*/  ISETP.GT.U32.AND P3, PT, R252, R220, PT ;  /* 0x000000dcfc00720c */ /* 0x000fe20003f64070 */
[----:B------:R-:W-:Y:S02]  /*8b20*/  IMAD.MOV R8, RZ, RZ, -R8 ;  /* 0x000000ffff087224 */ /* 0x000fe400078e0a08 */
[----:B------:R-:W-:Y:S02]  /*8b30*/  IMAD.MOV R7, RZ, RZ, -R7 ;  /* 0x000000ffff077224 */ /* 0x000fe400078e0a07 */
[----:B------:R-:W-:Y:S02]  /*8b40*/  IMAD.MOV R6, RZ, RZ, -R6 ;  /* 0x000000ffff067224 */ /* 0x000fe400078e0a06 */
[----:B------:R-:W-:Y:S01]  /*8b50*/  @!P2 IMAD.IADD R226, R226, 0x1, -R252 ;  /* 0x00000001e2e2a824 */ /* 0x000fe200078e0afc */
[C---:B------:R-:W-:Y:S01]  /*8b60*/  ISETP.GT.U32.AND P2, PT, R252.reuse, R219, PT ;  /* 0x000000dbfc00720c */ /* 0x040fe20003f44070 */
[----:B------:R-:W-:-:S02]  /*8b70*/  IMAD R163, R252, R8, R163 ;  /* 0x00000008fca37224 */ /* 0x000fc400078e02a3 */
[----:B------:R-:W-:Y:S02]  /*8b80*/  IMAD R77, R252, R7, R77 ;  /* 0x00000007fc4d7224 */ /* 0x000fe400078e024d */
[----:B------:R-:W-:-:S04]  /*8b90*/  IMAD.HI.U32 R8, R3, R158, RZ ;  /* 0x0000009e03087227 */ /* 0x000fc800078e00ff */
[----:B------:R-:W-:-:S04]  /*8ba0*/  IMAD.HI.U32 R7, R3, R75, RZ ;  /* 0x0000004b03077227 */ /* 0x000fc800078e00ff */
[----:B------:R-:W-:Y:S02]  /*8bb0*/  IMAD R74, R252, R6, R74 ;  /* 0x00000006fc4a7224 */ /* 0x000fe400078e024a */
[--C-:B------:R-:W-:Y:S01]  /*8bc0*/  @!P4 IMAD.IADD R222, R222, 0x1, -R252.reuse ;  /* 0x00000001dedec824 */ /* 0x100fe200078e0afc */
[----:B------:R-:W-:Y:S01]  /*8bd0*/  ISETP.GT.U32.AND P4, PT, R252, R218, PT ;  /* 0x000000dafc00720c */ /* 0x000fe20003f84070 */
[----:B------:R-:W-:Y:S01]  /*8be0*/  @!P0 IMAD.IADD R224, R224, 0x1, -R252 ;  /* 0x00000001e0e08824 */ /* 0x000fe200078e0afc */
[----:B------:R-:W-:Y:S01]  /*8bf0*/  ISETP.GT.U32.AND P0, PT, R252, R217, PT ;  /* 0x000000d9fc00720c */ /* 0x000fe20003f04070 */
[----:B------:R-:W-:-:S04]  /*8c00*/  IMAD.HI.U32 R6, R3, R71, RZ ;  /* 0x0000004703067227 */ /* 0x000fc800078e00ff */
[----:B------:R-:W-:Y:S02]  /*8c10*/  IMAD.MOV R8, RZ, RZ, -R8 ;  /* 0x000000ffff087224 */ /* 0x000fe400078e0a08 */
[----:B------:R-:W-:Y:S02]  /*8c20*/  IMAD.MOV R7, RZ, RZ, -R7 ;  /* 0x000000ffff077224 */ /* 0x000fe400078e0a07 */
[--C-:B------:R-:W-:Y:S01]  /*8c30*/  @!P6 IMAD.IADD R238, R238, 0x1, -R252.reuse ;  /* 0x00000001eeeee824 */ /* 0x100fe200078e0afc */
[C---:B------:R-:W-:Y:S01]  /*8c40*/  ISETP.GT.U32.AND P6, PT, R252.reuse, R234, PT ;  /* 0x000000eafc00720c */ /* 0x040fe20003fc4070 */
[--C-:B------:R-:W-:Y:S01]  /*8c50*/  @!P5 IMAD.IADD R231, R231, 0x1, -R252.reuse ;  /* 0x00000001e7e7d824 */ /* 0x100fe200078e0afc */
[C---:B------:R-:W-:Y:S01]  /*8c60*/  ISETP.GT.U32.AND P5, PT, R252.reuse, R229, PT ;  /* 0x000000e5fc00720c */ /* 0x040fe20003fa4070 */
[----:B------:R-:W-:Y:S01]  /*8c70*/  @!P1 IMAD.IADD R221, R221, 0x1, -R252 ;  /* 0x00000001dddd9824 */ /* 0x000fe200078e0afc */
[----:B------:R-:W-:Y:S01]  /*8c80*/  ISETP.GT.U32.AND P1, PT, R252, R216, PT ;  /* 0x000000d8fc00720c */ /* 0x000fe20003f24070 */
[----:B------:R-:W-:-:S02]  /*8c90*/  IMAD.MOV R6, RZ, RZ, -R6 ;  /* 0x000000ffff067224 */ /* 0x000fc400078e0a06 */
[C---:B------:R-:W-:Y:S02]  /*8ca0*/  IMAD R158, R252.reuse, R8, R158 ;  /* 0x00000008fc9e7224 */ /* 0x040fe400078e029e */
[----:B------:R-:W-:Y:S02]  /*8cb0*/  IMAD R75, R252, R7, R75 ;  /* 0x00000007fc4b7224 */ /* 0x000fe400078e024b */
[----:B------:R-:W-:Y:S02]  /*8cc0*/  @!P3 IMAD.IADD R220, R220, 0x1, -R252 ;  /* 0x00000001dcdcb824 */ /* 0x000fe400078e0afc */
[----:B------:R-:W-:Y:S01]  /*8cd0*/  IMAD.HI.U32 R8, R3, R153, RZ ;  /* 0x0000009903087227 */ /* 0x000fe200078e00ff */
[----:B------:R-:W-:-:S03]  /*8ce0*/  ISETP.GT.U32.AND P3, PT, R252, R215, PT ;  /* 0x000000d7fc00720c */ /* 0x000fc60003f64070 */
[----:B------:R-:W-:-:S04]  /*8cf0*/  IMAD.HI.U32 R7, R3, R72, RZ ;  /* 0x0000004803077227 */ /* 0x000fc800078e00ff */
[----:B------:R-:W-:Y:S02]  /*8d00*/  IMAD R71, R252, R6, R71 ;  /* 0x00000006fc477224 */ /* 0x000fe400078e0247 */
[----:B------:R-:W-:-:S04]  /*8d10*/  IMAD.HI.U32 R6, R3, R69, RZ ;  /* 0x0000004503067227 */ /* 0x000fc800078e00ff */
[----:B------:R-:W-:Y:S01]  /*8d20*/  @!P2 IMAD.IADD R219, R219, 0x1, -R252 ;  /* 0x00000001dbdba824 */ /* 0x000fe200078e0afc */
[----:B------:R-:W-:Y:S01]  /*8d30*/  ISETP.GT.U32.AND P2, PT, R252, R220, PT ;  /* 0x000000dcfc00720c */ /* 0x000fe20003f44070 */
[----:B------:R-:W-:Y:S02]  /*8d40*/  IMAD.MOV R8, RZ, RZ, -R8 ;  /* 0x000000ffff087224 */ /* 0x000fe400078e0a08 */
[----:B------:R-:W-:Y:S02]  /*8d50*/  IMAD.MOV R7, RZ, RZ, -R7 ;  /* 0x000000ffff077224 */ /* 0x000fe400078e0a07 */
[----:B------:R-:W-:Y:S02]  /*8d60*/  IMAD.MOV R6, RZ, RZ, -R6 ;  /* 0x000000ffff067224 */ /* 0x000fe400078e0a06 */
[--C-:B------:R-:W-:Y:S01]  /*8d70*/  @!P4 IMAD.IADD R218, R218, 0x1, -R252.reuse ;  /* 0x00000001dadac824 */ /* 0x100fe200078e0afc */
[C---:B------:R-:W-:Y:S01]  /*8d80*/  ISETP.GT.U32.AND P4, PT, R252.reuse, R219, PT ;  /* 0x000000dbfc00720c */ /* 0x040fe20003f84070 */
[----:B------:R-:W-:Y:S01]  /*8d90*/  @!P0 IMAD.IADD R217, R217, 0x1, -R252 ;  /* 0x00000001d9d98824 */ /* 0x000fe200078e0afc */
[C---:B------:R-:W-:Y:S01]  /*8da0*/  ISETP.GT.U32.AND P0, PT, R252.reuse, R214, PT ;  /* 0x000000d6fc00720c */ /* 0x040fe20003f04070 */
[----:B------:R-:W-:-:S02]  /*8db0*/  IMAD R153, R252, R8, R153 ;  /* 0x00000008fc997224 */ /* 0x000fc400078e0299 */
[----:B------:R-:W-:Y:S02]  /*8dc0*/  IMAD R72, R252, R7, R72 ;  /* 0x00000007fc487224 */ /* 0x000fe400078e0248 */
[----:B------:R-:W-:-:S04]  /*8dd0*/  IMAD.HI.U32 R8, R3, R148, RZ ;  /* 0x0000009403087227 */ /* 0x000fc800078e00ff */
[----:B------:R-:W-:-:S04]  /*8de0*/  IMAD.HI.U32 R7, R3, R70, RZ ;  /* 0x0000004603077227 */ /* 0x000fc800078e00ff */
[--C-:B------:R-:W-:Y:S01]  /*8df0*/  @!P6 IMAD.IADD R234, R234, 0x1, -R252.reuse ;  /* 0x00000001eaeae824 */ /* 0x100fe200078e0afc */
[C---:B------:R-:W-:Y:S01]  /*8e00*/  ISETP.GT.U32.AND P6, PT, R252.reuse, R230, PT ;  /* 0x000000e6fc00720c */ /* 0x040fe20003fc4070 */
[C---:B------:R-:W-:Y:S02]  /*8e10*/  IMAD R69, R252.reuse, R6, R69 ;  /* 0x00000006fc457224 */ /* 0x040fe400078e0245 */
[--C-:B------:R-:W-:Y:S01]  /*8e20*/  @!P5 IMAD.IADD R229, R229, 0x1, -R252.reuse ;  /* 0x00000001e5e5d824 */ /* 0x100fe200078e0afc */
[----:B------:R-:W-:Y:S01]  /*8e30*/  ISETP.GT.U32.AND P5, PT, R252, R225, PT ;  /* 0x000000e1fc00720c */ /* 0x000fe20003fa4070 */
        /* <DEDUP_REMOVED lines=14> */
[----:B------:R-:W-:Y:S02]  /*8f20*/  IMAD R66, R252, R6, R66 ;  /* 0x00000006fc427224 */ /* 0x000fe400078e0242 */
[----:B------:R-:W-:-:S04]  /*8f30*/  IMAD.HI.U32 R6, R3, R64, RZ ;  /* 0x0000004003067227 */ /* 0x000fc800078e00ff */
[--C-:B------:R-:W-:Y:S01]  /*8f40*/  @!P4 IMAD.IADD R219, R219, 0x1, -R252.reuse ;  /* 0x00000001dbdbc824 */ /* 0x100fe200078e0afc */
[----:B------:R-:W-:Y:S01]  /*8f50*/  ISETP.GT.U32.AND P4, PT, R252, R212, PT ;  /* 0x000000d4fc00720c */ /* 0x000fe20003f84070 */
[----:B------:R-:W-:Y:S01]  /*8f60*/  @!P0 IMAD.IADD R214, R214, 0x1, -R252 ;  /* 0x00000001d6d68824 */ /* 0x000fe200078e0afc */
[----:B------:R-:W-:Y:S01]  /*8f70*/  ISETP.GT.U32.AND P0, PT, R252, R211, PT ;  /* 0x000000d3fc00720c */ /* 0x000fe20003f04070 */
[----:B------:R-:W-:Y:S02]  /*8f80*/  IMAD.MOV R8, RZ, RZ, -R8 ;  /* 0x000000ffff087224 */ /* 0x000fe400078e0a08 */
[----:B------:R-:W-:Y:S02]  /*8f90*/  IMAD.MOV R7, RZ, RZ, -R7 ;  /* 0x000000ffff077224 */ /* 0x000fe400078e0a07 */
[----:B------:R-:W-:Y:S01]  /*8fa0*/  @!P6 IMAD.IADD R230, R230, 0x1, -R252 ;  /* 0x00000001e6e6e824 */ /* 0x000fe200078e0afc */
[----:B------:R-:W-:Y:S01]  /*8fb0*/  ISETP.GT.U32.AND P6, PT, R252, R227, PT ;  /* 0x000000e3fc00720c */ /* 0x000fe20003fc4070 */
[----:B------:R-:W-:-:S02]  /*8fc0*/  IMAD.MOV R6, RZ, RZ, -R6 ;  /* 0x000000ffff067224 */ /* 0x000fc400078e0a06 */
[--C-:B------:R-:W-:Y:S01]  /*8fd0*/  @!P5 IMAD.IADD R225, R225, 0x1, -R252.reuse ;  /* 0x00000001e1e1d824 */ /* 0x100fe200078e0afc */
[C---:B------:R-:W-:Y:S01]  /*8fe0*/  ISETP.GT.U32.AND P5, PT, R252.reuse, R222, PT ;  /* 0x000000defc00720c */ /* 0x040fe20003fa4070 */
[----:B------:R-:W-:Y:S01]  /*8ff0*/  @!P1 IMAD.IADD R217, R217, 0x1, -R252 ;  /* 0x00000001d9d99824 */ /* 0x000fe200078e0afc */
[C---:B------:R-:W-:Y:S01]  /*9000*/  ISETP.GT.U32.AND P1, PT, R252.reuse, R210, PT ;  /* 0x000000d2fc00720c */ /* 0x040fe20003f24070 */
[C---:B------:R-:W-:Y:S02]  /*9010*/  IMAD R143, R252.reuse, R8, R143 ;  /* 0x00000008fc8f7224 */ /* 0x040fe400078e028f */
[----:B------:R-:W-:Y:S02]  /*9020*/  IMAD R67, R252, R7, R67 ;  /* 0x00000007fc437224 */ /* 0x000fe400078e0243 */
[----:B------:R-:W-:-:S04]  /*9030*/  IMAD.HI.U32 R8, R3, R138, RZ ;  /* 0x0000008a03087227 */ /* 0x000fc800078e00ff */
[----:B------:R-:W-:-:S04]  /*9040*/  IMAD.HI.U32 R7, R3, R65, RZ ;  /* 0x0000004103077227 */ /* 0x000fc800078e00ff */
[----:B------:R-:W-:Y:S02]  /*9050*/  IMAD R64, R252, R6, R64 ;  /* 0x00000006fc407224 */ /* 0x000fe400078e0240 */
        /* <DEDUP_REMOVED lines=10> */
[--C-:B------:R-:W-:Y:S01]  /*9100*/  @!P4 IMAD.IADD R212, R212, 0x1, -R252.reuse ;  /* 0x00000001d4d4c824 */ /* 0x100fe200078e0afc */
[----:B------:R-:W-:Y:S01]  /*9110*/  ISETP.GT.U32.AND P4, PT, R252, R207, PT ;  /* 0x000000cffc00720c */ /* 0x000fe20003f84070 */
[----:B------:R-:W-:Y:S02]  /*9120*/  @!P0 IMAD.IADD R211, R211, 0x1, -R252 ;  /* 0x00000001d3d38824 */ /* 0x000fe400078e0afc */
[----:B------:R-:W-:-:S04]  /*9130*/  IMAD.HI.U32 R8, R3, R133, RZ ;  /* 0x0000008503087227 */ /* 0x000fc800078e00ff */
[----:B------:R-:W-:-:S04]  /*9140*/  IMAD.HI.U32 R7, R3, R62, RZ ;  /* 0x0000003e03077227 */ /* 0x000fc800078e00ff */
[----:B------:R-:W-:Y:S01]  /*9150*/  @!P6 IMAD.IADD R227, R227, 0x1, -R252 ;  /* 0x00000001e3e3e824 */ /* 0x000fe200078e0afc */
[C---:B------:R-:W-:Y:S01]  /*9160*/  ISETP.GT.U32.AND P6, PT, R252.reuse, R223, PT ;  /* 0x000000dffc00720c */ /* 0x040fe20003fc4070 */
[----:B------:R-:W-:Y:S02]  /*9170*/  IMAD R61, R252, R6, R61 ;  /* 0x00000006fc3d7224 */ /* 0x000fe400078e023d */
[----:B------:R-:W-:-:S04]  /*9180*/  IMAD.HI.U32 R6, R3, R59, RZ ;  /* 0x0000003b03067227 */ /* 0x000fc800078e00ff */
[--C-:B------:R-:W-:Y:S01]  /*9190*/  @!P5 IMAD.IADD R222, R222, 0x1, -R252.reuse ;  /* 0x00000001deded824 */ /* 0x100fe200078e0afc */
[----:B------:R-:W-:Y:S01]  /*91a0*/  ISETP.GT.U32.AND P5, PT, R252, R218, PT ;  /* 0x000000dafc00720c */ /* 0x000fe20003fa4070 */
[----:B------:R-:W-:Y:S01]  /*91b0*/  @!P1 IMAD.IADD R210, R210, 0x1, -R252 ;  /* 0x00000001d2d29824 */ /* 0x000fe200078e0afc */
[C---:B------:R-:W-:Y:S01]  /*91c0*/  ISETP.GT.U32.AND P1, PT, R252.reuse, R211, PT ;  /* 0x000000d3fc00720c */ /* 0x040fe20003f24070 */
[----:B------:R-:W-:Y:S02]  /*91d0*/  IMAD.MOV R8, RZ, RZ, -R8 ;  /* 0x000000ffff087224 */ /* 0x000fe400078e0a08 */
[----:B------:R-:W-:Y:S01]  /*91e0*/  IMAD.MOV R7, RZ, RZ, -R7 ;  /* 0x000000ffff077224 */ /* 0x000fe200078e0a07 */
[C---:B------:R-:W-:Y:S01]  /*91f0*/  ISETP.GT.U32.AND P0, PT, R252.reuse, R206, PT ;  /* 0x000000cefc00720c */ /* 0x040fe20003f04070 */
[----:B------:R-:W-:Y:S02]  /*9200*/  IMAD.MOV R6, RZ, RZ, -R6 ;  /* 0x000000ffff067224 */ /* 0x000fe400078e0a06 */
[----:B------:R-:W-:Y:S01]  /*9210*/  @!P3 IMAD.IADD R209, R209, 0x1, -R252 ;  /* 0x00000001d1d1b824 */ /* 0x000fe200078e0afc */
[C---:B------:R-:W-:Y:S01]  /*9220*/  ISETP.GT.U32.AND P3, PT, R252.reuse, R210, PT ;  /* 0x000000d2fc00720c */ /* 0x040fe20003f64070 */
[----:B------:R-:W-:-:S02]  /*9230*/  IMAD R133, R252, R8, R133 ;  /* 0x00000008fc857224 */ /* 0x000fc400078e0285 */
        /* <DEDUP_REMOVED lines=15> */
[----:B------:R-:W-:Y:S02]  /*9330*/  IMAD R60, R252, R7, R60 ;  /* 0x00000007fc3c7224 */ /* 0x000fe400078e023c */
[--C-:B------:R-:W-:Y:S01]  /*9340*/  @!P5 IMAD.IADD R218, R218, 0x1, -R252.reuse ;  /* 0x00000001dadad824 */ /* 0x100fe200078e0afc */
[C---:B------:R-:W-:Y:S01]  /*9350*/  ISETP.GT.U32.AND P5, PT, R252.reuse, R214, PT ;  /* 0x000000d6fc00720c */ /* 0x040fe20003fa4070 */
        /* <DEDUP_REMOVED lines=9> */
[C---:B------:R-:W-:Y:S01]  /*93f0*/  ISETP.GT.U32.AND P3, PT, R252.reuse, R203, PT ;  /* 0x000000cbfc00720c */ /* 0x040fe20003f64070 */
        /* <DEDUP_REMOVED lines=17> */
[--C-:B------:R-:W-:Y:S01]  /*9510*/  @!P5 IMAD.IADD R214, R214, 0x1, -R252.reuse ;  /* 0x00000001d6d6d824 */ /* 0x100fe200078e0afc */
[----:B------:R-:W-:Y:S01]  /*9520*/  ISETP.GT.U32.AND P5, PT, R252, R212, PT ;  /* 0x000000d4fc00720c */ /* 0x000fe20003fa4070 */
[----:B------:R-:W-:Y:S01]  /*9530*/  @!P1 IMAD.IADD R204, R204, 0x1, -R252 ;  /* 0x00000001cccc9824 */ /* 0x000fe200078e0afc */
[C---:B------:R-:W-:Y:S01]  /*9540*/  ISETP.GT.U32.AND P1, PT, R252.reuse, R199, PT ;  /* 0x000000c7fc00720c */ /* 0x040fe20003f24070 */
[----:B------:R-:W-:Y:S02]  /*9550*/  IMAD.MOV R6, RZ, RZ, -R6 ;  /* 0x000000ffff067224 */ /* 0x000fe400078e0a06 */
[----:B------:R-:W-:-:S02]  /*9560*/  IMAD R118, R252, R8, R118 ;  /* 0x00000008fc767224 */ /* 0x000fc400078e0276 */
[C---:B------:R-:W-:Y:S02]  /*9570*/  IMAD R55, R252.reuse, R7, R55 ;  /* 0x00000007fc377224 */ /* 0x040fe400078e0237 */
[--C-:B------:R-:W-:Y:S01]  /*9580*/  @!P0 IMAD.IADD R207, R207, 0x1, -R252.reuse ;  /* 0x00000001cfcf8824 */ /* 0x100fe200078e0afc */
[----:B------:R-:W-:Y:S01]  /*9590*/  ISETP.GT.U32.AND P0, PT, R252, R200, PT ;  /* 0x000000c8fc00720c */ /* 0x000fe20003f04070 */
[----:B------:R-:W-:Y:S02]  /*95a0*/  @!P3 IMAD.IADD R203, R203, 0x1, -R252 ;  /* 0x00000001cbcbb824 */ /* 0x000fe400078e0afc */
[----:B------:R-:W-:-:S04]  /*95b0*/  IMAD.HI.U32 R8, R3, R113, RZ ;  /* 0x0000007103087227 */ /* 0x000fc800078e00ff */
[----:B------:R-:W-:-:S04]  /*95c0*/  IMAD.HI.U32 R7, R3, R52, RZ ;  /* 0x0000003403077227 */ /* 0x000fc800078e00ff */
[C---:B------:R-:W-:Y:S02]  /*95d0*/  IMAD R51, R252.reuse, R6, R51 ;  /* 0x00000006fc337224 */ /* 0x040fe400078e0233 */
[----:B------:R-:W-:Y:S01]  /*95e0*/  IMAD.HI.U32 R6, R3, R49, RZ ;  /* 0x0000003103067227 */ /* 0x000fe200078e00ff */
[----:B------:R-:W-:-:S03]  /*95f0*/  ISETP.GT.U32.AND P3, PT, R252, R198, PT ;  /* 0x000000c6fc00720c */ /* 0x000fc60003f64070 */
[----:B------:R-:W-:Y:S01]  /*9600*/  @!P2 IMAD.IADD R202, R202, 0x1, -R252 ;  /* 0x00000001cacaa824 */ /* 0x000fe200078e0afc */
[C---:B------:R-:W-:Y:S01]  /*9610*/  ISETP.GT.U32.AND P2, PT, R252.reuse, R203, PT ;  /* 0x000000cbfc00720c */ /* 0x040fe20003f44070 */
[----:B------:R-:W-:Y:S02]  /*9620*/  IMAD.MOV R8, RZ, RZ, -R8 ;  /* 0x000000ffff087224 */ /* 0x000fe400078e0a08 */
[----:B------:R-:W-:Y:S02]  /*9630*/  IMAD.MOV R7, RZ, RZ, -R7 ;  /* 0x000000ffff077224 */ /* 0x000fe400078e0a07 */
[----:B------:R-:W-:Y:S02]  /*9640*/  @!P4 IMAD.IADD R201, R201, 0x1, -R252 ;  /* 0x00000001c9c9c824 */ /* 0x000fe400078e0afc */
[----:B------:R-:W-:Y:S02]  /*9650*/  IMAD.MOV R6, RZ, RZ, -R6 ;  /* 0x000000ffff067224 */ /* 0x000fe400078e0a06 */
[----:B------:R-:W-:Y:S01]  /*9660*/  @!P6 IMAD.IADD R215, R215, 0x1, -R252 ;  /* 0x00000001d7d7e824 */ /* 0x000fe200078e0afc */
[C---:B------:R-:W-:Y:S01]  /*9670*/  ISETP.GT.U32.AND P6, PT, R252.reuse, R213, PT ;  /* 0x000000d5fc00720c */ /* 0x040fe20003fc4070 */
[----:B------:R-:W-:-:S02]  /*9680*/  IMAD R113, R252, R8, R113 ;  /* 0x00000008fc717224 */ /* 0x000fc400078e0271 */
[C---:B------:R-:W-:Y:S01]  /*9690*/  IMAD R52, R252.reuse, R7, R52 ;  /* 0x00000007fc347224 */ /* 0x040fe200078e0234 */
[----:B------:R-:W-:Y:S01]  /*96a0*/  ISETP.GT.U32.AND P4, PT, R252, R201, PT ;  /* 0x000000c9fc00720c */ /* 0x000fe20003f84070 */
[----:B------:R-:W-:-:S04]  /*96b0*/  IMAD.HI.U32 R8, R3, R108, RZ ;  /* 0x0000006c03087227 */ /* 0x000fc800078e00ff */
[----:B------:R-:W-:-:S04]  /*96c0*/  IMAD.HI.U32 R7, R3, R50, RZ ;  /* 0x0000003203077227 */ /* 0x000fc800078e00ff */
[--C-:B------:R-:W-:Y:S01]  /*96d0*/  @!P5 IMAD.IADD R212, R212, 0x1, -R252.reuse ;  /* 0x00000001d4d4d824 */ /* 0x100fe200078e0afc */
[C---:B------:R-:W-:Y:S01]  /*96e0*/  ISETP.GT.U32.AND P5, PT, R252.reuse, R206, PT ;  /* 0x000000cefc00720c */ /* 0x040fe20003fa4070 */
[----:B------:R-:W-:Y:S02]  /*96f0*/  @!P1 IMAD.IADD R199, R199, 0x1, -R252 ;  /* 0x00000001c7c79824 */ /* 0x000fe400078e0afc */
[C---:B------:R-:W-:Y:S02]  /*9700*/  IMAD R49, R252.reuse, R6, R49 ;  /* 0x00000006fc317224 */ /* 0x040fe400078e0231 */
[----:B------:R-:W-:Y:S01]  /*9710*/  IMAD.HI.U32 R6, R3, R46, RZ ;  /* 0x0000002e03067227 */ /* 0x000fe200078e00ff */
[----:B------:R-:W-:-:S03]  /*9720*/  ISETP.GT.U32.AND P1, PT, R252, R199, PT ;  /* 0x000000c7fc00720c */ /* 0x000fc60003f24070 */
        /* <DEDUP_REMOVED lines=19> */
[--C-:B------:R-:W-:Y:S01]  /*9860*/  @!P5 IMAD.IADD R206, R206, 0x1, -R252.reuse ;  /* 0x00000001ceced824 */ /* 0x100fe200078e0afc */
[C---:B------:R-:W-:Y:S01]  /*9870*/  ISETP.GT.U32.AND P5, PT, R252.reuse, R204, PT ;  /* 0x000000ccfc00720c */ /* 0x040fe20003fa4070 */
[----:B------:R-:W-:Y:S01]  /*9880*/  @!P4 IMAD.IADD R201, R201, 0x1, -R252 ;  /* 0x00000001c9c9c824 */ /* 0x000fe200078e0afc */
[----:B------:R-:W-:Y:S01]  /*9890*/  ISETP.GT.U32.AND P4, PT, R252, R194, PT ;  /* 0x000000c2fc00720c */ /* 0x000fe20003f84070 */
[----:B------:R-:W-:-:S02]  /*98a0*/  IMAD.MOV R6, RZ, RZ, -R6 ;  /* 0x000000ffff067224 */ /* 0x000fc400078e0a06 */
[C---:B------:R-:W-:Y:S02]  /*98b0*/  IMAD R103, R252.reuse, R8, R103 ;  /* 0x00000008fc677224 */ /* 0x040fe400078e0267 */
[----:B------:R-:W-:Y:S02]  /*98c0*/  IMAD R47, R252, R7, R47 ;  /* 0x00000007fc2f7224 */ /* 0x000fe400078e022f */
[----:B------:R-:W-:-:S04]  /*98d0*/  IMAD.HI.U32 R8, R3, R98, RZ ;  /* 0x0000006203087227 */ /* 0x000fc800078e00ff */
[----:B------:R-:W-:-:S04]  /*98e0*/  IMAD.HI.U32 R7, R3, R45, RZ ;  /* 0x0000002d03077227 */ /* 0x000fc800078e00ff */
[--C-:B------:R-:W-:Y:S01]  /*98f0*/  @!P0 IMAD.IADD R197, R197, 0x1, -R252.reuse ;  /* 0x00000001c5c58824 */ /* 0x100fe200078e0afc */
[C---:B------:R-:W-:Y:S01]  /*9900*/  ISETP.GT.U32.AND P0, PT, R252.reuse, R193, PT ;  /* 0x000000c1fc00720c */ /* 0x040fe20003f04070 */
        /* <DEDUP_REMOVED lines=8> */
[----:B------:R-:W-:Y:S02]  /*9990*/  @!P3 IMAD.IADD R195, R195, 0x1, -R252 ;  /* 0x00000001c3c3b824 */ /* 0x000fe400078e0afc */
[----:B------:R-:W-:Y:S01]  /*99a0*/  IMAD.MOV R6, RZ, RZ, -R6 ;  /* 0x000000ffff067224 */ /* 0x000fe200078e0a06 */
[C---:B------:R-:W-:Y:S01]  /*99b0*/  ISETP.GT.U32.AND P3, PT, R252.reuse, R190, PT ;  /* 0x000000befc00720c */ /* 0x040fe20003f64070 */
[----:B------:R-:W-:-:S02]  /*99c0*/  IMAD R98, R252, R8, R98 ;  /* 0x00000008fc627224 */ /* 0x000fc400078e0262 */
[C---:B------:R-:W-:Y:S02]  /*99d0*/  IMAD R45, R252.reuse, R7, R45 ;  /* 0x00000007fc2d7224 */ /* 0x040fe400078e022d */
        /* <DEDUP_REMOVED lines=29> */
[--C-:B------:R-:W-:Y:S01]  /*9bb0*/  @!P3 IMAD.IADD R190, R190, 0x1, -R252.reuse ;  /* 0x00000001bebeb824 */ /* 0x100fe200078e0afc */
[----:B------:R-:W-:Y:S01]  /*9bc0*/  ISETP.GT.U32.AND P3, PT, R252, R191, PT ;  /* 0x000000bffc00720c */ /* 0x000fe20003f64070 */
        /* <DEDUP_REMOVED lines=24> */
[--C-:B------:R-:W-:Y:S01]  /*9d50*/  @!P6 IMAD.IADD R202, R202, 0x1, -R252.reuse ;  /* 0x00000001cacae824 */ /* 0x100fe200078e0afc */
[C---:B------:R-:W-:Y:S01]  /*9d60*/  ISETP.GT.U32.AND P6, PT, R252.reuse, R198, PT ;  /* 0x000000c6fc00720c */ /* 0x040fe20003fc4070 */
[----:B------:R-:W-:Y:S01]  /*9d70*/  @!P3 IMAD.IADD R191, R191, 0x1, -R252 ;  /* 0x00000001bfbfb824 */ /* 0x000fe200078e0afc */
        /* <DEDUP_REMOVED lines=10> */
[----:B------:R-:W-:Y:S01]  /*9e20*/  ISETP.GT.U32.AND P0, PT, R252, R182, PT ;  /* 0x000000b6fc00720c */ /* 0x000fe20003f04070 */
[----:B------:R-:W-:Y:S02]  /*9e30*/  @!P1 IMAD.IADD R186, R186, 0x1, -R252 ;  /* 0x00000001baba9824 */ /* 0x000fe400078e0afc */
[----:B------:R-:W-:Y:S02]  /*9e40*/  IMAD.MOV R6, RZ, RZ, -R6 ;  /* 0x000000ffff067224 */ /* 0x000fe400078e0a06 */
[----:B------:R-:W-:-:S02]  /*9e50*/  IMAD R78, R252, R8, R78 ;  /* 0x00000008fc4e7224 */ /* 0x000fc400078e024e */
[----:B------:R-:W-:Y:S02]  /*9e60*/  IMAD R35, R252, R7, R35 ;  /* 0x00000007fc237224 */ /* 0x000fe400078e0223 */
[----:B------:R-:W-:-:S04]  /*9e70*/  IMAD.HI.U32 R8, R3, R73, RZ ;  /* 0x0000004903087227 */ /* 0x000fc800078e00ff */
[----:B------:R-:W-:-:S04]  /*9e80*/  IMAD.HI.U32 R7, R3, R32, RZ ;  /* 0x0000002003077227 */ /* 0x000fc800078e00ff */
[----:B------:R-:W-:Y:S01]  /*9e90*/  @!P2 IMAD.IADD R185, R185, 0x1, -R252 ;  /* 0x00000001b9b9a824 */ /* 0x000fe200078e0afc */
[C---:B------:R-:W-:Y:S01]  /*9ea0*/  ISETP.GT.U32.AND P2, PT, R252.reuse, R186, PT ;  /* 0x000000bafc00720c */ /* 0x040fe20003f44070 */
[C---:B------:R-:W-:Y:S02]  /*9eb0*/  IMAD R31, R252.reuse, R6, R31 ;  /* 0x00000006fc1f7224 */ /* 0x040fe400078e021f */
[----:B------:R-:W-:Y:S01]  /*9ec0*/  IMAD.HI.U32 R6, R3, R29, RZ ;  /* 0x0000001d03067227 */ /* 0x000fe200078e00ff */
[----:B------:R-:W-:-:S03]  /*9ed0*/  ISETP.GT.U32.AND P1, PT, R252, R181, PT ;  /* 0x000000b5fc00720c */ /* 0x000fc60003f24070 */
[----:B------:R-:W-:Y:S02]  /*9ee0*/  IMAD.MOV R8, RZ, RZ, -R8 ;  /* 0x000000ffff087224 */ /* 0x000fe400078e0a08 */
[----:B------:R-:W-:Y:S02]  /*9ef0*/  IMAD.MOV R7, RZ, RZ, -R7 ;  /* 0x000000ffff077224 */ /* 0x000fe400078e0a07 */
[--C-:B------:R-:W-:Y:S01]  /*9f00*/  @!P6 IMAD.IADD R198, R198, 0x1, -R252.reuse ;  /* 0x00000001c6c6e824 */ /* 0x100fe200078e0afc */
[----:B------:R-:W-:Y:S01]  /*9f10*/  ISETP.GT.U32.AND P6, PT, R252, R196, PT ;  /* 0x000000c4fc00720c */ /* 0x000fe20003fc4070 */
[----:B------:R-:W-:Y:S01]  /*9f20*/  @!P3 IMAD.IADD R184, R184, 0x1, -R252 ;  /* 0x00000001b8b8b824 */ /* 0x000fe200078e0afc */
[C---:B------:R-:W-:Y:S01]  /*9f30*/  ISETP.GT.U32.AND P3, PT, R252.reuse, R185, PT ;  /* 0x000000b9fc00720c */ /* 0x040fe20003f64070 */
[----:B------:R-:W-:Y:S02]  /*9f40*/  IMAD.MOV R6, RZ, RZ, -R6 ;  /* 0x000000ffff067224 */ /* 0x000fe400078e0a06 */
[--C-:B------:R-:W-:Y:S01]  /*9f50*/  @!P5 IMAD.IADD R193, R193, 0x1, -R252.reuse ;  /* 0x00000001c1c1d824 */ /* 0x100fe200078e0afc */
[----:B------:R-:W-:Y:S01]  /*9f60*/  ISETP.GT.U32.AND P5, PT, R252, R189, PT ;  /* 0x000000bdfc00720c */ /* 0x000fe20003fa4070 */
[----:B------:R-:W-:-:S02]  /*9f70*/  @!P4 IMAD.IADD R183, R183, 0x1, -R252 ;  /* 0x00000001b7b7c824 */ /* 0x000fc400078e0afc */
[C---:B------:R-:W-:Y:S02]  /*9f80*/  IMAD R73, R252.reuse, R8, R73 ;  /* 0x00000008fc497224 */ /* 0x040fe400078e0249 */
[C---:B------:R-:W-:Y:S01]  /*9f90*/  IMAD R32, R252.reuse, R7, R32 ;  /* 0x00000007fc207224 */ /* 0x040fe200078e0220 */
[----:B------:R-:W-:Y:S01]  /*9fa0*/  ISETP.GT.U32.AND P4, PT, R252, R180, PT ;  /* 0x000000b4fc00720c */ /* 0x000fe20003f84070 */
        /* <DEDUP_REMOVED lines=17> */
[--C-:B------:R-:W-:Y:S01]  /*a0c0*/  @!P1 IMAD.IADD R181, R181, 0x1, -R252.reuse ;  /* 0x00000001b5b59824 */ /* 0x100fe200078e0afc */
[C---:B------:R-:W-:Y:S01]  /*a0d0*/  ISETP.GT.U32.AND P1, PT, R252.reuse, R182, PT ;  /* 0x000000b6fc00720c */ /* 0x040fe20003f24070 */
        /* <DEDUP_REMOVED lines=8> */
[----:B------:R-:W-:Y:S01]  /*a160*/  @!P4 IMAD.IADD R180, R180, 0x1, -R252 ;  /* 0x00000001b4b4c824 */ /* 0x000fe200078e0afc */
        /* <DEDUP_REMOVED lines=16> */
[--C-:B------:R-:W-:Y:S01]  /*a270*/  @!P1 IMAD.IADD R182, R182, 0x1, -R252.reuse ;  /* 0x00000001b6b69824 */ /* 0x100fe200078e0afc */
[----:B------:R-:W-:Y:S01]  /*a280*/  ISETP.GT.U32.AND P1, PT, R252, R175, PT ;  /* 0x000000affc00720c */ /* 0x000fe20003f24070 */
[----:B------:R-:W-:Y:S02]  /*a290*/  @!P3 IMAD.IADD R178, R178, 0x1, -R252 ;  /* 0x00000001b2b2b824 */ /* 0x000fe400078e0afc */
[----:B------:R-:W-:-:S02]  /*a2a0*/  IMAD.MOV R6, RZ, RZ, -R6 ;  /* 0x000000ffff067224 */ /* 0x000fc400078e0a06 */
[C---:B------:R-:W-:Y:S02]  /*a2b0*/  IMAD R58, R252.reuse, R8, R58 ;  /* 0x00000008fc3a7224 */ /* 0x040fe400078e023a */
[C---:B------:R-:W-:Y:S02]  /*a2c0*/  IMAD R25, R252.reuse, R7, R25 ;  /* 0x00000007fc197224 */ /* 0x040fe400078e0219 */
[----:B------:R-:W-:Y:S01]  /*a2d0*/  @!P5 IMAD.IADD R187, R187, 0x1, -R252 ;  /* 0x00000001bbbbd824 */ /* 0x000fe200078e0afc */
[----:B------:R-:W-:Y:S01]  /*a2e0*/  ISETP.GT.U32.AND P5, PT, R252, R181, PT ;  /* 0x000000b5fc00720c */ /* 0x000fe20003fa4070 */
[----:B------:R-:W-:-:S04]  /*a2f0*/  IMAD.HI.U32 R8, R3, R53, RZ ;  /* 0x0000003503087227 */ /* 0x000fc800078e00ff */
[----:B------:R-:W-:Y:S01]  /*a300*/  IMAD.HI.U32 R7, R3, R23, RZ ;  /* 0x0000001703077227 */ /* 0x000fe200078e00ff */
[----:B------:R-:W-:-:S03]  /*a310*/  ISETP.GT.U32.AND P3, PT, R252, R173, PT ;  /* 0x000000adfc00720c */ /* 0x000fc60003f64070 */
[----:B------:R-:W-:Y:S01]  /*a320*/  @!P4 IMAD.IADD R177, R177, 0x1, -R252 ;  /* 0x00000001b1b1c824 */ /* 0x000fe200078e0afc */
[C---:B------:R-:W-:Y:S01]  /*a330*/  ISETP.GT.U32.AND P4, PT, R252.reuse, R178, PT ;  /* 0x000000b2fc00720c */ /* 0x040fe20003f84070 */
[----:B------:R-:W-:Y:S02]  /*a340*/  IMAD R22, R252, R6, R22 ;  /* 0x00000006fc167224 */ /* 0x000fe400078e0216 */
[----:B------:R-:W-:-:S04]  /*a350*/  IMAD.HI.U32 R6, R3, R20, RZ ;  /* 0x0000001403067227 */ /* 0x000fc800078e00ff */
[----:B------:R-:W-:Y:S02]  /*a360*/  @!P0 IMAD.IADD R176, R176, 0x1, -R252 ;  /* 0x00000001b0b08824 */ /* 0x000fe400078e0afc */
[----:B------:R-:W-:Y:S02]  /*a370*/  IMAD.MOV R8, RZ, RZ, -R8 ;  /* 0x000000ffff087224 */ /* 0x000fe400078e0a08 */
[----:B------:R-:W-:Y:S01]  /*a380*/  IMAD.MOV R7, RZ, RZ, -R7 ;  /* 0x000000ffff077224 */ /* 0x000fe200078e0a07 */
[----:B------:R-:W-:Y:S01]  /*a390*/  ISETP.GT.U32.AND P0, PT, R252, R176, PT ;  /* 0x000000b0fc00720c */ /* 0x000fe20003f04070 */
[----:B------:R-:W-:Y:S02]  /*a3a0*/  IMAD.MOV R6, RZ, RZ, -R6 ;  /* 0x000000ffff067224 */ /* 0x000fe400078e0a06 */
[----:B------:R-:W-:Y:S02]  /*a3b0*/  @!P2 IMAD.IADD R174, R174, 0x1, -R252 ;  /* 0x00000001aeaea824 */ /* 0x000fe400078e0afc */
[----:B------:R-:W-:-:S02]  /*a3c0*/  IMAD R53, R252, R8, R53 ;  /* 0x00000008fc357224 */ /* 0x000fc400078e0235 */
[C---:B------:R-:W-:Y:S02]  /*a3d0*/  IMAD R23, R252.reuse, R7, R23 ;  /* 0x00000007fc177224 */ /* 0x040fe400078e0217 */
[----:B------:R-:W-:Y:S01]  /*a3e0*/  IMAD.HI.U32 R8, R3, R48, RZ ;  /* 0x0000003003087227 */ /* 0x000fe200078e00ff */
[----:B------:R-:W-:-:S03]  /*a3f0*/  ISETP.GT.U32.AND P2, PT, R252, R174, PT ;  /* 0x000000aefc00720c */ /* 0x000fc60003f44070 */
[----:B------:R-:W-:-:S04]  /*a400*/  IMAD.HI.U32 R7, R3, R21, RZ ;  /* 0x0000001503077227 */ /* 0x000fc800078e00ff */
[----:B------:R-:W-:Y:S02]  /*a410*/  IMAD R20, R252, R6, R20 ;  /* 0x00000006fc147224 */ /* 0x000fe400078e0214 */
[--C-:B------:R-:W-:Y:S01]  /*a420*/  @!P6 IMAD.IADD R188, R188, 0x1, -R252.reuse ;  /* 0x00000001bcbce824 */ /* 0x100fe200078e0afc */
[C---:B------:R-:W-:Y:S01]  /*a430*/  ISETP.GT.U32.AND P6, PT, R252.reuse, R184, PT ;  /* 0x000000b8fc00720c */ /* 0x040fe20003fc4070 */
        /* <DEDUP_REMOVED lines=12> */
[----:B------:R-:W-:Y:S01]  /*a500*/  @!P3 IMAD.IADD R173, R173, 0x1, -R252 ;  /* 0x00000001adadb824 */ /* 0x000fe200078e0afc */
[----:B------:R-:W-:Y:S01]  /*a510*/  ISETP.GT.U32.AND P3, PT, R252, R170, PT ;  /* 0x000000aafc00720c */ /* 0x000fe20003f64070 */
[----:B------:R-:W-:-:S04]  /*a520*/  IMAD.HI.U32 R8, R3, R43, RZ ;  /* 0x0000002b03087227 */ /* 0x000fc800078e00ff */
        /* <DEDUP_REMOVED lines=9> */
[----:B------:R-:W-:Y:S01]  /*a5c0*/  ISETP.GT.U32.AND P6, PT, R252, R180, PT ;  /* 0x000000b4fc00720c */ /* 0x000fe20003fc4070 */
[--C-:B------:R-:W-:Y:S01]  /*a5d0*/  @!P1 IMAD.IADD R172, R172, 0x1, -R252.reuse ;  /* 0x00000001acac9824 */ /* 0x100fe200078e0afc */
[----:B------:R-:W-:Y:S01]  /*a5e0*/  ISETP.GT.U32.AND P1, PT, R252, R168, PT ;  /* 0x000000a8fc00720c */ /* 0x000fe20003f24070 */
        /* <DEDUP_REMOVED lines=8> */
[C---:B------:R-:W-:Y:S01]  /*a670*/  IMAD R16, R252.reuse, R6, R16 ;  /* 0x00000006fc107224 */ /* 0x040fe200078e0210 */
[----:B--2---:R-:W-:Y:S01]  /*a680*/  IABS R6, R14 ;  /* 0x0000000e00067213 */ /* 0x004fe20000000000 */
[----:B------:R-:W-:Y:S01]  /*a690*/  @!P4 IMAD.IADD R171, R171, 0x1, -R252 ;  /* 0x00000001ababc824 */ /* 0x000fe200078e0afc */
[----:B------:R-:W-:Y:S01]  /*a6a0*/  ISETP.GT.U32.AND P4, PT, R252, R166, PT ;  /* 0x000000a6fc00720c */ /* 0x000fe20003f84070 */
[----:B------:R-:W-:Y:S01]  /*a6b0*/  IMAD.MOV R8, RZ, RZ, -R8 ;  /* 0x000000ffff087224 */ /* 0x000fe200078e0a08 */
[----:B---3--:R-:W-:Y:S01]  /*a6c0*/  IABS R14, R15 ;  /* 0x0000000f000e7213 */ /* 0x008fe20000000000 */
[----:B------:R-:W-:Y:S02]  /*a6d0*/  IMAD.MOV R7, RZ, RZ, -R7 ;  /* 0x000000ffff077224 */ /* 0x000fe400078e0a07 */
[----:B------:R-:W-:Y:S01]  /*a6e0*/  @!P3 IMAD.IADD R170, R170, 0x1, -R252 ;  /* 0x00000001aaaab824 */ /* 0x000fe200078e0afc */
        /* <DEDUP_REMOVED lines=9> */
[--C-:B------:R-:W-:Y:S01]  /*a780*/  @!P1 IMAD.IADD R168, R168, 0x1, -R252.reuse ;  /* 0x00000001a8a89824 */ /* 0x100fe200078e0afc */
[C---:B------:R-:W-:Y:S01]  /*a790*/  ISETP.GT.U32.AND P1, PT, R252.reuse, R169, PT ;  /* 0x000000a9fc00720c */ /* 0x040fe20003f24070 */
[----:B------:R-:W-:Y:S01]  /*a7a0*/  @!P2 IMAD.IADD R167, R167, 0x1, -R252 ;  /* 0x00000001a7a7a824 */ /* 0x000fe200078e0afc */
[C---:B------:R-:W-:Y:S01]  /*a7b0*/  ISETP.GT.U32.AND P2, PT, R252.reuse, R164, PT ;  /* 0x000000a4fc00720c */ /* 0x040fe20003f44070 */
[----:B------:R-:W-:Y:S02]  /*a7c0*/  IMAD.MOV R8, RZ, RZ, -R8 ;  /* 0x000000ffff087224 */ /* 0x000fe400078e0a08 */
[----:B------:R-:W-:Y:S02]  /*a7d0*/  IMAD.MOV R7, RZ, RZ, -R7 ;  /* 0x000000ffff077224 */ /* 0x000fe400078e0a07 */
[--C-:B------:R-:W-:Y:S01]  /*a7e0*/  @!P5 IMAD.IADD R175, R175, 0x1, -R252.reuse ;  /* 0x00000001afafd824 */ /* 0x100fe200078e0afc */
[----:B------:R-:W-:Y:S01]  /*a7f0*/  ISETP.GT.U32.AND P5, PT, R252, R172, PT ;  /* 0x000000acfc00720c */ /* 0x000fe20003fa4070 */
[----:B------:R-:W-:Y:S01]  /*a800*/  @!P4 IMAD.IADD R166, R166, 0x1, -R252 ;  /* 0x00000001a6a6c824 */ /* 0x000fe200078e0afc */
[C---:B------:R-:W-:Y:S01]  /*a810*/  ISETP.GT.U32.AND P4, PT, R252.reuse, R167, PT ;  /* 0x000000a7fc00720c */ /* 0x040fe20003f84070 */
[----:B------:R-:W-:-:S02]  /*a820*/  IMAD R33, R252, R8, R33 ;  /* 0x00000008fc217224 */ /* 0x000fc400078e0221 */
[----:B------:R-:W-:Y:S02]  /*a830*/  IMAD R14, R252, R7, R14 ;  /* 0x00000007fc0e7224 */ /* 0x000fe400078e020e */
[----:B------:R-:W-:-:S04]  /*a840*/  IMAD.HI.U32 R8, R3, R28, RZ ;  /* 0x0000001c03087227 */ /* 0x000fc800078e00ff */
[----:B------:R-:W-:Y:S01]  /*a850*/  IMAD.HI.U32 R7, R3, R10, RZ ;  /* 0x0000000a03077227 */ /* 0x000fe200078e00ff */
[----:B------:R-:W-:-:S03]  /*a860*/  IABS R12, R12 ;  /* 0x0000000c000c7213 */ /* 0x000fc60000000000 */
[----:B------:R-:W-:Y:S01]  /*a870*/  @!P3 IMAD.IADD R165, R165, 0x1, -R252 ;  /* 0x00000001a5a5b824 */ /* 0x000fe200078e0afc */
[----:B------:R-:W-:Y:S01]  /*a880*/  ISETP.GT.U32.AND P3, PT, R252, R166, PT ;  /* 0x000000a6fc00720c */ /* 0x000fe20003f64070 */
[----:B------:R-:W-:Y:S02]  /*a890*/  IMAD.MOV R8, RZ, RZ, -R8 ;  /* 0x000000ffff087224 */ /* 0x000fe400078e0a08 */
[--C-:B------:R-:W-:Y:S01]  /*a8a0*/  @!P0 IMAD.IADD R170, R170, 0x1, -R252.reuse ;  /* 0x00000001aaaa8824 */ /* 0x100fe200078e0afc */
[C---:B------:R-:W-:Y:S01]  /*a8b0*/  ISETP.GT.U32.AND P0, PT, R252.reuse, R163, PT ;  /* 0x000000a3fc00720c */ /* 0x040fe20003f04070 */
[----:B------:R-:W-:Y:S02]  /*a8c0*/  IMAD.MOV R7, RZ, RZ, -R7 ;  /* 0x000000ffff077224 */ /* 0x000fe400078e0a07 */
[--C-:B------:R-:W-:Y:S01]  /*a8d0*/  @!P6 IMAD.IADD R177, R177, 0x1, -R252.reuse ;  /* 0x00000001b1b1e824 */ /* 0x100fe200078e0afc */
[C---:B------:R-:W-:Y:S01]  /*a8e0*/  ISETP.GT.U32.AND P6, PT, R252.reuse, R173, PT ;  /* 0x000000adfc00720c */ /* 0x040fe20003fc4070 */
[--C-:B------:R-:W-:Y:S01]  /*a8f0*/  @!P1 IMAD.IADD R169, R169, 0x1, -R252.reuse ;  /* 0x00000001a9a99824 */ /* 0x100fe200078e0afc */
[----:B------:R-:W-:Y:S01]  /*a900*/  ISETP.GT.U32.AND P1, PT, R252, R162, PT ;  /* 0x000000a2fc00720c */ /* 0x000fe20003f24070 */
[----:B------:R-:W-:Y:S01]  /*a910*/  @!P2 IMAD.IADD R164, R164, 0x1, -R252 ;  /* 0x00000001a4a4a824 */ /* 0x000fe200078e0afc */
[C---:B------:R-:W-:Y:S01]  /*a920*/  ISETP.GT.U32.AND P2, PT, R252.reuse, R161, PT ;  /* 0x000000a1fc00720c */ /* 0x040fe20003f44070 */
[----:B------:R-:W-:-:S02]  /*a930*/  IMAD R10, R252, R7, R10 ;  /* 0x00000007fc0a7224 */ /* 0x000fc400078e020a */
[----:B------:R-:W-:Y:S02]  /*a940*/  IMAD R28, R252, R8, R28 ;  /* 0x00000008fc1c7224 */ /* 0x000fe400078e021c */
[----:B------:R-:W-:Y:S01]  /*a950*/  IMAD.HI.U32 R7, R3, R12, RZ ;  /* 0x0000000c03077227 */ /* 0x000fe200078e00ff */
[----:B------:R-:W2:Y:S03]  /*a960*/  LDL R8, [R1+0xbf4] ;  /* 0x000bf40001087983 */ /* 0x000ea60000100800 */
[--C-:B------:R-:W-:Y:S01]  /*a970*/  @!P5 IMAD.IADD R172, R172, 0x1, -R252.reuse ;  /* 0x00000001acacd824 */ /* 0x100fe200078e0afc */
[C---:B------:R-:W-:Y:S01]  /*a980*/  ISETP.GT.U32.AND P5, PT, R252.reuse, R168, PT ;  /* 0x000000a8fc00720c */ /* 0x040fe20003fa4070 */
[----:B------:R-:W-:Y:S01]  /*a990*/  @!P4 IMAD.IADD R167, R167, 0x1, -R252 ;  /* 0x00000001a7a7c824 */ /* 0x000fe200078e0afc */
[----:B------:R-:W-:Y:S01]  /*a9a0*/  ISETP.GT.U32.AND P4, PT, R252, R160, PT ;  /* 0x000000a0fc00720c */ /* 0x000fe20003f84070 */
[----:B------:R-:W-:-:S02]  /*a9b0*/  IMAD.MOV R7, RZ, RZ, -R7 ;  /* 0x000000ffff077224 */ /* 0x000fc400078e0a07 */
[----:B------:R-:W-:Y:S01]  /*a9c0*/  @!P3 IMAD.IADD R166, R166, 0x1, -R252 ;  /* 0x00000001a6a6b824 */ /* 0x000fe200078e0afc */
[C---:B------:R-:W-:Y:S01]  /*a9d0*/  ISETP.GT.U32.AND P3, PT, R252.reuse, R159, PT ;  /* 0x0000009ffc00720c */ /* 0x040fe20003f64070 */
[C---:B------:R-:W-:Y:S01]  /*a9e0*/  IMAD R12, R252.reuse, R7, R12 ;  /* 0x00000007fc0c7224 */ /* 0x040fe200078e020c */
[----:B----4-:R-:W-:Y:S01]  /*a9f0*/  IABS R7, R11 ;  /* 0x0000000b00077213 */ /* 0x010fe20000000000 */
[--C-:B------:R-:W-:Y:S01]  /*aa00*/  @!P0 IMAD.IADD R163, R163, 0x1, -R252.reuse ;  /* 0x00000001a3a38824 */ /* 0x100fe200078e0afc */
[C---:B------:R-:W-:Y:S01]  /*aa10*/  ISETP.GT.U32.AND P0, PT, R252.reuse, R158, PT ;  /* 0x0000009efc00720c */ /* 0x040fe20003f04070 */
[--C-:B------:R-:W-:Y:S01]  /*aa20*/  @!P6 IMAD.IADD R173, R173, 0x1, -R252.reuse ;  /* 0x00000001adade824 */ /* 0x100fe200078e0afc */
[----:B------:R-:W-:Y:S01]  /*aa30*/  ISETP.GT.U32.AND P6, PT, R252, R171, PT ;  /* 0x000000abfc00720c */ /* 0x000fe20003fc4070 */
[--C-:B------:R-:W-:Y:S01]  /*aa40*/  @!P1 IMAD.IADD R162, R162, 0x1, -R252.reuse ;  /* 0x00000001a2a29824 */ /* 0x100fe200078e0afc */
[----:B------:R-:W-:Y:S01]  /*aa50*/  ISETP.GT.U32.AND P1, PT, R252, R157, PT ;  /* 0x0000009dfc00720c */ /* 0x000fe20003f24070 */
[----:B------:R-:W-:-:S02]  /*aa60*/  @!P2 IMAD.IADD R161, R161, 0x1, -R252 ;  /* 0x00000001a1a1a824 */ /* 0x000fc400078e0afc */
[----:B------:R-:W-:-:S04]  /*aa70*/  IMAD.HI.U32 R11, R3, R7, RZ ;  /* 0x00000007030b7227 */ /* 0x000fc800078e00ff */
[--C-:B------:R-:W-:Y:S01]  /*aa80*/  @!P5 IMAD.IADD R168, R168, 0x1, -R252.reuse ;  /* 0x00000001a8a8d824 */ /* 0x100fe200078e0afc */
[----:B------:R-:W-:Y:S01]  /*aa90*/  ISETP.GT.U32.AND P5, PT, R252, R164, PT ;  /* 0x000000a4fc00720c */ /* 0x000fe20003fa4070 */
[--C-:B------:R-:W-:Y:S01]  /*aaa0*/  @!P4 IMAD.IADD R160, R160, 0x1, -R252.reuse ;  /* 0x00000001a0a0c824 */ /* 0x100fe200078e0afc */
[C---:B------:R-:W-:Y:S01]  /*aab0*/  ISETP.GT.U32.AND P4, PT, R252.reuse, R161, PT ;  /* 0x000000a1fc00720c */ /* 0x040fe20003f84070 */
[----:B------:R-:W-:Y:S01]  /*aac0*/  IMAD.MOV R11, RZ, RZ, -R11 ;  /* 0x000000ffff0b7224 */ /* 0x000fe200078e0a0b */
[C---:B------:R-:W-:Y:S01]  /*aad0*/  ISETP.GT.U32.AND P2, PT, R252.reuse, R156, PT ;  /* 0x0000009cfc00720c */ /* 0x040fe20003f44070 */
[--C-:B------:R-:W-:Y:S01]  /*aae0*/  @!P3 IMAD.IADD R159, R159, 0x1, -R252.reuse ;  /* 0x000000019f9fb824 */ /* 0x100fe200078e0afc */
[C---:B------:R-:W-:Y:S01]  /*aaf0*/  ISETP.GT.U32.AND P3, PT, R252.reuse, R160, PT ;  /* 0x000000a0fc00720c */ /* 0x040fe20003f64070 */
[----:B------:R-:W-:Y:S01]  /*ab00*/  IMAD R7, R252, R11, R7 ;  /* 0x0000000bfc077224 */ /* 0x000fe200078e0207 */
[----:B------:R-:W-:Y:S01]  /*ab10*/  IABS R11, R251 ;  /* 0x000000fb000b7213 */ /* 0x000fe20000000000 */
[--C-:B------:R-:W-:Y:S01]  /*ab20*/  @!P0 IMAD.IADD R158, R158, 0x1, -R252.reuse ;  /* 0x000000019e9e8824 */ /* 0x100fe200078e0afc */
[----:B------:R-:W3:Y:S01]  /*ab30*/  LDL R251, [R1+0xc0c] ;  /* 0x000c0c0001fb7983 */ /* 0x000ee20000100800 */
[C---:B------:R-:W-:Y:S01]  /*ab40*/  ISETP.GT.U32.AND P0, PT, R252.reuse, R155, PT ;  /* 0x0000009bfc00720c */ /* 0x040fe20003f04070 */
[--C-:B------:R-:W-:Y:S01]  /*ab50*/  @!P6 IMAD.IADD R171, R171, 0x1, -R252.reuse ;  /* 0x00000001ababe824 */ /* 0x100fe200078e0afc */
[C---:B------:R-:W-:Y:S01]  /*ab60*/  ISETP.GT.U32.AND P6, PT, R252.reuse, R165, PT ;  /* 0x000000a5fc00720c */ /* 0x040fe20003fc4070 */
[--C-:B------:R-:W-:Y:S01]  /*ab70*/  @!P1 IMAD.IADD R157, R157, 0x1, -R252.reuse ;  /* 0x000000019d9d9824 */ /* 0x100fe200078e0afc */
[----:B------:R-:W-:Y:S01]  /*ab80*/  ISETP.GT.U32.AND P1, PT, R252, R158, PT ;  /* 0x0000009efc00720c */ /* 0x000fe20003f24070 */
[--C-:B------:R-:W-:Y:S01]  /*ab90*/  @!P5 IMAD.IADD R164, R164, 0x1, -R252.reuse ;  /* 0x00000001a4a4d824 */ /* 0x100fe200078e0afc */
[C---:B------:R-:W-:Y:S01]  /*aba0*/  ISETP.GT.U32.AND P5, PT, R252.reuse, R162, PT ;  /* 0x000000a2fc00720c */ /* 0x040fe20003fa4070 */
[--C-:B------:R-:W-:Y:S01]  /*abb0*/  @!P4 IMAD.IADD R161, R161, 0x1, -R252.reuse ;  /* 0x00000001a1a1c824 */ /* 0x100fe200078e0afc */
[----:B------:R-:W-:Y:S01]  /*abc0*/  ISETP.GT.U32.AND P4, PT, R252, R154, PT ;  /* 0x0000009afc00720c */ /* 0x000fe20003f84070 */
[--C-:B------:R-:W-:Y:S01]  /*abd0*/  @!P2 IMAD.IADD R156, R156, 0x1, -R252.reuse ;  /* 0x000000019c9ca824 */ /* 0x100fe200078e0afc */
[----:B------:R-:W-:Y:S01]  /*abe0*/  ISETP.GT.U32.AND P2, PT, R252, R157, PT ;  /* 0x0000009dfc00720c */ /* 0x000fe20003f44070 */
[--C-:B------:R-:W-:Y:S01]  /*abf0*/  @!P3 IMAD.IADD R160, R160, 0x1, -R252.reuse ;  /* 0x00000001a0a0b824 */ /* 0x100fe200078e0afc */
[C---:B------:R-:W-:Y:S01]  /*ac00*/  ISETP.GT.U32.AND P3, PT, R252.reuse, R153, PT ;  /* 0x00000099fc00720c */ /* 0x040fe20003f64070 */
[--C-:B------:R-:W-:Y:S01]  /*ac10*/  @!P0 IMAD.IADD R155, R155, 0x1, -R252.reuse ;  /* 0x000000019b9b8824 */ /* 0x100fe200078e0afc */
[C---:B------:R-:W-:Y:S01]  /*ac20*/  ISETP.GT.U32.AND P0, PT, R252.reuse, R152, PT ;  /* 0x00000098fc00720c */ /* 0x040fe20003f04070 */
[--C-:B------:R-:W-:Y:S01]  /*ac30*/  @!P6 IMAD.IADD R165, R165, 0x1, -R252.reuse ;  /* 0x00000001a5a5e824 */ /* 0x100fe200078e0afc */
[----:B------:R-:W-:Y:S01]  /*ac40*/  ISETP.GT.U32.AND P6, PT, R252, R163, PT ;  /* 0x000000a3fc00720c */ /* 0x000fe20003fc4070 */
[--C-:B------:R-:W-:Y:S01]  /*ac50*/  @!P1 IMAD.IADD R158, R158, 0x1, -R252.reuse ;  /* 0x000000019e9e9824 */ /* 0x100fe200078e0afc */
[----:B------:R-:W-:Y:S01]  /*ac60*/  ISETP.GT.U32.AND P1, PT, R252, R151, PT ;  /* 0x00000097fc00720c */ /* 0x000fe20003f24070 */
[--C-:B------:R-:W-:Y:S01]  /*ac70*/  @!P5 IMAD.IADD R162, R162, 0x1, -R252.reuse ;  /* 0x00000001a2a2d824 */ /* 0x100fe200078e0afc */
[----:B------:R-:W-:Y:S01]  /*ac80*/  ISETP.GT.U32.AND P5, PT, R252, R156, PT ;  /* 0x0000009cfc00720c */ /* 0x000fe20003fa4070 */
[--C-:B------:R-:W-:Y:S01]  /*ac90*/  @!P4 IMAD.IADD R154, R154, 0x1, -R252.reuse ;  /* 0x000000019a9ac824 */ /* 0x100fe200078e0afc */
[C---:B------:R-:W-:Y:S01]  /*aca0*/  ISETP.GT.U32.AND P4, PT, R252.reuse, R149, PT ;  /* 0x00000095fc00720c */ /* 0x040fe20003f84070 */
[--C-:B------:R-:W-:Y:S01]  /*acb0*/  @!P2 IMAD.IADD R157, R157, 0x1, -R252.reuse ;  /* 0x000000019d9da824 */ /* 0x100fe200078e0afc */
[----:B------:R-:W-:Y:S01]  /*acc0*/  ISETP.GT.U32.AND P2, PT, R252, R150, PT ;  /* 0x00000096fc00720c */ /* 0x000fe20003f44070 */
[----:B------:R-:W-:-:S02]  /*acd0*/  @!P3 IMAD.IADD R153, R153, 0x1, -R252 ;  /* 0x000000019999b824 */ /* 0x000fc400078e0afc */
[--C-:B------:R-:W-:Y:S01]  /*ace0*/  @!P0 IMAD.IADD R152, R152, 0x1, -R252.reuse ;  /* 0x0000000198988824 */ /* 0x100fe200078e0afc */
        /* <DEDUP_REMOVED lines=9> */
[----:B------:R-:W-:Y:S01]  /*ad80*/  @!P2 IMAD.IADD R150, R150, 0x1, -R252 ;  /* 0x000000019696a824 */ /* 0x000fe200078e0afc */
[----:B------:R-:W-:-:S02]  /*ad90*/  ISETP.GT.U32.AND P2, PT, R252, R147, PT ;  /* 0x00000093fc00720c */ /* 0x000fc40003f44070 */
[----:B------:R-:W-:Y:S01]  /*ada0*/  ISETP.GT.U32.AND P4, PT, R252, R149, PT ;  /* 0x00000095fc00720c */ /* 0x000fe20003f84070 */
[--C-:B------:R-:W-:Y:S02]  /*adb0*/  @!P3 IMAD.IADD R148, R148, 0x1, -R252.reuse ;  /* 0x000000019494b824 */ /* 0x100fe400078e0afc */
[--C-:B------:R-:W-:Y:S01]  /*adc0*/  @!P0 IMAD.IADD R153, R153, 0x1, -R252.reuse ;  /* 0x0000000199998824 */ /* 0x100fe200078e0afc */
[C---:B------:R-:W-:Y:S01]  /*add0*/  ISETP.GT.U32.AND P0, PT, R252.reuse, R146, PT ;  /* 0x00000092fc00720c */ /* 0x040fe20003f04070 */
[--C-:B------:R-:W-:Y:S01]  /*ade0*/  @!P6 IMAD.IADD R159, R159, 0x1, -R252.reuse ;  /* 0x000000019f9fe824 */ /* 0x100fe200078e0afc */
[----:B------:R-:W-:Y:S01]  /*adf0*/  ISETP.GT.U32.AND P6, PT, R252, R155, PT ;  /* 0x0000009bfc00720c */ /* 0x000fe20003fc4070 */
[--C-:B------:R-:W-:Y:S01]  /*ae00*/  @!P5 IMAD.IADD R154, R154, 0x1, -R252.reuse ;  /* 0x000000019a9ad824 */ /* 0x100fe200078e0afc */
[C---:B------:R-:W-:Y:S01]  /*ae10*/  ISETP.GT.U32.AND P3, PT, R252.reuse, R145, PT ;  /* 0x00000091fc00720c */ /* 0x040fe20003f64070 */
[----:B------:R-:W-:Y:S01]  /*ae20*/  @!P1 IMAD.IADD R151, R151, 0x1, -R252 ;  /* 0x0000000197979824 */ /* 0x000fe200078e0afc */
[----:B------:R-:W-:-:S02]  /*ae30*/  ISETP.GT.U32.AND P5, PT, R252, R150, PT ;  /* 0x00000096fc00720c */ /* 0x000fc40003fa4070 */
        /* <DEDUP_REMOVED lines=9> */
[--C-:B------:R-:W-:Y:S02]  /*aed0*/  @!P3 IMAD.IADD R145, R145, 0x1, -R252.reuse ;  /* 0x000000019191b824 */ /* 0x100fe400078e0afc */
[--C-:B------:R-:W-:Y:S01]  /*aee0*/  @!P5 IMAD.IADD R150, R150, 0x1, -R252.reuse ;  /* 0x000000019696d824 */ /* 0x100fe200078e0afc */
[----:B------:R-:W-:Y:S01]  /*aef0*/  ISETP.GT.U32.AND P5, PT, R252, R147, PT ;  /* 0x00000093fc00720c */ /* 0x000fe20003fa4070 */
[----:B------:R-:W-:Y:S01]  /*af00*/  @!P1 IMAD.IADD R144, R144, 0x1, -R252 ;  /* 0x0000000190909824 */ /* 0x000fe200078e0afc */
[----:B------:R-:W-:-:S02]  /*af10*/  ISETP.GT.U32.AND P3, PT, R252, R140, PT ;  /* 0x0000008cfc00720c */ /* 0x000fc40003f64070 */
[C---:B------:R-:W-:Y:S01]  /*af20*/  ISETP.GT.U32.AND P1, PT, R252.reuse, R145, PT ;  /* 0x00000091fc00720c */ /* 0x040fe20003f24070 */
[--C-:B------:R-:W-:Y:S01]  /*af30*/  @!P2 IMAD.IADD R143, R143, 0x1, -R252.reuse ;  /* 0x000000018f8fa824 */ /* 0x100fe200078e0afc */
[----:B------:R-:W-:Y:S01]  /*af40*/  ISETP.GT.U32.AND P2, PT, R252, R144, PT ;  /* 0x00000090fc00720c */ /* 0x000fe20003f44070 */
[--C-:B------:R-:W-:Y:S01]  /*af50*/  @!P4 IMAD.IADD R142, R142, 0x1, -R252.reuse ;  /* 0x000000018e8ec824 */ /* 0x100fe200078e0afc */
        /* <DEDUP_REMOVED lines=29> */
[----:B------:R-:W-:-:S02]  /*b130*/  @!P0 IMAD.IADD R135, R135, 0x1, -R252 ;  /* 0x0000000187878824 */ /* 0x000fc400078e0afc */
        /* <DEDUP_REMOVED lines=9> */
[C---:B------:R-:W-:Y:S02]  /*b1d0*/  ISETP.GT.U32.AND P1, PT, R252.reuse, R130, PT ;  /* 0x00000082fc00720c */ /* 0x040fe40003f24070 */
        /* <DEDUP_REMOVED lines=27> */
[----:B------:R-:W-:Y:S01]  /*b390*/  ISETP.GT.U32.AND P1, PT, R252, R128, PT ;  /* 0x00000080fc00720c */ /* 0x000fe20003f24070 */
[--C-:B------:R-:W-:Y:S02]  /*b3a0*/  @!P4 IMAD.IADD R125, R125, 0x1, -R252.reuse ;  /* 0x000000017d7dc824 */ /* 0x100fe400078e0afc */
[--C-:B------:R-:W-:Y:S01]  /*b3b0*/  @!P0 IMAD.IADD R124, R124, 0x1, -R252.reuse ;  /* 0x000000017c7c8824 */ /* 0x100fe200078e0afc */
[----:B------:R-:W-:Y:S01]  /*b3c0*/  ISETP.GT.U32.AND P2, PT, R252, R126, PT ;  /* 0x0000007efc00720c */ /* 0x000fe20003f44070 */
[--C-:B------:R-:W-:Y:S01]  /*b3d0*/  @!P6 IMAD.IADD R134, R134, 0x1, -R252.reuse ;  /* 0x000000018686e824 */ /* 0x100fe200078e0afc */
[C---:B------:R-:W-:Y:S01]  /*b3e0*/  ISETP.GT.U32.AND P6, PT, R252.reuse, R130, PT ;  /* 0x00000082fc00720c */ /* 0x040fe20003fc4070 */
[--C-:B------:R-:W-:Y:S01]  /*b3f0*/  @!P5 IMAD.IADD R129, R129, 0x1, -R252.reuse ;  /* 0x000000018181d824 */ /* 0x100fe200078e0afc */
[C---:B------:R-:W-:Y:S02]  /*b400*/  ISETP.GT.U32.AND P5, PT, R252.reuse, R125, PT ;  /* 0x0000007dfc00720c */ /* 0x040fe40003fa4070 */
[C---:B------:R-:W-:Y:S01]  /*b410*/  ISETP.GT.U32.AND P0, PT, R252.reuse, R124, PT ;  /* 0x0000007cfc00720c */ /* 0x040fe20003f04070 */
[--C-:B------:R-:W-:Y:S01]  /*b420*/  @!P3 IMAD.IADD R123, R123, 0x1, -R252.reuse ;  /* 0x000000017b7bb824 */ /* 0x100fe200078e0afc */
[----:B------:R-:W-:Y:S01]  /*b430*/  ISETP.GT.U32.AND P3, PT, R252, R120, PT ;  /* 0x00000078fc00720c */ /* 0x000fe20003f64070 */
[----:B------:R-:W-:Y:S01]  /*b440*/  @!P1 IMAD.IADD R128, R128, 0x1, -R252 ;  /* 0x0000000180809824 */ /* 0x000fe200078e0afc */
[----:B------:R-:W-:-:S03]  /*b450*/  ISETP.GT.U32.AND P1, PT, R252, R121, PT ;  /* 0x00000079fc00720c */ /* 0x000fc60003f24070 */
        /* <DEDUP_REMOVED lines=58> */
[----:B------:R-:W-:Y:S01]  /*b800*/  @!P5 IMAD.IADD R107, R107, 0x1, -R252 ;  /* 0x000000016b6bd824 */ /* 0x000fe200078e0afc */
[----:B------:R-:W-:-:S02]  /*b810*/  ISETP.GT.U32.AND P2, PT, R252, R105, PT ;  /* 0x00000069fc00720c */ /* 0x000fc40003f44070 */
[----:B------:R-:W-:Y:S01]  /*b820*/  ISETP.GT.U32.AND P5, PT, R252, R108, PT ;  /* 0x0000006cfc00720c */ /* 0x000fe20003fa4070 */
[--C-:B------:R-:W-:Y:S02]  /*b830*/  @!P0 IMAD.IADD R106, R106, 0x1, -R252.reuse ;  /* 0x000000016a6a8824 */ /* 0x100fe400078e0afc */
        /* <DEDUP_REMOVED lines=12> */
[----:B------:R-:W-:Y:S01]  /*b900*/  ISETP.GT.U32.AND P5, PT, R252, R101, PT ;  /* 0x00000065fc00720c */ /* 0x000fe20003fa4070 */
[--C-:B------:R-:W-:Y:S01]  /*b910*/  @!P1 IMAD.IADD R104, R104, 0x1, -R252.reuse ;  /* 0x0000000168689824 */ /* 0x100fe200078e0afc */
[----:B------:R-:W-:Y:S01]  /*b920*/  ISETP.GT.U32.AND P1, PT, R252, R99, PT ;  /* 0x00000063fc00720c */ /* 0x000fe20003f24070 */
[--C-:B------:R-:W-:Y:S01]  /*b930*/  @!P4 IMAD.IADD R112, R112, 0x1, -R252.reuse ;  /* 0x000000017070c824 */ /* 0x100fe200078e0afc */
[C---:B------:R-:W-:Y:S01]  /*b940*/  ISETP.GT.U32.AND P4, PT, R252.reuse, R106, PT ;  /* 0x0000006afc00720c */ /* 0x040fe20003f84070 */
[--C-:B------:R-:W-:Y:S01]  /*b950*/  @!P0 IMAD.IADD R107, R107, 0x1, -R252.reuse ;  /* 0x000000016b6b8824 */ /* 0x100fe200078e0afc */
[C---:B------:R-:W-:Y:S01]  /*b960*/  ISETP.GT.U32.AND P0, PT, R252.reuse, R100, PT ;  /* 0x00000064fc00720c */ /* 0x040fe20003f04070 */
[--C-:B------:R-:W-:Y:S02]  /*b970*/  @!P3 IMAD.IADD R103, R103, 0x1, -R252.reuse ;  /* 0x000000016767b824 */ /* 0x100fe400078e0afc */
[--C-:B------:R-:W-:Y:S01]  /*b980*/  @!P6 IMAD.IADD R109, R109, 0x1, -R252.reuse ;  /* 0x000000016d6de824 */ /* 0x100fe200078e0afc */
[----:B------:R-:W-:Y:S01]  /*b990*/  ISETP.GT.U32.AND P6, PT, R252, R105, PT ;  /* 0x00000069fc00720c */ /* 0x000fe20003fc4070 */
[--C-:B------:R-:W-:Y:S01]  /*b9a0*/  @!P2 IMAD.IADD R102, R102, 0x1, -R252.reuse ;  /* 0x000000016666a824 */ /* 0x100fe200078e0afc */
[C---:B------:R-:W-:Y:S01]  /*b9b0*/  ISETP.GT.U32.AND P3, PT, R252.reuse, R98, PT ;  /* 0x00000062fc00720c */ /* 0x040fe20003f64070 */
[--C-:B------:R-:W-:Y:S01]  /*b9c0*/  @!P5 IMAD.IADD R101, R101, 0x1, -R252.reuse ;  /* 0x000000016565d824 */ /* 0x100fe200078e0afc */
[----:B------:R-:W-:Y:S01]  /*b9d0*/  ISETP.GT.U32.AND P2, PT, R252, R103, PT ;  /* 0x00000067fc00720c */ /* 0x000fe20003f44070 */
[----:B------:R-:W-:-:S03]  /*b9e0*/  @!P1 IMAD.IADD R99, R99, 0x1, -R252 ;  /* 0x0000000163639824 */ /* 0x000fc600078e0afc */
[----:B------:R-:W-:Y:S01]  /*b9f0*/  ISETP.GT.U32.AND P5, PT, R252, R101, PT ;  /* 0x00000065fc00720c */ /* 0x000fe20003fa4070 */
[--C-:B------:R-:W-:Y:S01]  /*ba00*/  @!P4 IMAD.IADD R106, R106, 0x1, -R252.reuse ;  /* 0x000000016a6ac824 */ /* 0x100fe200078e0afc */
[----:B------:R-:W-:Y:S01]  /*ba10*/  ISETP.GT.U32.AND P4, PT, R252, R104, PT ;  /* 0x00000068fc00720c */ /* 0x000fe20003f84070 */
[----:B------:R-:W-:Y:S01]  /*ba20*/  @!P0 IMAD.IADD R100, R100, 0x1, -R252 ;  /* 0x0000000164648824 */ /* 0x000fe200078e0afc */
[C---:B------:R-:W-:Y:S01]  /*ba30*/  ISETP.GT.U32.AND P0, PT, R252.reuse, R97, PT ;  /* 0x00000061fc00720c */ /* 0x040fe20003f04070 */
[----:B------:R-:W-:Y:S01]  /*ba40*/  IMAD.HI.U32 R15, R3, R6, RZ ;  /* 0x00000006030f7227 */ /* 0x000fe200078e00ff */
[----:B------:R-:W-:-:S03]  /*ba50*/  ISETP.GT.U32.AND P1, PT, R252, R99, PT ;  /* 0x00000063fc00720c */ /* 0x000fc60003f24070 */
[--C-:B------:R-:W-:Y:S01]  /*ba60*/  @!P6 IMAD.IADD R105, R105, 0x1, -R252.reuse ;  /* 0x000000016969e824 */ /* 0x100fe200078e0afc */
[C---:B------:R-:W-:Y:S01]  /*ba70*/  ISETP.GT.U32.AND P6, PT, R252.reuse, R102, PT ;  /* 0x00000066fc00720c */ /* 0x040fe20003fc4070 */
[--C-:B------:R-:W-:Y:S01]  /*ba80*/  @!P2 IMAD.IADD R103, R103, 0x1, -R252.reuse ;  /* 0x000000016767a824 */ /* 0x100fe200078e0afc */
[----:B------:R-:W-:Y:S01]  /*ba90*/  ISETP.GT.U32.AND P2, PT, R252, R96, PT ;  /* 0x00000060fc00720c */ /* 0x000fe20003f44070 */
[--C-:B------:R-:W-:Y:S01]  /*baa0*/  @!P3 IMAD.IADD R98, R98, 0x1, -R252.reuse ;  /* 0x000000016262b824 */ /* 0x100fe200078e0afc */
[C---:B------:R-:W-:Y:S01]  /*bab0*/  ISETP.GT.U32.AND P3, PT, R252.reuse, R95, PT ;  /* 0x0000005ffc00720c */ /* 0x040fe20003f64070 */
[----:B------:R-:W-:Y:S01]  /*bac0*/  IMAD.MOV R15, RZ, RZ, -R15 ;  /* 0x000000ffff0f7224 */ /* 0x000fe200078e0a0f */
[----:B------:R-:W-:Y:S01]  /*bad0*/  IABS R13, R13 ;  /* 0x0000000d000d7213 */ /* 0x000fe20000000000 */
[----:B------:R-:W-:Y:S01]  /*bae0*/  @!P5 IMAD.IADD R101, R101, 0x1, -R252 ;  /* 0x000000016565d824 */ /* 0x000fe200078e0afc */
[C---:B------:R-:W-:Y:S01]  /*baf0*/  ISETP.GT.U32.AND P5, PT, R252.reuse, R94, PT ;  /* 0x0000005efc00720c */ /* 0x040fe20003fa4070 */
[----:B------:R-:W-:-:S02]  /*bb00*/  IMAD R15, R252, R15, R6 ;  /* 0x0000000ffc0f7224 */ /* 0x000fc400078e0206 */
[----:B------:R-:W-:-:S04]  /*bb10*/  IMAD.HI.U32 R6, R3, R13, RZ ;  /* 0x0000000d03067227 */ /* 0x000fc800078e00ff */
[--C-:B------:R-:W-:Y:S01]  /*bb20*/  @!P4 IMAD.IADD R104, R104, 0x1, -R252.reuse ;  /* 0x000000016868c824 */ /* 0x100fe200078e0afc */
[C---:B------:R-:W-:Y:S01]  /*bb30*/  ISETP.GT.U32.AND P4, PT, R252.reuse, R100, PT ;  /* 0x00000064fc00720c */ /* 0x040fe20003f84070 */
[--C-:B------:R-:W-:Y:S01]  /*bb40*/  @!P0 IMAD.IADD R97, R97, 0x1, -R252.reuse ;  /* 0x0000000161618824 */ /* 0x100fe200078e0afc */
[C---:B------:R-:W-:Y:S01]  /*bb50*/  ISETP.GT.U32.AND P0, PT, R252.reuse, R93, PT ;  /* 0x0000005dfc00720c */ /* 0x040fe20003f04070 */
[----:B------:R-:W-:Y:S01]  /*bb60*/  @!P1 IMAD.IADD R99, R99, 0x1, -R252 ;  /* 0x0000000163639824 */ /* 0x000fe200078e0afc */
[----:B------:R-:W-:Y:S01]  /*bb70*/  ISETP.GT.U32.AND P1, PT, R252, R92, PT ;  /* 0x0000005cfc00720c */ /* 0x000fe20003f24070 */
[----:B------:R-:W-:Y:S02]  /*bb80*/  IMAD.MOV R6, RZ, RZ, -R6 ;  /* 0x000000ffff067224 */ /* 0x000fe400078e0a06 */
[--C-:B------:R-:W-:Y:S01]  /*bb90*/  @!P6 IMAD.IADD R102, R102, 0x1, -R252.reuse ;  /* 0x000000016666e824 */ /* 0x100fe200078e0afc */
[----:B------:R-:W-:Y:S01]  /*bba0*/  ISETP.GT.U32.AND P6, PT, R252, R98, PT ;  /* 0x00000062fc00720c */ /* 0x000fe20003fc4070 */
[--C-:B------:R-:W-:Y:S01]  /*bbb0*/  @!P2 IMAD.IADD R96, R96, 0x1, -R252.reuse ;  /* 0x000000016060a824 */ /* 0x100fe200078e0afc */
[----:B------:R-:W-:Y:S01]  /*bbc0*/  ISETP.GT.U32.AND P2, PT, R252, R91, PT ;  /* 0x0000005bfc00720c */ /* 0x000fe20003f44070 */
[----:B------:R-:W-:-:S02]  /*bbd0*/  @!P3 IMAD.IADD R95, R95, 0x1, -R252 ;  /* 0x000000015f5fb824 */ /* 0x000fc400078e0afc */
[C---:B------:R-:W-:Y:S02]  /*bbe0*/  IMAD R13, R252.reuse, R6, R13 ;  /* 0x00000006fc0d7224 */ /* 0x040fe400078e020d */
[----:B------:R-:W-:Y:S01]  /*bbf0*/  IMAD.HI.U32 R6, R3, R9, RZ ;  /* 0x0000000903067227 */ /* 0x000fe200078e00ff */
[----:B------:R-:W-:-:S03]  /*bc00*/  ISETP.GT.U32.AND P3, PT, R252, R90, PT ;  /* 0x0000005afc00720c */ /* 0x000fc60003f64070 */
[----:B------:R-:W-:Y:S01]  /*bc10*/  @!P5 IMAD.IADD R94, R94, 0x1, -R252 ;  /* 0x000000015e5ed824 */ /* 0x000fe200078e0afc */
[----:B------:R-:W-:Y:S01]  /*bc20*/  ISETP.GT.U32.AND P5, PT, R252, R95, PT ;  /* 0x0000005ffc00720c */ /* 0x000fe20003fa4070 */
[----:B------:R-:W-:Y:S01]  /*bc30*/  IMAD.MOV R6, RZ, RZ, -R6 ;  /* 0x000000ffff067224 */ /* 0x000fe200078e0a06 */
[----:B--2---:R-:W-:Y:S01]  /*bc40*/  IABS R8, R8 ;  /* 0x0000000800087213 */ /* 0x004fe20000000000 */
[--C-:B------:R-:W-:Y:S01]  /*bc50*/  @!P4 IMAD.IADD R100, R100, 0x1, -R252.reuse ;  /* 0x000000016464c824 */ /* 0x100fe200078e0afc */
[C---:B------:R-:W-:Y:S01]  /*bc60*/  ISETP.GT.U32.AND P4, PT, R252.reuse, R97, PT ;  /* 0x00000061fc00720c */ /* 0x040fe20003f84070 */
[--C-:B------:R-:W-:Y:S01]  /*bc70*/  @!P0 IMAD.IADD R93, R93, 0x1, -R252.reuse ;  /* 0x000000015d5d8824 */ /* 0x100fe200078e0afc */
[C---:B------:R-:W-:Y:S01]  /*bc80*/  ISETP.GT.U32.AND P0, PT, R252.reuse, R94, PT ;  /* 0x0000005efc00720c */ /* 0x040fe20003f04070 */
[----:B------:R-:W-:Y:S02]  /*bc90*/  IMAD R9, R252, R6, R9 ;  /* 0x00000006fc097224 */ /* 0x000fe400078e0209 */
[----:B------:R-:W-:-:S02]  /*bca0*/  @!P1 IMAD.IADD R92, R92, 0x1, -R252 ;  /* 0x000000015c5c9824 */ /* 0x000fc400078e0afc */
[----:B------:R-:W-:-:S04]  /*bcb0*/  IMAD.HI.U32 R6, R3, R8, RZ ;  /* 0x0000000803067227 */ /* 0x000fc800078e00ff */
[--C-:B------:R-:W-:Y:S01]  /*bcc0*/  @!P6 IMAD.IADD R98, R98, 0x1, -R252.reuse ;  /* 0x000000016262e824 */ /* 0x100fe200078e0afc */
[C---:B------:R-:W-:Y:S01]  /*bcd0*/  ISETP.GT.U32.AND P6, PT, R252.reuse, R96, PT ;  /* 0x00000060fc00720c */ /* 0x040fe20003fc4070 */
[----:B------:R-:W-:Y:S01]  /*bce0*/  @!P2 IMAD.IADD R91, R91, 0x1, -R252 ;  /* 0x000000015b5ba824 */ /* 0x000fe200078e0afc */
[C---:B------:R-:W-:Y:S01]  /*bcf0*/  ISETP.GT.U32.AND P2, PT, R252.reuse, R92, PT ;  /* 0x0000005cfc00720c */ /* 0x040fe20003f44070 */
[----:B------:R-:W-:Y:S01]  /*bd00*/  IMAD.MOV R6, RZ, RZ, -R6 ;  /* 0x000000ffff067224 */ /* 0x000fe200078e0a06 */
[----:B------:R-:W-:Y:S01]  /*bd10*/  ISETP.GT.U32.AND P1, PT, R252, R89, PT ;  /* 0x00000059fc00720c */ /* 0x000fe20003f24070 */
[--C-:B------:R-:W-:Y:S01]  /*bd20*/  @!P3 IMAD.IADD R90, R90, 0x1, -R252.reuse ;  /* 0x000000015a5ab824 */ /* 0x100fe200078e0afc */
[C---:B------:R-:W-:Y:S01]  /*bd30*/  ISETP.GT.U32.AND P3, PT, R252.reuse, R91, PT ;  /* 0x0000005bfc00720c */ /* 0x040fe20003f64070 */
[----:B------:R-:W-:Y:S01]  /*bd40*/  @!P5 IMAD.IADD R95, R95, 0x1, -R252 ;  /* 0x000000015f5fd824 */ /* 0x000fe200078e0afc */
[C---:B------:R-:W-:Y:S01]  /*bd50*/  ISETP.GT.U32.AND P5, PT, R252.reuse, R88, PT ;  /* 0x00000058fc00720c */ /* 0x040fe20003fa4070 */
[----:B------:R-:W-:Y:S01]  /*bd60*/  IMAD R8, R252, R6, R8 ;  /* 0x00000006fc087224 */ /* 0x000fe200078e0208 */
[----:B------:R-:W-:Y:S01]  /*bd70*/  IABS R6, R250 ;  /* 0x000000fa00067213 */ /* 0x000fe20000000000 */
[----:B------:R-:W-:-:S04]  /*bd80*/  IMAD.HI.U32 R243, R3, R11, RZ ;  /* 0x0000000b03f37227 */ /* 0x000fc800078e00ff */
[--C-:B------:R-:W-:Y:S01]  /*bd90*/  @!P4 IMAD.IADD R97, R97, 0x1, -R252.reuse ;  /* 0x000000016161c824 */ /* 0x100fe200078e0afc */
[----:B------:R-:W-:Y:S01]  /*bda0*/  ISETP.GT.U32.AND P4, PT, R252, R93, PT ;  /* 0x0000005dfc00720c */ /* 0x000fe20003f84070 */
[----:B------:R-:W-:Y:S01]  /*bdb0*/  @!P0 IMAD.IADD R94, R94, 0x1, -R252 ;  /* 0x000000015e5e8824 */ /* 0x000fe200078e0afc */
[----:B------:R-:W-:Y:S01]  /*bdc0*/  ISETP.GT.U32.AND P0, PT, R252, R87, PT ;  /* 0x00000057fc00720c */ /* 0x000fe20003f04070 */
[----:B------:R-:W-:Y:S02]  /*bdd0*/  IMAD.MOV R243, RZ, RZ, -R243 ;  /* 0x000000fffff37224 */ /* 0x000fe400078e0af3 */
[----:B------:R-:W-:-:S04]  /*bde0*/  IMAD.HI.U32 R244, R3, R6, RZ ;  /* 0x0000000603f47227 */ /* 0x000fc800078e00ff */
[--C-:B------:R-:W-:Y:S01]  /*bdf0*/  @!P6 IMAD.IADD R96, R96, 0x1, -R252.reuse ;  /* 0x000000016060e824 */ /* 0x100fe200078e0afc */
[----:B------:R-:W-:Y:S01]  /*be00*/  ISETP.GT.U32.AND P6, PT, R252, R90, PT ;  /* 0x0000005afc00720c */ /* 0x000fe20003fc4070 */
[----:B------:R-:W-:Y:S01]  /*be10*/  @!P2 IMAD.IADD R92, R92, 0x1, -R252 ;  /* 0x000000015c5ca824 */ /* 0x000fe200078e0afc */
[C---:B------:R-:W-:Y:S01]  /*be20*/  ISETP.GT.U32.AND P2, PT, R252.reuse, R85, PT ;  /* 0x00000055fc00720c */ /* 0x040fe20003f44070 */
[C---:B------:R-:W-:Y:S01]  /*be30*/  IMAD R249, R252.reuse, R243, R11 ;  /* 0x000000f3fcf97224 */ /* 0x040fe200078e020b */
[----:B---3--:R-:W-:Y:S01]  /*be40*/  IABS R243, R251 ;  /* 0x000000fb00f37213 */ /* 0x008fe20000000000 */
[----:B------:R-:W-:Y:S02]  /*be50*/  IMAD.MOV R244, RZ, RZ, -R244 ;  /* 0x000000fffff47224 */ /* 0x000fe400078e0af4 */
[--C-:B------:R-:W-:Y:S01]  /*be60*/  @!P1 IMAD.IADD R89, R89, 0x1, -R252.reuse ;  /* 0x0000000159599824 */ /* 0x100fe200078e0afc */
[C---:B------:R-:W-:Y:S01]  /*be70*/  ISETP.GT.U32.AND P1, PT, R252.reuse, R86, PT ;  /* 0x00000056fc00720c */ /* 0x040fe20003f24070 */
[--C-:B------:R-:W-:Y:S01]  /*be80*/  @!P3 IMAD.IADD R91, R91, 0x1, -R252.reuse ;  /* 0x000000015b5bb824 */ /* 0x100fe200078e0afc */
[----:B------:R-:W-:Y:S01]  /*be90*/  ISETP.GT.U32.AND P3, PT, R252, R84, PT ;  /* 0x00000054fc00720c */ /* 0x000fe20003f64070 */
[----:B------:R-:W-:Y:S01]  /*bea0*/  @!P5 IMAD.IADD R88, R88, 0x1, -R252 ;  /* 0x000000015858d824 */ /* 0x000fe200078e0afc */
[C---:B------:R-:W-:Y:S01]  /*beb0*/  ISETP.GT.U32.AND P5, PT, R252.reuse, R83, PT ;  /* 0x00000053fc00720c */ /* 0x040fe20003fa4070 */
[----:B------:R-:W-:Y:S01]  /*bec0*/  IMAD R6, R252, R244, R6 ;  /* 0x000000f4fc067224 */ /* 0x000fe200078e0206 */
[----:B------:R-:W-:Y:S01]  /*bed0*/  IABS R11, R2 ;  /* 0x00000002000b7213 */ /* 0x000fe20000000000 */
[----:B------:R-:W-:-:S02]  /*bee0*/  IMAD.MOV.U32 R244, RZ, RZ, R243 ;  /* 0x000000fffff47224 */ /* 0x000fc400078e00f3 */
[--C-:B------:R-:W-:Y:S01]  /*bef0*/  @!P4 IMAD.IADD R93, R93, 0x1, -R252.reuse ;  /* 0x000000015d5dc824 */ /* 0x100fe200078e0afc */
[C---:B------:R-:W-:Y:S01]  /*bf00*/  ISETP.GT.U32.AND P4, PT, R252.reuse, R89, PT ;  /* 0x00000059fc00720c */ /* 0x040fe20003f84070 */
[----:B------:R-:W-:Y:S01]  /*bf10*/  @!P0 IMAD.IADD R87, R87, 0x1, -R252 ;  /* 0x0000000157578824 */ /* 0x000fe200078e0afc */
[----:B------:R-:W-:Y:S01]  /*bf20*/  ISETP.GT.U32.AND P0, PT, R252, R82, PT ;  /* 0x00000052fc00720c */ /* 0x000fe20003f04070 */
[----:B------:R-:W-:-:S04]  /*bf30*/  IMAD.HI.U32 R243, R5, R244, RZ ;  /* 0x000000f405f37227 */ /* 0x000fc800078e00ff */
[----:B------:R-:W-:-:S04]  /*bf40*/  IMAD.HI.U32 R5, R3, R11, RZ ;  /* 0x0000000b03057227 */ /* 0x000fc800078e00ff */
[--C-:B------:R-:W-:Y:S01]  /*bf50*/  @!P6 IMAD.IADD R90, R90, 0x1, -R252.reuse ;  /* 0x000000015a5ae824 */ /* 0x100fe200078e0afc */
[----:B------:R-:W-:Y:S01]  /*bf60*/  ISETP.GT.U32.AND P6, PT, R252, R88, PT ;  /* 0x00000058fc00720c */ /* 0x000fe20003fc4070 */
[--C-:B------:R-:W-:Y:S02]  /*bf70*/  @!P2 IMAD.IADD R85, R85, 0x1, -R252.reuse ;  /* 0x000000015555a824 */ /* 0x100fe400078e0afc */
[----:B------:R-:W-:Y:S02]  /*bf80*/  IMAD.MOV R5, RZ, RZ, -R5 ;  /* 0x000000ffff057224 */ /* 0x000fe400078e0a05 */
[--C-:B------:R-:W-:Y:S01]  /*bf90*/  @!P1 IMAD.IADD R86, R86, 0x1, -R252.reuse ;  /* 0x0000000156569824 */ /* 0x100fe200078e0afc */
[----:B------:R-:W-:Y:S01]  /*bfa0*/  ISETP.GT.U32.AND P1, PT, R252, R81, PT ;  /* 0x00000051fc00720c */ /* 0x000fe20003f24070 */
[--C-:B------:R-:W-:Y:S01]  /*bfb0*/  @!P3 IMAD.IADD R84, R84, 0x1, -R252.reuse ;  /* 0x000000015454b824 */ /* 0x100fe200078e0afc */
[C---:B------:R-:W-:Y:S01]  /*bfc0*/  ISETP.GT.U32.AND P3, PT, R252.reuse, R85, PT ;  /* 0x00000055fc00720c */ /* 0x040fe20003f64070 */
[----:B------:R-:W-:Y:S01]  /*bfd0*/  @!P5 IMAD.IADD R83, R83, 0x1, -R252 ;  /* 0x000000015353d824 */ /* 0x000fe200078e0afc */
[C---:B------:R-:W-:Y:S01]  /*bfe0*/  ISETP.GT.U32.AND P5, PT, R252.reuse, R80, PT ;  /* 0x00000050fc00720c */ /* 0x040fe20003fa4070 */
[----:B------:R-:W-:-:S02]  /*bff0*/  IMAD R250, R252, R5, R11 ;  /* 0x00000005fcfa7224 */ /* 0x000fc400078e020b */
[----:B------:R-:W2:Y:S01]  /*c000*/  LDL R5, [R1+0xc08] ;  /* 0x000c080001057983 */ /* 0x000ea20000100800 */
[--C-:B------:R-:W-:Y:S01]  /*c010*/  @!P4 IMAD.IADD R89, R89, 0x1, -R252.reuse ;  /* 0x000000015959c824 */ /* 0x100fe200078e0afc */
[----:B------:R-:W-:Y:S01]  /*c020*/  ISETP.GT.U32.AND P4, PT, R252, R87, PT ;  /* 0x00000057fc00720c */ /* 0x000fe20003f84070 */
[--C-:B------:R-:W-:Y:S01]  /*c030*/  @!P0 IMAD.IADD R82, R82, 0x1, -R252.reuse ;  /* 0x0000000152528824 */ /* 0x100fe200078e0afc */
[C---:B------:R-:W-:Y:S02]  /*c040*/  ISETP.GT.U32.AND P2, PT, R252.reuse, R86, PT ;  /* 0x00000056fc00720c */ /* 0x040fe40003f44070 */
        /* <DEDUP_REMOVED lines=19> */
[----:B------:R-:W-:-:S02]  /*c180*/  @!P3 IMAD.IADD R78, R78, 0x1, -R252 ;  /* 0x000000014e4eb824 */ /* 0x000fc400078e0afc */
[--C-:B------:R-:W-:Y:S02]  /*c190*/  @!P5 IMAD.IADD R77, R77, 0x1, -R252.reuse ;  /* 0x000000014d4dd824 */ /* 0x100fe400078e0afc */
[--C-:B------:R-:W-:Y:S01]  /*c1a0*/  @!P4 IMAD.IADD R81, R81, 0x1, -R252.reuse ;  /* 0x000000015151c824 */ /* 0x100fe200078e0afc */
[C---:B------:R-:W-:Y:S01]  /*c1b0*/  ISETP.GT.U32.AND P4, PT, R252.reuse, R73, PT ;  /* 0x00000049fc00720c */ /* 0x040fe20003f84070 */
[--C-:B------:R-:W-:Y:S01]  /*c1c0*/  @!P2 IMAD.IADD R79, R79, 0x1, -R252.reuse ;  /* 0x000000014f4fa824 */ /* 0x100fe200078e0afc */
[----:B------:R-:W-:Y:S01]  /*c1d0*/  ISETP.GT.U32.AND P2, PT, R252, R74, PT ;  /* 0x0000004afc00720c */ /* 0x000fe20003f44070 */
[--C-:B------:R-:W-:Y:S01]  /*c1e0*/  @!P0 IMAD.IADD R80, R80, 0x1, -R252.reuse ;  /* 0x0000000150508824 */ /* 0x100fe200078e0afc */
[C---:B------:R-:W-:Y:S02]  /*c1f0*/  ISETP.GT.U32.AND P5, PT, R252.reuse, R78, PT ;  /* 0x0000004efc00720c */ /* 0x040fe40003fa4070 */
[----:B------:R-:W-:Y:S01]  /*c200*/  ISETP.GT.U32.AND P0, PT, R252, R77, PT ;  /* 0x0000004dfc00720c */ /* 0x000fe20003f04070 */
[--C-:B------:R-:W-:Y:S01]  /*c210*/  @!P6 IMAD.IADD R76, R76, 0x1, -R252.reuse ;  /* 0x000000014c4ce824 */ /* 0x100fe200078e0afc */
[----:B------:R-:W-:Y:S01]  /*c220*/  ISETP.GT.U32.AND P3, PT, R252, R79, PT ;  /* 0x0000004ffc00720c */ /* 0x000fe20003f64070 */
[----:B------:R-:W-:-:S03]  /*c230*/  @!P1 IMAD.IADD R75, R75, 0x1, -R252 ;  /* 0x000000014b4b9824 */ /* 0x000fc600078e0afc */
        /* <DEDUP_REMOVED lines=38> */
[C---:B------:R-:W-:Y:S02]  /*c4a0*/  ISETP.GT.U32.AND P0, PT, R252.reuse, R66, PT ;  /* 0x00000042fc00720c */ /* 0x040fe40003f04070 */
        /* <DEDUP_REMOVED lines=15> */
[----:B------:R-:W-:-:S03]  /*c5a0*/  @!P6 IMAD.IADD R62, R62, 0x1, -R252 ;  /* 0x000000013e3ee824 */ /* 0x000fc600078e0afc */
[C---:B------:R-:W-:Y:S01]  /*c5b0*/  ISETP.GT.U32.AND P6, PT, R252.reuse, R63, PT ;  /* 0x0000003ffc00720c */ /* 0x040fe20003fc4070 */
        /* <DEDUP_REMOVED lines=9> */
[----:B------:R-:W-:-:S02]  /*c650*/  @!P4 IMAD.IADD R58, R58, 0x1, -R252 ;  /* 0x000000013a3ac824 */ /* 0x000fc400078e0afc */
[--C-:B------:R-:W-:Y:S01]  /*c660*/  @!P6 IMAD.IADD R63, R63, 0x1, -R252.reuse ;  /* 0x000000013f3fe824 */ /* 0x100fe200078e0afc */
[C---:B------:R-:W-:Y:S02]  /*c670*/  ISETP.GT.U32.AND P6, PT, R252.reuse, R55, PT ;  /* 0x00000037fc00720c */ /* 0x040fe40003fc4070 */
[C---:B------:R-:W-:Y:S01]  /*c680*/  ISETP.GT.U32.AND P4, PT, R252.reuse, R59, PT ;  /* 0x0000003bfc00720c */ /* 0x040fe20003f84070 */
[--C-:B------:R-:W-:Y:S01]  /*c690*/  @!P1 IMAD.IADD R57, R57, 0x1, -R252.reuse ;  /* 0x0000000139399824 */ /* 0x100fe200078e0afc */
[----:B------:R-:W-:Y:S01]  /*c6a0*/  ISETP.GT.U32.AND P1, PT, R252, R58, PT ;  /* 0x0000003afc00720c */ /* 0x000fe20003f24070 */
[--C-:B------:R-:W-:Y:S01]  /*c6b0*/  @!P2 IMAD.IADD R56, R56, 0x1, -R252.reuse ;  /* 0x000000013838a824 */ /* 0x100fe200078e0afc */
[C---:B------:R-:W-:Y:S01]  /*c6c0*/  ISETP.GT.U32.AND P5, PT, R252.reuse, R62, PT ;  /* 0x0000003efc00720c */ /* 0x040fe20003fa4070 */
[--C-:B------:R-:W-:Y:S01]  /*c6d0*/  @!P3 IMAD.IADD R61, R61, 0x1, -R252.reuse ;  /* 0x000000013d3db824 */ /* 0x100fe200078e0afc */
[C---:B------:R-:W-:Y:S02]  /*c6e0*/  ISETP.GT.U32.AND P2, PT, R252.reuse, R57, PT ;  /* 0x00000039fc00720c */ /* 0x040fe40003f44070 */
[----:B------:R-:W-:Y:S01]  /*c6f0*/  ISETP.GT.U32.AND P3, PT, R252, R54, PT ;  /* 0x00000036fc00720c */ /* 0x000fe20003f64070 */
[--C-:B------:R-:W-:Y:S01]  /*c700*/  @!P0 IMAD.IADD R60, R60, 0x1, -R252.reuse ;  /* 0x000000013c3c8824 */ /* 0x100fe200078e0afc */
[----:B------:R-:W-:Y:S01]  /*c710*/  ISETP.GT.U32.AND P0, PT, R252, R53, PT ;  /* 0x00000035fc00720c */ /* 0x000fe20003f04070 */
[----:B------:R-:W-:-:S02]  /*c720*/  @!P6 IMAD.IADD R55, R55, 0x1, -R252 ;  /* 0x000000013737e824 */ /* 0x000fc400078e0afc */
        /* <DEDUP_REMOVED lines=14> */
[----:B------:R-:W-:Y:S01]  /*c810*/  ISETP.GT.U32.AND P4, PT, R252, R53, PT ;  /* 0x00000035fc00720c */ /* 0x000fe20003f84070 */
[----:B------:R-:W-:-:S03]  /*c820*/  @!P1 IMAD.IADD R55, R55, 0x1, -R252 ;  /* 0x0000000137379824 */ /* 0x000fc600078e0afc */
        /* <DEDUP_REMOVED lines=16> */
[C---:B------:R-:W-:Y:S01]  /*c930*/  ISETP.GT.U32.AND P5, PT, R252.reuse, R44, PT ;  /* 0x0000002cfc00720c */ /* 0x040fe20003fa4070 */
[--C-:B------:R-:W-:Y:S02]  /*c940*/  @!P2 IMAD.IADD R47, R47, 0x1, -R252.reuse ;  /* 0x000000012f2fa824 */ /* 0x100fe400078e0afc */
        /* <DEDUP_REMOVED lines=25> */
[C---:B------:R-:W-:Y:S02]  /*cae0*/  ISETP.GT.U32.AND P1, PT, R252.reuse, R41, PT ;  /* 0x00000029fc00720c */ /* 0x040fe40003f24070 */
        /* <DEDUP_REMOVED lines=99> */
[----:B------:R-:W-:Y:S02]  /*d120*/  IMAD.MOV R243, RZ, RZ, -R243 ;  /* 0x000000fffff37224 */ /* 0x000fe400078e0af3 */
[--C-:B------:R-:W-:Y:S02]  /*d130*/  @!P6 IMAD.IADD R15, R15, 0x1, -R252.reuse ;  /* 0x000000010f0fe824 */ /* 0x100fe400078e0afc */
[--C-:B------:R-:W-:Y:S01]  /*d140*/  @!P0 IMAD.IADD R16, R16, 0x1, -R252.reuse ;  /* 0x0000000110108824 */ /* 0x100fe200078e0afc */
[----:B------:R-:W-:Y:S01]  /*d150*/  ISETP.GT.U32.AND P0, PT, R252, R10, PT ;  /* 0x0000000afc00720c */ /* 0x000fe20003f04070 */
[----:B------:R-:W-:Y:S02]  /*d160*/  @!P2 IMAD.IADD R14, R14, 0x1, -R252 ;  /* 0x000000010e0ea824 */ /* 0x000fe400078e0afc */
[----:B------:R-:W-:Y:S01]  /*d170*/  IMAD R11, R0, R243, R244 ;  /* 0x000000f3000b7224 */ /* 0x000fe200078e02f4 */
[----:B------:R-:W-:Y:S01]  /*d180*/  IABS R243, R248 ;  /* 0x000000f800f37213 */ /* 0x000fe20000000000 */
[--C-:B------:R-:W-:Y:S01]  /*d190*/  @!P1 IMAD.IADD R13, R13, 0x1, -R252.reuse ;  /* 0x000000010d0d9824 */ /* 0x100fe200078e0afc */
[----:B--2---:R-:W-:Y:S01]  /*d1a0*/  IABS R5, R5 ;  /* 0x0000000500057213 */ /* 0x004fe20000000000 */
[--C-:B------:R-:W-:Y:S01]  /*d1b0*/  @!P3 IMAD.IADD R18, R18, 0x1, -R252.reuse ;  /* 0x000000011212b824 */ /* 0x100fe200078e0afc */
[C---:B------:R-:W-:Y:S01]  /*d1c0*/  ISETP.GT.U32.AND P1, PT, R252.reuse, R15, PT ;  /* 0x0000000ffc00720c */ /* 0x040fe20003f24070 */
[--C-:B------:R-:W-:Y:S01]  /*d1d0*/  @!P4 IMAD.IADD R19, R19, 0x1, -R252.reuse ;  /* 0x000000011313c824 */ /* 0x100fe200078e0afc */
[C---:B------:R-:W-:Y:S01]  /*d1e0*/  ISETP.GT.U32.AND P3, PT, R252.reuse, R14, PT ;  /* 0x0000000efc00720c */ /* 0x040fe20003f64070 */
[----:B------:R-:W-:Y:S01]  /*d1f0*/  IMAD.MOV.U32 R244, RZ, RZ, R243 ;  /* 0x000000fffff47224 */ /* 0x000fe200078e00f3 */
[C---:B------:R-:W-:Y:S01]  /*d200*/  ISETP.GT.U32.AND P6, PT, R252.reuse, R9, PT ;  /* 0x00000009fc00720c */ /* 0x040fe20003fc4070 */
[----:B------:R-:W-:Y:S01]  /*d210*/  IMAD.MOV.U32 R243, RZ, RZ, R5 ;  /* 0x000000fffff37224 */ /* 0x000fe200078e0005 */
[C---:B------:R-:W-:Y:S01]  /*d220*/  ISETP.GT.U32.AND P4, PT, R252.reuse, R13, PT ;  /* 0x0000000dfc00720c */ /* 0x040fe20003f84070 */
[----:B------:R-:W-:Y:S01]  /*d230*/  @!P5 IMAD.IADD R17, R17, 0x1, -R252 ;  /* 0x000000011111d824 */ /* 0x000fe200078e0afc */
[C---:B------:R-:W-:Y:S01]  /*d240*/  ISETP.GT.U32.AND P5, PT, R252.reuse, R12, PT ;  /* 0x0000000cfc00720c */ /* 0x040fe20003fa4070 */
[----:B------:R-:W-:Y:S01]  /*d250*/  IMAD.HI.U32 R5, R3, R244, RZ ;  /* 0x000000f403057227 */ /* 0x000fe200078e00ff */
[----:B------:R-:W-:-:S03]  /*d260*/  ISETP.GT.U32.AND P2, PT, R252, R16, PT ;  /* 0x00000010fc00720c */ /* 0x000fc60003f44070 */
[----:B------:R-:W-:-:S04]  /*d270*/  IMAD.HI.U32 R3, R3, R243, RZ ;  /* 0x000000f303037227 */ /* 0x000fc800078e00ff */
[--C-:B------:R-:W-:Y:S01]  /*d280*/  @!P0 IMAD.IADD R10, R10, 0x1, -R252.reuse ;  /* 0x000000010a0a8824 */ /* 0x100fe200078e0afc */
[----:B------:R-:W-:Y:S01]  /*d290*/  ISETP.GT.U32.AND P0, PT, R0, R11, PT ;  /* 0x0000000b0000720c */ /* 0x000fe20003f04070 */
[----:B------:R-:W-:Y:S02]  /*d2a0*/  IMAD.MOV R3, RZ, RZ, -R3 ;  /* 0x000000ffff037224 */ /* 0x000fe400078e0a03 */
[--C-:B------:R-:W-:Y:S01]  /*d2b0*/  @!P1 IMAD.IADD R15, R15, 0x1, -R252.reuse ;  /* 0x000000010f0f9824 */ /* 0x100fe200078e0afc */
[----:B------:R-:W-:Y:S01]  /*d2c0*/  ISETP.GT.U32.AND P1, PT, R252, R8, PT ;  /* 0x00000008fc00720c */ /* 0x000fe20003f24070 */
[--C-:B------:R-:W-:Y:S01]  /*d2d0*/  @!P3 IMAD.IADD R14, R14, 0x1, -R252.reuse ;  /* 0x000000010e0eb824 */ /* 0x100fe200078e0afc */
[C---:B------:R-:W-:Y:S01]  /*d2e0*/  ISETP.GT.U32.AND P3, PT, R252.reuse, R7, PT ;  /* 0x00000007fc00720c */ /* 0x040fe20003f64070 */
[----:B------:R-:W-:Y:S02]  /*d2f0*/  @!P6 IMAD.IADD R9, R9, 0x1, -R252 ;  /* 0x000000010909e824 */ /* 0x000fe400078e0afc */
[----:B------:R-:W-:-:S02]  /*d300*/  IMAD R3, R252, R3, R243 ;  /* 0x00000003fc037224 */ /* 0x000fc400078e02f3 */
[--C-:B------:R-:W-:Y:S01]  /*d310*/  @!P4 IMAD.IADD R13, R13, 0x1, -R252.reuse ;  /* 0x000000010d0dc824 */ /* 0x100fe200078e0afc */
[----:B------:R-:W-:Y:S01]  /*d320*/  ISETP.GT.U32.AND P4, PT, R252, R6, PT ;  /* 0x00000006fc00720c */ /* 0x000fe20003f84070 */
[----:B------:R-:W1:Y:S01]  /*d330*/  LDC R243, c[0x0][0x230] ;  /* 0x00008c00fff37b82 */ /* 0x000e620000000800 */
[--C-:B------:R-:W-:Y:S01]  /*d340*/  @!P5 IMAD.IADD R12, R12, 0x1, -R252.reuse ;  /* 0x000000010c0cd824 */ /* 0x100fe200078e0afc */
[----:B------:R-:W-:Y:S01]  /*d350*/  ISETP.GT.U32.AND P5, PT, R252, R249, PT ;  /* 0x000000f9fc00720c */ /* 0x000fe20003fa4070 */
[----:B------:R-:W-:Y:S02]  /*d360*/  IMAD.MOV R5, RZ, RZ, -R5 ;  /* 0x000000ffff057224 */ /* 0x000fe400078e0a05 */
[----:B------:R-:W-:Y:S01]  /*d370*/  @!P2 IMAD.IADD R16, R16, 0x1, -R252 ;  /* 0x000000011010a824 */ /* 0x000fe200078e0afc */
[C---:B------:R-:W-:Y:S01]  /*d380*/  ISETP.GT.U32.AND P2, PT, R252.reuse, R9, PT ;  /* 0x00000009fc00720c */ /* 0x040fe20003f44070 */
[C---:B------:R-:W-:Y:S01]  /*d390*/  IMAD R5, R252.reuse, R5, R244 ;  /* 0x00000005fc057224 */ /* 0x040fe200078e02f4 */
[C---:B------:R-:W-:Y:S01]  /*d3a0*/  ISETP.GT.U32.AND P6, PT, R252.reuse, R10, PT ;  /* 0x0000000afc00720c */ /* 0x040fe20003fc4070 */
[----:B------:R-:W-:Y:S01]  /*d3b0*/  @!P0 IMAD.IADD R11, R11, 0x1, -R0 ;  /* 0x000000010b0b8824 */ /* 0x000fe200078e0a00 */
        /* <DEDUP_REMOVED lines=14> */
[----:B------:R-:W-:Y:S01]  /*d4a0*/  ISETP.GT.U32.AND P0, PT, R252, R6, PT ;  /* 0x00000006fc00720c */ /* 0x000fe20003f04070 */
[----:B-1----:R-:W-:Y:S01]  /*d4b0*/  VIADD R243, R243, 0x3f ;  /* 0x0000003ff3f37836 */ /* 0x002fe20000000000 */
[----:B0-----:R-:W-:Y:S01]  /*d4c0*/  LOP3.LUT R248, R247, 0x3f, RZ, 0xc0, !PT ;  /* 0x0000003ff7f87812 */ /* 0x001fe200078ec0ff */
[----:B------:R-:W-:-:S02]  /*d4d0*/  @!P1 IMAD.IADD R5, R5, 0x1, -R252 ;  /* 0x0000000105059824 */ /* 0x000fc400078e0afc */
[--C-:B------:R-:W-:Y:S01]  /*d4e0*/  @!P3 IMAD.IADD R3, R3, 0x1, -R252.reuse ;  /* 0x000000010303b824 */ /* 0x100fe200078e0afc */
[----:B------:R-:W-:Y:S01]  /*d4f0*/  ISETP.GT.U32.AND P3, PT, R252, R249, PT ;  /* 0x000000f9fc00720c */ /* 0x000fe20003f64070 */
[--C-:B------:R-:W-:Y:S01]  /*d500*/  @!P4 IMAD.IADD R8, R8, 0x1, -R252.reuse ;  /* 0x000000010808c824 */ /* 0x100fe200078e0afc */
[----:B------:R-:W-:Y:S01]  /*d510*/  LOP3.LUT P1, RZ, R247, 0x40, RZ, 0xc0, !PT ;  /* 0x00000040f7ff7812 */ /* 0x000fe2000782c0ff */
[----:B------:R-:W-:Y:S01]  /*d520*/  IMAD.SHL.U32 R244, R248, 0x2, RZ ;  /* 0x00000002f8f47824 */ /* 0x000fe200078e00ff */
[C---:B------:R-:W-:Y:S01]  /*d530*/  ISETP.GT.U32.AND P4, PT, R252.reuse, R250, PT ;  /* 0x000000fafc00720c */ /* 0x040fe20003f84070 */
[----:B------:R-:W-:Y:S01]  /*d540*/  @!P5 IMAD.IADD R7, R7, 0x1, -R252 ;  /* 0x000000010707d824 */ /* 0x000fe200078e0afc */
[----:B------:R-:W-:Y:S01]  /*d550*/  SHF.R.S32.HI R248, RZ, 0x1f, R243 ;  /* 0x0000001ffff87819 */ /* 0x000fe200000114f3 */
[----:B------:R-:W-:Y:S01]  /*d560*/  @!P2 IMAD.IADD R11, R11, 0x1, -R0 ;  /* 0x000000010b0ba824 */ /* 0x000fe200078e0a00 */
[----:B------:R-:W-:Y:S01]  /*d570*/  ISETP.GT.U32.AND P5, PT, R252, R5, PT ;  /* 0x00000005fc00720c */ /* 0x000fe20003fa4070 */
[--C-:B------:R-:W-:Y:S01]  /*d580*/  @!P6 IMAD.IADD R12, R12, 0x1, -R252.reuse ;  /* 0x000000010c0ce824 */ /* 0x100fe200078e0afc */
[----:B------:R-:W-:Y:S01]  /*d590*/  SEL R0, RZ, 0x90, !P1 ;  /* 0x00000090ff007807 */ /* 0x000fe20004800000 */
[----:B------:R-:W-:Y:S01]  /*d5a0*/  @!P0 IMAD.IADD R6, R6, 0x1, -R252 ;  /* 0x0000000106068824 */ /* 0x000fe200078e0afc */
[----:B------:R-:W-:Y:S01]  /*d5b0*/  LEA.HI R248, R248, R243, RZ, 0x6 ;  /* 0x000000f3f8f87211 */ /* 0x000fe200078f30ff */
[----:B------:R-:W2:Y:S01]  /*d5c0*/  LDL R247, [R1+0xc24] ;  /* 0x000c240001f77983 */ /* 0x000ea20000100800 */
[----:B------:R-:W-:-:S02]  /*d5d0*/  ISETP.GE.AND P6, PT, R251, RZ, PT ;  /* 0x000000fffb00720c */ /* 0x000fc40003fc6270 */
[----:B------:R-:W-:Y:S01]  /*d5e0*/  ISETP.GT.U32.AND P0, PT, R252, R3, PT ;  /* 0x00000003fc00720c */ /* 0x000fe20003f04070 */
[----:B------:R-:W3:Y:S01]  /*d5f0*/  LDL R251, [R1+0xc14] ;  /* 0x000c140001fb7983 */ /* 0x000ee20000100800 */
[----:B------:R-:W-:Y:S01]  /*d600*/  LOP3.LUT R0, R0, R244, RZ, 0x3c, !PT ;  /* 0x000000f400007212 */ /* 0x000fe200078e3cff */
[--C-:B------:R-:W-:Y:S02]  /*d610*/  @!P3 IMAD.IADD R249, R249, 0x1, -R252.reuse ;  /* 0x00000001f9f9b824 */ /* 0x100fe400078e0afc */
[----:B------:R-:W4:Y:S01]  /*d620*/  LDL.LU R243, [R1+0x1000] ;  /* 0x0010000001f37983 */ /* 0x000f220000300800 */
[----:B------:R-:W-:-:S03]  /*d630*/  @!P4 IMAD.IADD R250, R250, 0x1, -R252 ;  /* 0x00000001fafac824 */ /* 0x000fc600078e0afc */
[----:B------:R-:W4:Y:S01]  /*d640*/  LDL R248, [R1+0xc28] ;  /* 0x000c280001f87983 */ /* 0x000f220000100800 */
[----:B------:R-:W-:-:S03]  /*d650*/  ISETP.GE.AND P1, PT, R245, RZ, PT ;  /* 0x000000fff500720c */ /* 0x000fc60003f26270 */
[----:B------:R-:W4:Y:S01]  /*d660*/  LDL.LU R244, [R1+0xffc] ;  /* 0x000ffc0001f47983 */ /* 0x000f220000300800 */
[----:B------:R-:W-:-:S03]  /*d670*/  @!P5 IMAD.IADD R5, R5, 0x1, -R252 ;  /* 0x000000010505d824 */ /* 0x000fc600078e0afc */
[----:B------:R0:W-:Y:S01]  /*d680*/  STL [R1+0xf8c], R0 ;  /* 0x000f8c0001007387 */ /* 0x0001e20000100800 */
[----:B------:R-:W-:-:S03]  /*d690*/  @!P0 IMAD.IADD R3, R3, 0x1, -R252 ;  /* 0x0000000103038824 */ /* 0x000fc600078e0afc */
[----:B0-----:R-:W2:Y:S04]  /*d6a0*/  LDL R0, [R1+0xc20] ;  /* 0x000c200001007983 */ /* 0x001ea80000100800 */
[----:B------:R-:W4:Y:S04]  /*d6b0*/  LDL.LU R245, [R1+0xff8] ;  /* 0x000ff80001f57983 */ /* 0x000f280000300800 */
[----:B------:R0:W-:Y:S04]  /*d6c0*/  STL [R1+0x24], R249 ;  /* 0x000024f901007387 */ /* 0x0001e80000100800 */
[----:B0-----:R-:W4:Y:S04]  /*d6d0*/  LDL R249, [R1+0xc30] ;  /* 0x000c300001f97983 */ /* 0x001f280000100800 */
[----:B------:R0:W-:Y:S04]  /*d6e0*/  STL [R1+0x20], R250 ;  /* 0x000020fa01007387 */ /* 0x0001e80000100800 */
[----:B0-----:R-:W4:Y:S04]  /*d6f0*/  LDL R250, [R1+0xc34] ;  /* 0x000c340001fa7983 */ /* 0x001f280000100800 */
[----:B------:R0:W-:Y:S04]  /*d700*/  STL [R1], R5 ;  /* 0x0000000501007387 */ /* 0x0001e80000100800 */
[----:B0-----:R-:W4:Y:S04]  /*d710*/  LDL.LU R5, [R1+0xff4] ;  /* 0x000ff40001057983 */ /* 0x001f280000300800 */
[----:B------:R-:W2:Y:S01]  /*d720*/  LDL R252, [R1+0xc18] ;  /* 0x000c180001fc7983 */ /* 0x000ea20000100800 */
[----:B------:R-:W-:Y:S01]  /*d730*/  ISETP.NE.AND P2, PT, R4, RZ, PT ;  /* 0x000000ff0400720c */ /* 0x000fe20003f45270 */
[----:B------:R-:W-:Y:S01]  /*d740*/  @!P6 IMAD.MOV R11, RZ, RZ, -R11 ;  /* 0x000000ffff0be224 */ /* 0x000fe200078e0a0b */
[----:B------:R-:W-:-:S11]  /*d750*/  ISETP.GE.AND P4, PT, R246, RZ, PT ;  /* 0x000000fff600720c */ /* 0x000fd60003f86270 */
[----:B------:R-:W-:Y:S02]  /*d760*/  @!P2 LOP3.LUT R11, RZ, R4, RZ, 0x33, !PT ;  /* 0x00000004ff0ba212 */ /* 0x000fe400078e33ff */
[----:B------:R-:W4:Y:S01]  /*d770*/  LDL R4, [R1+0xc2c] ;  /* 0x000c2c0001047983 */ /* 0x000f220000100800 */
[----:B---3--:R-:W-:-:S03]  /*d780*/  ISETP.GE.AND P0, PT, R251, RZ, PT ;  /* 0x000000fffb00720c */ /* 0x008fc60003f06270 */
[----:B------:R-:W3:Y:S04]  /*d790*/  LDL R251, [R1+0xc38] ;  /* 0x000c380001fb7983 */ /* 0x000ee80000100800 */
[----:B------:R0:W-:Y:S04]  /*d7a0*/  STL [R1+0xfa4], R11 ;  /* 0x000fa40b01007387 */ /* 0x0001e80000100800 */
[----:B0-----:R-:W3:Y:S01]  /*d7b0*/  LDL R11, [R1+0xc3c] ;  /* 0x000c3c00010b7983 */ /* 0x001ee20000100800 */
[----:B--2---:R-:W-:-:S03]  /*d7c0*/  ISETP.GE.AND P5, PT, R252, RZ, PT ;  /* 0x000000fffc00720c */ /* 0x004fc60003fa6270 */
[----:B------:R-:W2:Y:S04]  /*d7d0*/  LDL R252, [R1+0xc40] ;  /* 0x000c400001fc7983 */ /* 0x000ea80000100800 */
[----:B------:R-:W4:Y:S01]  /*d7e0*/  LDL.LU R246, [R1+0x1c] ;  /* 0x00001c0001f67983 */ /* 0x000f220000300800 */
[----:B------:R-:W-:-:S03]  /*d7f0*/  ISETP.GE.AND P2, PT, R0, RZ, PT ;  /* 0x000000ff0000720c */ /* 0x000fc60003f46270 */
[----:B------:R-:W3:Y:S01]  /*d800*/  LDL.LU R0, [R1+0x18] ;  /* 0x0000180001007983 */ /* 0x000ee20000300800 */
[----:B----4-:R-:W-:Y:S01]  /*d810*/  @!P1 IMAD.MOV R246, RZ, RZ, -R246 ;  /* 0x000000fffff69224 */ /* 0x010fe200078e0af6 */
[----:B------:R-:W-:-:S04]  /*d820*/  ISETP.GE.AND P1, PT, R247, RZ, PT ;  /* 0x000000fff700720c */ /* 0x000fc80003f26270 */
[----:B------:R0:W-:Y:S04]  /*d830*/  STL [R1+0x2c], R246 ;  /* 0x00002cf601007387 */ /* 0x0001e80000100800 */
[----:B0-----:R-:W4:Y:S04]  /*d840*/  LDL.LU R246, [R1+0xff0] ;  /* 0x000ff00001f67983 */ /* 0x001f280000300800 */
[----:B------:R-:W2:Y:S01]  /*d850*/  LDL.LU R247, [R1+0x14] ;  /* 0x0000140001f77983 */ /* 0x000ea20000300800 */
[----:B---3--:R-:W-:Y:S01]  /*d860*/  @!P0 IMAD.MOV R0, RZ, RZ, -R0 ;  /* 0x000000ffff008224 */ /* 0x008fe200078e0a00 */
[----:B------:R-:W-:-:S04]  /*d870*/  ISETP.GE.AND P0, PT, R248, RZ, PT ;  /* 0x000000fff800720c */ /* 0x000fc80003f06270 */
[----:B------:R0:W-:Y:S04]  /*d880*/  STL [R1+0x28], R0 ;  /* 0x0000280001007387 */ /* 0x0001e80000100800 */
[----:B0-----:R-:W3:Y:S04]  /*d890*/  LDL R0, [R1+0xc48] ;  /* 0x000c480001007983 */ /* 0x001ee80000100800 */
[----:B------:R-:W4:Y:S01]  /*d8a0*/  LDL.LU R248, [R1+0x10] ;  /* 0x0000100001f87983 */ /* 0x000f220000300800 */
[----:B--2---:R-:W-:Y:S01]  /*d8b0*/  @!P5 IMAD.MOV R247, RZ, RZ, -R247 ;  /* 0x000000fffff7d224 */ /* 0x004fe200078e0af7 */
[----:B------:R-:W-:-:S04]  /*d8c0*/  ISETP.GE.AND P5, PT, R4, RZ, PT ;  /* 0x000000ff0400720c */ /* 0x000fc80003fa6270 */
[----:B------:R0:W-:Y:S04]  /*d8d0*/  STL [R1+0x1c], R247 ;  /* 0x00001cf701007387 */ /* 0x0001e80000100800 */
[----:B0-----:R-:W2:Y:S04]  /*d8e0*/  LDL.LU R247, [R1+0xfec] ;  /* 0x000fec0001f77983 */ /* 0x001ea80000300800 */
[----:B------:R-:W3:Y:S01]  /*d8f0*/  LDL.LU R4, [R1+0xc] ;  /* 0x00000c0001047983 */ /* 0x000ee20000300800 */
[----:B----4-:R-:W-:Y:S01]  /*d900*/  @!P4 IMAD.MOV R248, RZ, RZ, -R248 ;  /* 0x000000fffff8c224 */ /* 0x010fe200078e0af8 */
[----:B------:R-:W-:-:S04]  /*d910*/  ISETP.GE.AND P4, PT, R249, RZ, PT ;  /* 0x000000fff900720c */ /* 0x000fc80003f86270 */
[----:B------:R0:W-:Y:S04]  /*d920*/  STL [R1+0x18], R248 ;  /* 0x000018f801007387 */ /* 0x0001e80000100800 */
[----:B0-----:R-:W4:Y:S04]  /*d930*/  LDL.LU R248, [R1+0xfe8] ;  /* 0x000fe80001f87983 */ /* 0x001f280000300800 */
[----:B------:R-:W2:Y:S01]  /*d940*/  LDL.LU R249, [R1+0x8] ;  /* 0x0000080001f97983 */ /* 0x000ea20000300800 */
[----:B---3--:R-:W-:Y:S01]  /*d950*/  @!P2 IMAD.MOV R4, RZ, RZ, -R4 ;  /* 0x000000ffff04a224 */ /* 0x008fe200078e0a04 */
[----:B------:R-:W-:-:S02]  /*d960*/  ISETP.GE.AND P2, PT, R250, RZ, PT ;  /* 0x000000fffa00720c */ /* 0x000fc40003f46270 */
[----:B------:R-:W3:Y:S04]  /*d970*/  LDL.LU R250, [R1+0x4] ;  /* 0x0000040001fa7983 */ /* 0x000ee80000300800 */
[----:B------:R0:W-:Y:S04]  /*d980*/  STL [R1+0x14], R4 ;  /* 0x0000140401007387 */ /* 0x0001e80000100800 */
[----:B0-----:R-:W4:Y:S01]  /*d990*/  LDL R4, [R1+0xc50] ;  /* 0x000c500001047983 */ /* 0x001f220000100800 */
[----:B--2---:R-:W-:Y:S01]  /*d9a0*/  @!P1 IMAD.MOV R249, RZ, RZ, -R249 ;  /* 0x000000fffff99224 */ /* 0x004fe200078e0af9 */
[----:B------:R-:W-:-:S04]  /*d9b0*/  ISETP.GE.AND P1, PT, R251, RZ, PT ;  /* 0x000000fffb00720c */ /* 0x000fc80003f26270 */
[----:B------:R0:W-:Y:S04]  /*d9c0*/  STL [R1+0x10], R249 ;  /* 0x000010f901007387 */ /* 0x0001e80000100800 */
[----:B0-----:R-:W2:Y:S04]  /*d9d0*/  LDL.LU R249, [R1+0xfe4] ;  /* 0x000fe40001f97983 */ /* 0x001ea80000300800 */
[----:B------:R-:W4:Y:S01]  /*d9e0*/  LDL.LU R251, [R1+0xfe0] ;  /* 0x000fe00001fb7983 */ /* 0x000f220000300800 */
[----:B---3--:R-:W-:-:S05]  /*d9f0*/  @!P0 IMAD.MOV R250, RZ, RZ, -R250 ;  /* 0x000000fffffa8224 */ /* 0x008fca00078e0afa */
[----:B------:R0:W-:Y:S04]  /*da00*/  STL [R1+0xc], R250 ;  /* 0x00000cfa01007387 */ /* 0x0001e80000100800 */
[----:B0-----:R-:W3:Y:S01]  /*da10*/  LDL.LU R250, [R1+0xfdc] ;  /* 0x000fdc0001fa7983 */ /* 0x001ee20000300800 */
[----:B------:R-:W-:Y:S01]  /*da20*/  ISETP.GE.AND P0, PT, R11, RZ, PT ;  /* 0x000000ff0b00720c */ /* 0x000fe20003f06270 */
[----:B----4-:R-:W-:Y:S01]  /*da30*/  @!P5 IMAD.MOV R251, RZ, RZ, -R251 ;  /* 0x000000fffffbd224 */ /* 0x010fe200078e0afb */
[----:B------:R-:W-:Y:S01]  /*da40*/  ISETP.GE.AND P5, PT, R252, RZ, PT ;  /* 0x000000fffc00720c */ /* 0x000fe20003fa6270 */
[----:B--2---:R-:W-:Y:S02]  /*da50*/  IMAD.MOV.U32 R252, RZ, RZ, R249 ;  /* 0x000000fffffc7224 */ /* 0x004fe400078e00f9 */
[----:B---3--:R-:W-:-:S02]  /*da60*/  IMAD.MOV.U32 R11, RZ, RZ, R250 ;  /* 0x000000ffff0b7224 */ /* 0x008fc400078e00fa */
[----:B------:R-:W2:Y:S04]  /*da70*/  LDL R250, [R1+0xc4c] ;  /* 0x000c4c0001fa7983 */ /* 0x000ea80000100800 */
[----:B------:R0:W-:Y:S04]  /*da80*/  STL [R1+0x8], R251 ;  /* 0x000008fb01007387 */ /* 0x0001e80000100800 */
[----:B------:R-:W3:Y:S01]  /*da90*/  LDL R249, [R1+0xc44] ;  /* 0x000c440001f97983 */ /* 0x000ee20000100800 */
[----:B------:R-:W-:Y:S02]  /*daa0*/  @!P4 IMAD.MOV R11, RZ, RZ, -R11 ;  /* 0x000000ffff0bc224 */ /* 0x000fe400078e0a0b */
[----:B------:R-:W-:-:S02]  /*dab0*/  @!P2 IMAD.MOV R252, RZ, RZ, -R252 ;  /* 0x000000fffffca224 */ /* 0x000fc400078e0afc */
[----:B------:R-:W-:Y:S01]  /*dac0*/  @!P1 IMAD.MOV R248, RZ, RZ, -R248 ;  /* 0x000000fffff89224 */ /* 0x000fe200078e0af8 */
[----:B0-----:R-:W4:Y:S01]  /*dad0*/  LDL R251, [R1+0xc58] ;  /* 0x000c580001fb7983 */ /* 0x001f220000100800 */
[----:B------:R-:W-:-:S03]  /*dae0*/  ISETP.GE.AND P2, PT, R0, RZ, PT ;  /* 0x000000ff0000720c */ /* 0x000fc60003f46270 */
[----:B------:R0:W-:Y:S04]  /*daf0*/  STL [R1+0xfc4], R11 ;  /* 0x000fc40b01007387 */ /* 0x0001e80000100800 */
[----:B0-----:R-:W4:Y:S01]  /*db00*/  LDL R11, [R1+0xc5c] ;  /* 0x000c5c00010b7983 */ /* 0x001f220000100800 */
[----:B---3--:R-:W-:-:S03]  /*db10*/  ISETP.GE.AND P4, PT, R249, RZ, PT ;  /* 0x000000fff900720c */ /* 0x008fc60003f86270 */
[----:B------:R-:W3:Y:S04]  /*db20*/  LDL R249, [R1+0xc60] ;  /* 0x000c600001f97983 */ /* 0x000ee80000100800 */
[----:B------:R0:W-:Y:S04]  /*db30*/  STL [R1+0xfc8], R252 ;  /* 0x000fc8fc01007387 */ /* 0x0001e80000100800 */
[----:B------:R-:W3:Y:S04]  /*db40*/  LDL R0, [R1+0xc64] ;  /* 0x000c640001007983 */ /* 0x000ee80000100800 */
[----:B------:R1:W-:Y:S04]  /*db50*/  STL [R1+0xfcc], R248 ;  /* 0x000fccf801007387 */ /* 0x0003e80000100800 */
[----:B0-----:R-:W3:Y:S04]  /*db60*/  LDL R252, [R1+0xc68] ;  /* 0x000c680001fc7983 */ /* 0x001ee80000100800 */
[----:B-1----:R-:W3:Y:S01]  /*db70*/  LDL R248, [R1+0xc54] ;  /* 0x000c540001f87983 */ /* 0x002ee20000100800 */
[----:B------:R-:W-:Y:S01]  /*db80*/  @!P0 IMAD.MOV R247, RZ, RZ, -R247 ;  /* 0x000000fffff78224 */ /* 0x000fe200078e0af7 */
[----:B--2---:R-:W-:Y:S01]  /*db90*/  ISETP.GE.AND P1, PT, R250, RZ, PT ;  /* 0x000000fffa00720c */ /* 0x004fe20003f26270 */
[----:B------:R-:W-:Y:S01]  /*dba0*/  @!P5 IMAD.MOV R246, RZ, RZ, -R246 ;  /* 0x000000fffff6d224 */ /* 0x000fe200078e0af6 */
[----:B------:R-:W2:Y:S01]  /*dbb0*/  LDL R250, [R1+0xc6c] ;  /* 0x000c6c0001fa7983 */ /* 0x000ea20000100800 */
[----:B------:R-:W-:Y:S01]  /*dbc0*/  @!P4 IMAD.MOV R245, RZ, RZ, -R245 ;  /* 0x000000fffff5c224 */ /* 0x000fe200078e0af5 */
[----:B------:R-:W-:-:S02]  /*dbd0*/  ISETP.GE.AND P0, PT, R4, RZ, PT ;  /* 0x000000ff0400720c */ /* 0x000fc40003f06270 */
[----:B------:R0:W-:Y:S01]  /*dbe0*/  STL [R1+0xfd0], R247 ;  /* 0x000fd0f701007387 */ /* 0x0001e20000100800 */
[----:B----4-:R-:W-:-:S03]  /*dbf0*/  ISETP.GE.AND P4, PT, R251, RZ, PT ;  /* 0x000000fffb00720c */ /* 0x010fc60003f86270 */
[----:B------:R-:W4:Y:S04]  /*dc00*/  LDL R4, [R1+0xc70] ;  /* 0x000c700001047983 */ /* 0x000f280000100800 */
[----:B------:R1:W-:Y:S01]  /*dc10*/  STL [R1+0xfd4], R246 ;  /* 0x000fd4f601007387 */ /* 0x0003e20000100800 */
[----:B------:R-:W-:Y:S02]  /*dc20*/  @!P1 IMAD.MOV R243, RZ, RZ, -R243 ;  /* 0x000000fffff39224 */ /* 0x000fe400078e0af3 */
[----:B------:R-:W-:Y:S01]  /*dc30*/  @!P2 IMAD.MOV R244, RZ, RZ, -R244 ;  /* 0x000000fffff4a224 */ /* 0x000fe200078e0af4 */
[----:B------:R-:W-:Y:S01]  /*dc40*/  ISETP.GE.AND P2, PT, R11, RZ, PT ;  /* 0x000000ff0b00720c */ /* 0x000fe20003f46270 */
[----:B------:R-:W-:Y:S01]  /*dc50*/  @!P0 IMAD.MOV R242, RZ, RZ, -R242 ;  /* 0x000000fffff28224 */ /* 0x000fe200078e0af2 */
[----:B---3--:R-:W-:-:S02]  /*dc60*/  ISETP.GE.AND P5, PT, R248, RZ, PT ;  /* 0x000000fff800720c */ /* 0x008fc40003fa6270 */
[----:B------:R-:W3:Y:S04]  /*dc70*/  LDL R248, [R1+0xc74] ;  /* 0x000c740001f87983 */ /* 0x000ee80000100800 */
[----:B------:R-:W-:Y:S04]  /*dc80*/  STL [R1+0xfd8], R245 ;  /* 0x000fd8f501007387 */ /* 0x000fe80000100800 */
[----:B------:R-:W3:Y:S01]  /*dc90*/  LDL R251, [R1+0xc78] ;  /* 0x000c780001fb7983 */ /* 0x000ee20000100800 */
[----:B------:R-:W-:-:S03]  /*dca0*/  ISETP.GE.AND P1, PT, R249, RZ, PT ;  /* 0x000000fff900720c */ /* 0x000fc60003f26270 */
[----:B------:R-:W3:Y:S04]  /*dcb0*/  LDL R249, [R1+0xc80] ;  /* 0x000c800001f97983 */ /* 0x000ee80000100800 */
[----:B------:R-:W3:Y:S01]  /*dcc0*/  LDL R11, [R1+0xc7c] ;  /* 0x000c7c00010b7983 */ /* 0x000ee20000100800 */
[----:B------:R-:W-:-:S03]  /*dcd0*/  ISETP.GE.AND P0, PT, R0, RZ, PT ;  /* 0x000000ff0000720c */ /* 0x000fc60003f06270 */
[----:B------:R-:W3:Y:S01]  /*dce0*/  LDL R0, [R1+0xc84] ;  /* 0x000c840001007983 */ /* 0x000ee20000100800 */
[----:B------:R-:W-:Y:S01]  /*dcf0*/  @!P5 IMAD.MOV R241, RZ, RZ, -R241 ;  /* 0x000000fffff1d224 */ /* 0x000fe200078e0af1 */
[----:B------:R-:W-:Y:S02]  /*dd00*/  ISETP.GE.AND P5, PT, R252, RZ, PT ;  /* 0x000000fffc00720c */ /* 0x000fe40003fa6270 */
[----:B------:R-:W3:Y:S01]  /*dd10*/  LDL R252, [R1+0xc88] ;  /* 0x000c880001fc7983 */ /* 0x000ee20000100800 */
[----:B------:R-:W-:Y:S01]  /*dd20*/  @!P4 IMAD.MOV R240, RZ, RZ, -R240 ;  /* 0x000000fffff0c224 */ /* 0x000fe200078e0af0 */
[----:B--2---:R-:W-:Y:S02]  /*dd30*/  ISETP.GE.AND P4, PT, R250, RZ, PT ;  /* 0x000000fffa00720c */ /* 0x004fe40003f86270 */
[----:B------:R-:W2:Y:S02]  /*dd40*/  LDL R250, [R1+0xc8c] ;  /* 0x000c8c0001fa7983 */ /* 0x000ea40000100800 */
[----:B------:R-:W-:-:S02]  /*dd50*/  @!P0 IMAD.MOV R237, RZ, RZ, -R237 ;  /* 0x000000ffffed8224 */ /* 0x000fc400078e0aed */
[----:B------:R-:W-:Y:S01]  /*dd60*/  @!P2 IMAD.MOV R239, RZ, RZ, -R239 ;  /* 0x000000ffffefa224 */ /* 0x000fe200078e0aef */
[----:B----4-:R-:W-:Y:S01]  /*dd70*/  ISETP.GE.AND P2, PT, R4, RZ, PT ;  /* 0x000000ff0400720c */ /* 0x010fe20003f46270 */
[----:B0-----:R-:W4:Y:S04]  /*dd80*/  LDL R247, [R1+0xbb4] ;  /* 0x000bb40001f77983 */ /* 0x001f280000100800 */
[----:B------:R-:W4:Y:S01]  /*dd90*/  LDL R4, [R1+0xc90] ;  /* 0x000c900001047983 */ /* 0x000f220000100800 */
[----:B------:R-:W-:Y:S02]  /*dda0*/  @!P4 IMAD.MOV R235, RZ, RZ, -R235 ;  /* 0x000000ffffebc224 */ /* 0x000fe400078e0aeb */
[----:B------:R-:W-:Y:S01]  /*ddb0*/  @!P5 IMAD.MOV R236, RZ, RZ, -R236 ;  /* 0x000000ffffecd224 */ /* 0x000fe200078e0aec */
[----:B-1----:R-:W4:Y:S04]  /*ddc0*/  LDL R246, [R1+0xbe4] ;  /* 0x000be40001f67983 */ /* 0x002f280000100800 */
[----:B------:R-:W-:Y:S01]  /*ddd0*/  @!P2 IMAD.MOV R234, RZ, RZ, -R234 ;  /* 0x000000ffffeaa224 */ /* 0x000fe200078e0aea */
[----:B---3--:R-:W-:-:S02]  /*dde0*/  ISETP.GE.AND P0, PT, R251, RZ, PT ;  /* 0x000000fffb00720c */ /* 0x008fc40003f06270 */
[----:B------:R-:W3:Y:S01]  /*ddf0*/  LDL R251, [R1+0xc98] ;  /* 0x000c980001fb7983 */ /* 0x000ee20000100800 */
[----:B------:R-:W-:-:S03]  /*de00*/  ISETP.GE.AND P4, PT, R249, RZ, PT ;  /* 0x000000fff900720c */ /* 0x000fc60003f86270 */
[----:B------:R-:W3:Y:S01]  /*de10*/  LDL R249, [R1+0xca0] ;  /* 0x000ca00001f97983 */ /* 0x000ee20000100800 */
[----:B------:R-:W-:-:S03]  /*de20*/  ISETP.GE.AND P5, PT, R11, RZ, PT ;  /* 0x000000ff0b00720c */ /* 0x000fc60003fa6270 */
        /* <DEDUP_REMOVED lines=8> */
[----:B------:R-:W2:Y:S07]  /*deb0*/  LDL R250, [R1+0xcac] ;  /* 0x000cac0001fa7983 */ /* 0x000eae0000100800 */
[----:B------:R-:W-:Y:S01]  /*dec0*/  @!P1 IMAD.MOV R233, RZ, RZ, -R233 ;  /* 0x000000ffffe99224 */ /* 0x000fe200078e0ae9 */
[----:B------:R-:W-:-:S02]  /*ded0*/  ISETP.GE.AND P1, PT, R252, RZ, PT ;  /* 0x000000fffc00720c */ /* 0x000fc40003f26270 */
[----:B------:R-:W2:Y:S01]  /*dee0*/  LDL R252, [R1+0xca8] ;  /* 0x000ca80001fc7983 */ /* 0x000ea20000100800 */
[----:B------:R-:W-:Y:S02]  /*def0*/  @!P2 IMAD.MOV R229, RZ, RZ, -R229 ;  /* 0x000000ffffe5a224 */ /* 0x000fe400078e0ae5 */
[----:B------:R-:W-:Y:S01]  /*df00*/  @!P5 IMAD.MOV R231, RZ, RZ, -R231 ;  /* 0x000000ffffe7d224 */ /* 0x000fe200078e0ae7 */
[----:B----4-:R-:W-:Y:S02]  /*df10*/  ISETP.GE.AND P5, PT, R4, RZ, PT ;  /* 0x000000ff0400720c */ /* 0x010fe40003fa6270 */
[----:B------:R-:W4:Y:S01]  /*df20*/  LDL R4, [R1+0xcb0] ;  /* 0x000cb00001047983 */ /* 0x000f220000100800 */
[----:B------:R-:W-:-:S04]  /*df30*/  @!P0 IMAD.MOV R227, RZ, RZ, -R227 ;  /* 0x000000ffffe38224 */ /* 0x000fc800078e0ae3 */
[----:B------:R-:W-:Y:S01]  /*df40*/  @!P1 IMAD.MOV R228, RZ, RZ, -R228 ;  /* 0x000000ffffe49224 */ /* 0x000fe200078e0ae4 */
[----:B---3--:R-:W-:Y:S02]  /*df50*/  ISETP.GE.AND P2, PT, R251, RZ, PT ;  /* 0x000000fffb00720c */ /* 0x008fe40003f46270 */
        /* <DEDUP_REMOVED lines=9> */
[----:B------:R-:W-:Y:S02]  /*dff0*/  ISETP.GE.AND P4, PT, R248, RZ, PT ;  /* 0x000000fff800720c */ /* 0x000fe40003f86270 */
[----:B------:R-:W3:Y:S01]  /*e000*/  LDL R248, [R1+0xcb4] ;  /* 0x000cb40001f87983 */ /* 0x000ee20000100800 */
[----:B------:R-:W-:Y:S01]  /*e010*/  @!P2 IMAD.MOV R224, RZ, RZ, -R224 ;  /* 0x000000ffffe0a224 */ /* 0x000fe200078e0ae0 */
[----:B--2---:R-:W-:-:S02]  /*e020*/  ISETP.GE.AND P2, PT, R250, RZ, PT ;  /* 0x000000fffa00720c */ /* 0x004fc40003f46270 */
[----:B------:R-:W2:Y:S07]  /*e030*/  LDL R250, [R1+0xccc] ;  /* 0x000ccc0001fa7983 */ /* 0x000eae0000100800 */
[----:B------:R-:W-:Y:S01]  /*e040*/  @!P4 IMAD.MOV R225, RZ, RZ, -R225 ;  /* 0x000000ffffe1c224 */ /* 0x000fe200078e0ae1 */
[----:B------:R-:W-:Y:S02]  /*e050*/  ISETP.GE.AND P4, PT, R252, RZ, PT ;  /* 0x000000fffc00720c */ /* 0x000fe40003f86270 */
[----:B------:R-:W2:Y:S01]  /*e060*/  LDL R252, [R1+0xcc8] ;  /* 0x000cc80001fc7983 */ /* 0x000ea20000100800 */
[----:B------:R-:W-:-:S02]  /*e070*/  @!P5 IMAD.MOV R221, RZ, RZ, -R221 ;  /* 0x000000ffffddd224 */ /* 0x000fc400078e0add */
        /* <DEDUP_REMOVED lines=567> */
[----:B------:R-:W-:Y:S01]  /*103f0*/  ISETP.GE.AND P1, PT, R248, RZ, PT ;  /* 0x000000fff800720c */ /* 0x000fe20003f26270 */
[----:B------:R-:W-:Y:S01]  /*10400*/  @!P0 IMAD.MOV R32, RZ, RZ, -R32 ;  /* 0x000000ffff208224 */ /* 0x000fe200078e0a20 */
[----:B------:R-:W3:Y:S01]  /*10410*/  LDL R248, [R1+0xbb8] ;  /* 0x000bb80001f87983 */ /* 0x000ee20000100800 */
[----:B--2---:R-:W-:-:S03]  /*10420*/  ISETP.GE.AND P0, PT, R250, RZ, PT ;  /* 0x000000fffa00720c */ /* 0x004fc60003f06270 */
[----:B------:R-:W2:Y:S07]  /*10430*/  LDL R250, [R1+0xbd0] ;  /* 0x000bd00001fa7983 */ /* 0x000eae0000100800 */
[----:B------:R-:W-:Y:S01]  /*10440*/  @!P1 IMAD.MOV R33, RZ, RZ, -R33 ;  /* 0x000000ffff219224 */ /* 0x000fe200078e0a21 */
[----:B------:R-:W-:Y:S01]  /*10450*/  ISETP.GE.AND P1, PT, R252, RZ, PT ;  /* 0x000000fffc00720c */ /* 0x000fe20003f26270 */
[----:B------:R-:W-:Y:S01]  /*10460*/  @!P5 IMAD.MOV R31, RZ, RZ, -R31 ;  /* 0x000000ffff1fd224 */ /* 0x000fe200078e0a1f */
[----:B------:R-:W2:Y:S01]  /*10470*/  LDL R252, [R1+0xbcc] ;  /* 0x000bcc0001fc7983 */ /* 0x000ea20000100800 */
[----:B----4-:R-:W-:-:S03]  /*10480*/  ISETP.GE.AND P5, PT, R4, RZ, PT ;  /* 0x000000ff0400720c */ /* 0x010fc60003fa6270 */
[----:B------:R-:W4:Y:S07]  /*10490*/  LDL R4, [R1+0xbd4] ;  /* 0x000bd40001047983 */ /* 0x000f2e0000100800 */
[----:B------:R-:W-:-:S03]  /*104a0*/  @!P1 IMAD.MOV R28, RZ, RZ, -R28 ;  /* 0x000000ffff1c9224 */ /* 0x000fc600078e0a1c */
[----:B------:R-:W-:Y:S02]  /*104b0*/  @!P5 IMAD.MOV R26, RZ, RZ, -R26 ;  /* 0x000000ffff1ad224 */ /* 0x000fe400078e0a1a */
[----:B------:R-:W-:Y:S02]  /*104c0*/  @!P0 IMAD.MOV R27, RZ, RZ, -R27 ;  /* 0x000000ffff1b8224 */ /* 0x000fe400078e0a1b */
[----:B------:R-:W-:Y:S01]  /*104d0*/  @!P4 IMAD.MOV R30, RZ, RZ, -R30 ;  /* 0x000000ffff1ec224 */ /* 0x000fe200078e0a1e */
[----:B------:R-:W-:Y:S01]  /*104e0*/  ISETP.GE.AND P4, PT, R247, RZ, PT ;  /* 0x000000fff700720c */ /* 0x000fe20003f86270 */
[----:B------:R-:W-:Y:S01]  /*104f0*/  @!P2 IMAD.MOV R29, RZ, RZ, -R29 ;  /* 0x000000ffff1da224 */ /* 0x000fe200078e0a1d */
[----:B------:R-:W4:Y:S01]  /*10500*/  LDL R247, [R1+0xbe8] ;  /* 0x000be80001f77983 */ /* 0x000f220000100800 */
[----:B---3--:R-:W-:-:S03]  /*10510*/  ISETP.GE.AND P1, PT, R251, RZ, PT ;  /* 0x000000fffb00720c */ /* 0x008fc60003f26270 */
[----:B------:R-:W3:Y:S01]  /*10520*/  LDL R251, [R1+0xbd8] ;  /* 0x000bd80001fb7983 */ /* 0x000ee20000100800 */
[----:B------:R-:W-:-:S03]  /*10530*/  ISETP.GE.AND P5, PT, R249, RZ, PT ;  /* 0x000000fff900720c */ /* 0x000fc60003fa6270 */
[----:B------:R-:W3:Y:S01]  /*10540*/  LDL R249, [R1+0xbe0] ;  /* 0x000be00001f97983 */ /* 0x000ee20000100800 */
[----:B------:R-:W-:-:S03]  /*10550*/  ISETP.GE.AND P0, PT, R11, RZ, PT ;  /* 0x000000ff0b00720c */ /* 0x000fc60003f06270 */
[----:B------:R-:W3:Y:S01]  /*10560*/  LDL R11, [R1+0xbdc] ;  /* 0x000bdc00010b7983 */ /* 0x000ee20000100800 */
[----:B------:R-:W-:Y:S01]  /*10570*/  @!P4 IMAD.MOV R25, RZ, RZ, -R25 ;  /* 0x000000ffff19c224 */ /* 0x000fe200078e0a19 */
[----:B------:R-:W-:Y:S02]  /*10580*/  ISETP.GE.AND P4, PT, R0, RZ, PT ;  /* 0x000000ff0000720c */ /* 0x000fe40003f86270 */
[----:B------:R-:W0:Y:S01]  /*10590*/  S2R R0, SR_TID.X ;  /* 0x0000000000007919 */ /* 0x000e220000002100 */
[----:B------:R-:W-:Y:S01]  /*105a0*/  @!P1 IMAD.MOV R23, RZ, RZ, -R23 ;  /* 0x000000ffff179224 */ /* 0x000fe200078e0a17 */
[----:B------:R-:W-:Y:S01]  /*105b0*/  ISETP.GE.AND P2, PT, R248, RZ, PT ;  /* 0x000000fff800720c */ /* 0x000fe20003f46270 */
[----:B------:R-:W-:Y:S01]  /*105c0*/  @!P5 IMAD.MOV R21, RZ, RZ, -R21 ;  /* 0x000000ffff15d224 */ /* 0x000fe200078e0a15 */
[----:B------:R-:W3:Y:S01]  /*105d0*/  LDL R248, [R1+0xbec] ;  /* 0x000bec0001f87983 */ /* 0x000ee20000100800 */
[----:B--2---:R-:W-:-:S03]  /*105e0*/  ISETP.GE.AND P1, PT, R250, RZ, PT ;  /* 0x000000fffa00720c */ /* 0x004fc60003f26270 */
[----:B------:R-:W2:Y:S01]  /*105f0*/  LDL R250, [R1+0xbf0] ;  /* 0x000bf00001fa7983 */ /* 0x000ea20000100800 */
[----:B------:R-:W-:-:S06]  /*10600*/  @!P0 IMAD.MOV R22, RZ, RZ, -R22 ;  /* 0x000000ffff168224 */ /* 0x000fcc00078e0a16 */
[----:B------:R-:W-:Y:S01]  /*10610*/  @!P2 IMAD.MOV R24, RZ, RZ, -R24 ;  /* 0x000000ffff18a224 */ /* 0x000fe200078e0a18 */
[----:B------:R-:W-:Y:S02]  /*10620*/  ISETP.GE.AND P2, PT, R252, RZ, PT ;  /* 0x000000fffc00720c */ /* 0x000fe40003f46270 */
[----:B0-----:R-:W-:-:S04]  /*10630*/  SHF.R.U32.HI R0, RZ, 0x6, R0 ;  /* 0x00000006ff007819 */ /* 0x001fc80000011600 */
[----:B------:R-:W-:-:S04]  /*10640*/  SGXT.U32 R0, R0, 0x1 ;  /* 0x000000010000781a */ /* 0x000fc80000000000 */
[----:B------:R-:W-:Y:S02]  /*10650*/  LOP3.LUT R0, R0, 0x3e, RZ, 0xfc, !PT ;  /* 0x0000003e00007812 */ /* 0x000fe400078efcff */
[----:B----4-:R-:W-:-:S03]  /*10660*/  ISETP.GE.AND P0, PT, R4, RZ, PT ;  /* 0x000000ff0400720c */ /* 0x010fc60003f06270 */
[----:B------:R-:W-:Y:S02]  /*10670*/  IMAD R4, R0, UR9, RZ ;  /* 0x0000000900047c24 */ /* 0x000fe4000f8e02ff */
[----:B------:R-:W-:-:S04]  /*10680*/  IMAD R0, RZ, RZ, -UR9 ;  /* 0x80000009ff007e24 */ /* 0x000fc8000f8e02ff */
[----:B------:R-:W-:Y:S02]  /*10690*/  IMAD R4, R0, 0x2, R4 ;  /* 0x0000000200047824 */ /* 0x000fe400078e0204 */
[----:B------:R-:W-:Y:S02]  /*106a0*/  @!P2 IMAD.MOV R19, RZ, RZ, -R19 ;  /* 0x000000ffff13a224 */ /* 0x000fe400078e0a13 */
[----:B------:R-:W-:Y:S01]  /*106b0*/  @!P4 IMAD.MOV R20, RZ, RZ, -R20 ;  /* 0x000000ffff14c224 */ /* 0x000fe200078e0a14 */
[----:B---3--:R-:W-:Y:S02]  /*106c0*/  ISETP.GE.AND P5, PT, R251, RZ, PT ;  /* 0x000000fffb00720c */ /* 0x008fe40003fa6270 */
[----:B------:R-:W3:Y:S04]  /*106d0*/  LDL R251, [R1+0xbf4] ;  /* 0x000bf40001fb7983 */ /* 0x000ee80000100800 */
[----:B------:R0:W-:Y:S01]  /*106e0*/  STL [R1+0x198], R4 ;  /* 0x0001980401007387 */ /* 0x0001e20000100800 */
[----:B------:R-:W-:-:S03]  /*106f0*/  ISETP.GE.AND P2, PT, R249, RZ, PT ;  /* 0x000000fff900720c */ /* 0x000fc60003f46270 */
[----:B------:R-:W4:Y:S01]  /*10700*/  LDL R252, [R1+0xbf8] ;  /* 0x000bf80001fc7983 */ /* 0x000f220000100800 */
[----:B0-----:R-:W-:-:S05]  /*10710*/  IMAD R4, R0, 0x2, R4 ;  /* 0x0000000200047824 */ /* 0x001fca00078e0204 */
[----:B------:R0:W-:Y:S04]  /*10720*/  STL [R1+0x1a0], R4 ;  /* 0x0001a00401007387 */ /* 0x0001e80000100800 */
[----:B------:R-:W4:Y:S01]  /*10730*/  LDL R249, [R1+0xc00] ;  /* 0x000c000001f97983 */ /* 0x000f220000100800 */
[----:B------:R-:W-:-:S03]  /*10740*/  ISETP.GE.AND P4, PT, R11, RZ, PT ;  /* 0x000000ff0b00720c */ /* 0x000fc60003f86270 */
[----:B------:R-:W4:Y:S01]  /*10750*/  LDL R11, [R1+0xbfc] ;  /* 0x000bfc00010b7983 */ /* 0x000f220000100800 */
[----:B0-----:R-:W-:-:S05]  /*10760*/  IMAD R4, R0, 0x2, R4 ;  /* 0x0000000200047824 */ /* 0x001fca00078e0204 */
[----:B------:R0:W-:Y:S02]  /*10770*/  STL [R1+0x15c], R4 ;  /* 0x00015c0401007387 */ /* 0x0001e40000100800 */
[----:B0-----:R-:W-:-:S05]  /*10780*/  IMAD R4, R0, 0x2, R4 ;  /* 0x0000000200047824 */ /* 0x001fca00078e0204 */
[----:B------:R0:W-:Y:S02]  /*10790*/  STL [R1+0x160], R4 ;  /* 0x0001600401007387 */ /* 0x0001e40000100800 */
[----:B0-----:R-:W-:-:S05]  /*107a0*/  IMAD R4, R0, 0x2, R4 ;  /* 0x0000000200047824 */ /* 0x001fca00078e0204 */
[----:B------:R0:W-:Y:S01]  /*107b0*/  STL [R1+0x164], R4 ;  /* 0x0001640401007387 */ /* 0x0001e20000100800 */
[----:B------:R-:W-:Y:S02]  /*107c0*/  @!P4 IMAD.MOV R15, RZ, RZ, -R15 ;  /* 0x000000ffff0fc224 */ /* 0x000fe400078e0a0f */
[----:B0-----:R-:W-:Y:S01]  /*107d0*/  IMAD R4, R0, 0x2, R4 ;  /* 0x0000000200047824 */ /* 0x001fe200078e0204 */
[----:B--2---:R-:W-:-:S04]  /*107e0*/  ISETP.GE.AND P4, PT, R250, RZ, PT ;  /* 0x000000fffa00720c */ /* 0x004fc80003f86270 */
[----:B------:R0:W-:Y:S04]  /*107f0*/  STL [R1+0x168], R4 ;  /* 0x0001680401007387 */ /* 0x0001e80000100800 */
[----:B------:R-:W2:Y:S01]  /*10800*/  LDL R250, [R1+0xc04] ;  /* 0x000c040001fa7983 */ /* 0x000ea20000100800 */
[----:B0-----:R-:W-:Y:S02]  /*10810*/  IMAD R4, R0, 0x2, R4 ;  /* 0x0000000200047824 */ /* 0x001fe400078e0204 */
[----:B------:R-:W-:-:S03]  /*10820*/  @!P2 IMAD.MOV R14, RZ, RZ, -R14 ;  /* 0x000000ffff0ea224 */ /* 0x000fc600078e0a0e */
[----:B------:R0:W-:Y:S01]  /*10830*/  STL [R1+0x16c], R4 ;  /* 0x00016c0401007387 */ /* 0x0001e20000100800 */
[----:B------:R-:W-:Y:S02]  /*10840*/  @!P5 IMAD.MOV R16, RZ, RZ, -R16 ;  /* 0x000000ffff10d224 */ /* 0x000fe400078e0a10 */
[----:B0-----:R-:W-:Y:S01]  /*10850*/  IMAD R4, R0, 0x2, R4 ;  /* 0x0000000200047824 */ /* 0x001fe200078e0204 */
[----:B------:R-:W-:Y:S01]  /*10860*/  ISETP.GE.AND P5, PT, R248, RZ, PT ;  /* 0x000000fff800720c */ /* 0x000fe20003fa6270 */
[----:B------:R-:W-:Y:S01]  /*10870*/  @!P1 IMAD.MOV R18, RZ, RZ, -R18 ;  /* 0x000000ffff129224 */ /* 0x000fe200078e0a12 */
[----:B------:R-:W-:Y:S01]  /*10880*/  ISETP.GE.AND P1, PT, R246, RZ, PT ;  /* 0x000000fff600720c */ /* 0x000fe20003f26270 */
[----:B------:R-:W-:Y:S01]  /*10890*/  @!P0 IMAD.MOV R17, RZ, RZ, -R17 ;  /* 0x000000ffff118224 */ /* 0x000fe200078e0a11 */
[----:B------:R-:W-:-:S09]  /*108a0*/  ISETP.GE.AND P0, PT, R247, RZ, PT ;  /* 0x000000fff700720c */ /* 0x000fd20003f06270 */
[----:B------:R-:W-:Y:S02]  /*108b0*/  @!P5 IMAD.MOV R9, RZ, RZ, -R9 ;  /* 0x000000ffff09d224 */ /* 0x000fe400078e0a09 */
[----:B------:R-:W-:Y:S02]  /*108c0*/  @!P1 IMAD.MOV R13, RZ, RZ, -R13 ;  /* 0x000000ffff0d9224 */ /* 0x000fe400078e0a0d */
[----:B------:R-:W-:Y:S01]  /*108d0*/  @!P0 IMAD.MOV R10, RZ, RZ, -R10 ;  /* 0x000000ffff0a8224 */ /* 0x000fe200078e0a0a */
[----:B---3--:R-:W-:Y:S02]  /*108e0*/  ISETP.GE.AND P2, PT, R251, RZ, PT ;  /* 0x000000fffb00720c */ /* 0x008fe40003f46270 */
[----:B------:R-:W3:Y:S04]  /*108f0*/  LDL R251, [R1+0xc08] ;  /* 0x000c080001fb7983 */ /* 0x000ee80000100800 */
[----:B------:R0:W-:Y:S02]  /*10900*/  STL [R1+0x170], R4 ;  /* 0x0001700401007387 */ /* 0x0001e40000100800 */
[----:B0-----:R-:W-:-:S05]  /*10910*/  IMAD R4, R0, 0x2, R4 ;  /* 0x0000000200047824 */ /* 0x001fca00078e0204 */
[----:B------:R0:W-:Y:S02]  /*10920*/  STL [R1+0x174], R4 ;  /* 0x0001740401007387 */ /* 0x0001e40000100800 */
[----:B0-----:R-:W-:-:S05]  /*10930*/  IMAD R4, R0, 0x2, R4 ;  /* 0x0000000200047824 */ /* 0x001fca00078e0204 */
[----:B------:R0:W-:Y:S01]  /*10940*/  STL [R1+0x178], R4 ;  /* 0x0001780401007387 */ /* 0x0001e20000100800 */
[----:B----4-:R-:W-:Y:S01]  /*10950*/  ISETP.GE.AND P5, PT, R249, RZ, PT ;  /* 0x000000fff900720c */ /* 0x010fe20003fa6270 */
[----:B0-----:R-:W-:-:S05]  /*10960*/  IMAD R4, R0, 0x2, R4 ;  /* 0x0000000200047824 */ /* 0x001fca00078e0204 */
[----:B------:R0:W-:Y:S01]  /*10970*/  STL [R1+0x17c], R4 ;  /* 0x00017c0401007387 */ /* 0x0001e20000100800 */
[----:B------:R-:W-:-:S03]  /*10980*/  IMAD R249, R0, 0x2, R4 ;  /* 0x0000000200f97824 */ /* 0x000fc600078e0204 */
[----:B------:R1:W-:Y:S04]  /*10990*/  STL [R1+0xf90], R2 ;  /* 0x000f900201007387 */ /* 0x0003e80000100800 */
[----:B------:R-:W4:Y:S04]  /*109a0*/  LDL.LU R245, [R1+0x2c] ;  /* 0x00002c0001f57983 */ /* 0x000f280000300800 */
[----:B------:R-:W4:Y:S01]  /*109b0*/  LDL.LU R246, [R1+0x28] ;  /* 0x0000280001f67983 */ /* 0x000f220000300800 */
[----:B------:R-:W-:-:S03]  /*109c0*/  ISETP.GE.AND P1, PT, R252, RZ, PT ;  /* 0x000000fffc00720c */ /* 0x000fc60003f26270 */
[----:B------:R-:W4:Y:S04]  /*109d0*/  LDL.LU R247, [R1+0x1c] ;  /* 0x00001c0001f77983 */ /* 0x000f280000300800 */
[----:B------:R-:W-:Y:S01]  /*109e0*/  STL [R1+0x180], R249 ;  /* 0x000180f901007387 */ /* 0x000fe20000100800 */
[----:B------:R-:W-:-:S03]  /*109f0*/  ISETP.GE.AND P0, PT, R11, RZ, PT ;  /* 0x000000ff0b00720c */ /* 0x000fc60003f06270 */
[----:B------:R-:W4:Y:S04]  /*10a00*/  LDL.LU R248, [R1+0x18] ;  /* 0x0000180001f87983 */ /* 0x000f280000300800 */
[----:B------:R-:W4:Y:S04]  /*10a10*/  LDL.LU R252, [R1+0x14] ;  /* 0x0000140001fc7983 */ /* 0x000f280000300800 */
[----:B------:R-:W4:Y:S01]  /*10a20*/  LDL.LU R11, [R1+0x10] ;  /* 0x00001000010b7983 */ /* 0x000f220000300800 */
[----:B0-----:R-:W0:Y:S01]  /*10a30*/  S2R R4, SR_TID.X ;  /* 0x0000000000047919 */ /* 0x001e220000002100 */
[----:B------:R-:W-:Y:S01]  /*10a40*/  @!P4 IMAD.MOV R12, RZ, RZ, -R12 ;  /* 0x000000ffff0cc224 */ /* 0x000fe200078e0a0c */
[----:B------:R-:W-:Y:S01]  /*10a50*/  ISETP.GE.AND P4, PT, R2, RZ, PT ;  /* 0x000000ff0200720c */ /* 0x000fe20003f86270 */
[----:B-1----:R-:W-:-:S02]  /*10a60*/  IMAD R2, R0, 0x2, R249 ;  /* 0x0000000200027824 */ /* 0x002fc400078e02f9 */
[----:B------:R-:W-:-:S03]  /*10a70*/  @!P0 IMAD.MOV R6, RZ, RZ, -R6 ;  /* 0x000000ffff068224 */ /* 0x000fc600078e0a06 */
[----:B------:R1:W-:Y:S01]  /*10a80*/  STL [R1+0x184], R2 ;  /* 0x0001840201007387 */ /* 0x0003e20000100800 */
[----:B------:R-:W-:Y:S02]  /*10a90*/  ISETP.NE.AND P3, PT, R5, RZ, PT ;  /* 0x000000ff0500720c */ /* 0x000fe40003f65270 */
[----:B------:R-:W-:Y:S01]  /*10aa0*/  LOP3.LUT R5, RZ, R5, RZ, 0x33, !PT ;  /* 0x00000005ff057212 */ /* 0x000fe200078e33ff */
[----:B-1----:R-:W-:Y:S01]  /*10ab0*/  IMAD R2, R0, 0x2, R2 ;  /* 0x0000000200027824 */ /* 0x002fe200078e0202 */
[----:B0-----:R-:W-:-:S05]  /*10ac0*/  LOP3.LUT R4, R4, 0x3f, RZ, 0xc0, !PT ;  /* 0x0000003f04047812 */ /* 0x001fca00078ec0ff */
[----:B------:R-:W-:Y:S01]  /*10ad0*/  IMAD R4, R4, UR10, RZ ;  /* 0x0000000a04047c24 */ /* 0x000fe2000f8e02ff */
[----:B------:R0:W-:Y:S04]  /*10ae0*/  STL [R1+0x188], R2 ;  /* 0x0001880201007387 */ /* 0x0001e80000100800 */
[----:B------:R-:W-:Y:S01]  /*10af0*/  LEA R4, P0, R4, UR4, 0x1 ;  /* 0x0000000404047c11 */ /* 0x000fe2000f8008ff */
[----:B------:R-:W-:Y:S01]  /*10b00*/  @!P2 IMAD.MOV R8, RZ, RZ, -R8 ;  /* 0x000000ffff08a224 */ /* 0x000fe200078e0a08 */
[----:B--2---:R-:W-:Y:S01]  /*10b10*/  ISETP.GE.AND P2, PT, R250, RZ, PT ;  /* 0x000000fffa00720c */ /* 0x004fe20003f46270 */
[----:B------:R-:W-:Y:S01]  /*10b20*/  @!P1 IMAD.MOV R7, RZ, RZ, -R7 ;  /* 0x000000ffff079224 */ /* 0x000fe200078e0a07 */
[----:B------:R-:W-:Y:S01]  /*10b30*/  ULDC UR4, c[0x0][0x240] ;  /* 0x0000900000047ab9 */ /* 0x000fe20000000800 */
[----:B------:R1:W-:Y:S01]  /*10b40*/  STL [R1+0xfa8], R4 ;  /* 0x000fa80401007387 */ /* 0x0003e20000100800 */
[----:B0-----:R-:W-:-:S04]  /*10b50*/  IMAD R2, R0, 0x2, R2 ;  /* 0x0000000200027824 */ /* 0x001fc800078e0202 */
[----:B------:R-:W-:Y:S01]  /*10b60*/  IMAD R0, R0, 0x2, R2 ;  /* 0x0000000200007824 */ /* 0x000fe200078e0202 */
[----:B-1----:R-:W2:Y:S04]  /*10b70*/  LDL.LU R4, [R1+0x8] ;  /* 0x0000080001047983 */ /* 0x002ea80000300800 */
[----:B------:R-:W2:Y:S04]  /*10b80*/  LDL.LU R249, [R1+0x24] ;  /* 0x0000240001f97983 */ /* 0x000ea80000300800 */
[----:B------:R-:W2:Y:S01]  /*10b90*/  LDL.LU R250, [R1+0x20] ;  /* 0x0000200001fa7983 */ /* 0x000ea20000300800 */
[----:B---3--:R-:W-:-:S03]  /*10ba0*/  ISETP.GE.AND P1, PT, R251, RZ, PT ;  /* 0x000000fffb00720c */ /* 0x008fc60003f26270 */
[----:B------:R-:W3:Y:S04]  /*10bb0*/  LDL.LU R251, [R1] ;  /* 0x0000000001fb7983 */ /* 0x000ee80000300800 */
[----:B------:R0:W-:Y:S04]  /*10bc0*/  STL [R1+0xf94], R2 ;  /* 0x000f940201007387 */ /* 0x0001e80000100800 */
[----:B0-----:R-:W2:Y:S01]  /*10bd0*/  LDL.LU R2, [R1+0xc] ;  /* 0x00000c0001027983 */ /* 0x001ea20000300800 */
[C---:B----4-:R-:W-:Y:S02]  /*10be0*/  SEL R245, R5.reuse, R245, !P3 ;  /* 0x000000f505f57207 */ /* 0x050fe40005800000 */
[----:B------:R-:W-:-:S03]  /*10bf0*/  SEL R246, R5, R246, !P3 ;  /* 0x000000f605f67207 */ /* 0x000fc60005800000 */
[----:B------:R0:W-:Y:S01]  /*10c00*/  STL [R1+0x158], R245 ;  /* 0x000158f501007387 */ /* 0x0001e20000100800 */
[----:B------:R-:W-:-:S03]  /*10c10*/  SEL R247, R5, R247, !P3 ;  /* 0x000000f705f77207 */ /* 0x000fc60005800000 */
[----:B0-----:R-:W4:Y:S01]  /*10c20*/  LDL.LU R245, [R1+0xfd8] ;  /* 0x000fd80001f57983 */ /* 0x001f220000300800 */
[----:B------:R-:W-:-:S03]  /*10c30*/  SEL R248, R5, R248, !P3 ;  /* 0x000000f805f87207 */ /* 0x000fc60005800000 */
[----:B------:R0:W-:Y:S01]  /*10c40*/  STL [R1+0x154], R246 ;  /* 0x000154f601007387 */ /* 0x0001e20000100800 */
[C---:B------:R-:W-:Y:S02]  /*10c50*/  SEL R252, R5.reuse, R252, !P3 ;  /* 0x000000fc05fc7207 */ /* 0x040fe40005800000 */
[C---:B------:R-:W-:Y:S01]  /*10c60*/  SEL R11, R5.reuse, R11, !P3 ;  /* 0x0000000b050b7207 */ /* 0x040fe20005800000 */
[----:B0-----:R-:W3:Y:S04]  /*10c70*/  LDL.LU R246, [R1+0xfd4] ;  /* 0x000fd40001f67983 */ /* 0x001ee80000300800 */
[----:B------:R0:W-:Y:S04]  /*10c80*/  STL [R1+0x150], R247 ;  /* 0x000150f701007387 */ /* 0x0001e80000100800 */
[----:B0-----:R-:W4:Y:S04]  /*10c90*/  LDL.LU R247, [R1+0xfd0] ;  /* 0x000fd00001f77983 */ /* 0x001f280000300800 */
[----:B------:R0:W-:Y:S04]  /*10ca0*/  STL [R1+0x14c], R248 ;  /* 0x00014cf801007387 */ /* 0x0001e80000100800 */
[----:B0-----:R-:W3:Y:S04]  /*10cb0*/  LDL.LU R248, [R1+0xfcc] ;  /* 0x000fcc0001f87983 */ /* 0x001ee80000300800 */
[----:B------:R0:W-:Y:S04]  /*10cc0*/  STL [R1+0x148], R252 ;  /* 0x000148fc01007387 */ /* 0x0001e80000100800 */
[----:B0-----:R-:W4:Y:S04]  /*10cd0*/  LDL.LU R252, [R1+0xfc8] ;  /* 0x000fc80001fc7983 */ /* 0x001f280000300800 */
[----:B------:R0:W-:Y:S04]  /*10ce0*/  STL [R1+0x144], R11 ;  /* 0x0001440b01007387 */ /* 0x0001e80000100800 */
[----:B0-----:R-:W3:Y:S01]  /*10cf0*/  LDL.LU R11, [R1+0xfc4] ;  /* 0x000fc400010b7983 */ /* 0x001ee20000300800 */
[----:B--2---:R-:W-:-:S05]  /*10d00*/  SEL R2, R5, R2, !P3 ;  /* 0x0000000205027207 */ /* 0x004fca0005800000 */
[----:B------:R0:W-:Y:S02]  /*10d10*/  STL [R1+0x140], R2 ;  /* 0x0001400201007387 */ /* 0x0001e40000100800 */
[----:B0-----:R-:W-:-:S05]  /*10d20*/  SEL R2, R5, R4, !P3 ;  /* 0x0000000405027207 */ /* 0x001fca0005800000 */
[----:B------:R4:W-:Y:S02]  /*10d30*/  STL [R1+0x13c], R2 ;  /* 0x00013c0201007387 */ /* 0x0009e40000100800 */
[C---:B----4-:R-:W-:Y:S02]  /*10d40*/  SEL R2, R5.reuse, R252, !P3 ;  /* 0x000000fc05027207 */ /* 0x050fe40005800000 */
[C---:B---3--:R-:W-:Y:S02]  /*10d50*/  SEL R4, R5.reuse, R11, !P3 ;  /* 0x0000000b05047207 */ /* 0x048fe40005800000 */
[----:B------:R-:W-:-:S03]  /*10d60*/  SEL R11, R5, R248, !P3 ;  /* 0x000000f8050b7207 */ /* 0x000fc60005800000 */
[----:B------:R0:W-:Y:S04]  /*10d70*/  STL [R1+0x138], R4 ;  /* 0x0001380401007387 */ /* 0x0001e80000100800 */
[----:B------:R1:W-:Y:S01]  /*10d80*/  STL [R1+0x134], R2 ;  /* 0x0001340201007387 */ /* 0x0003e20000100800 */
[----:B0-----:R-:W-:-:S03]  /*10d90*/  SEL R4, R5, R247, !P3 ;  /* 0x000000f705047207 */ /* 0x001fc60005800000 */
[----:B------:R0:W-:Y:S01]  /*10da0*/  STL [R1+0x130], R11 ;  /* 0x0001300b01007387 */ /* 0x0001e20000100800 */
[----:B-1----:R-:W-:-:S03]  /*10db0*/  SEL R2, R5, R246, !P3 ;  /* 0x000000f605027207 */ /* 0x002fc60005800000 */
        /* <DEDUP_REMOVED lines=119> */
[C---:B-1----:R-:W-:Y:S01]  /*11530*/  SEL R2, R5.reuse, R186, !P3 ;  /* 0x000000ba05027207 */ /* 0x042fe20005800000 */
[----:B------:R-:W1:Y:S02]  /*11540*/  S2R R247, SR_TID.X ;  /* 0x0000000000f77919 */ /* 0x000e640000002100 */
[----:B------:R2:W-:Y:S01]  /*11550*/  STL [R1+0x38], R4 ;  /* 0x0000380401007387 */ /* 0x0005e20000100800 */
[----:B0-----:R-:W-:-:S03]  /*11560*/  SEL R11, R5, R185, !P3 ;  /* 0x000000b9050b7207 */ /* 0x001fc60005800000 */
[----:B------:R0:W-:Y:S01]  /*11570*/  STL [R1+0x34], R2 ;  /* 0x0000340201007387 */ /* 0x0001e20000100800 */
[----:B--2---:R-:W-:-:S03]  /*11580*/  SEL R4, R5, R184, !P3 ;  /* 0x000000b805047207 */ /* 0x004fc60005800000 */
[----:B------:R2:W-:Y:S01]  /*11590*/  STL [R1+0x2c], R11 ;  /* 0x00002c0b01007387 */ /* 0x0005e20000100800 */
[----:B0-----:R-:W-:-:S03]  /*115a0*/  SEL R2, R5, R183, !P3 ;  /* 0x000000b705027207 */ /* 0x001fc60005800000 */
[----:B------:R0:W-:Y:S01]  /*115b0*/  STL [R1], R4 ;  /* 0x0000000401007387 */ /* 0x0001e20000100800 */
[----:B--2---:R-:W-:-:S03]  /*115c0*/  SEL R11, R5, R182, !P3 ;  /* 0x000000b6050b7207 */ /* 0x004fc60005800000 */
[----:B------:R2:W-:Y:S01]  /*115d0*/  STL [R1+0xc], R2 ;  /* 0x00000c0201007387 */ /* 0x0005e20000100800 */
[----:B0-----:R-:W-:-:S03]  /*115e0*/  SEL R4, R5, R181, !P3 ;  /* 0x000000b505047207 */ /* 0x001fc60005800000 */
[----:B------:R0:W-:Y:S01]  /*115f0*/  STL [R1+0x18], R11 ;  /* 0x0000180b01007387 */ /* 0x0001e20000100800 */
[----:B--2---:R-:W-:-:S03]  /*11600*/  SEL R2, R5, R180, !P3 ;  /* 0x000000b405027207 */ /* 0x004fc60005800000 */
[----:B------:R2:W-:Y:S01]  /*11610*/  STL [R1+0x28], R4 ;  /* 0x0000280401007387 */ /* 0x0005e20000100800 */
[----:B0-----:R-:W-:-:S03]  /*11620*/  SEL R11, R5, R179, !P3 ;  /* 0x000000b3050b7207 */ /* 0x001fc60005800000 */
[----:B------:R0:W-:Y:S01]  /*11630*/  STL [R1+0x24], R2 ;  /* 0x0000240201007387 */ /* 0x0001e20000100800 */
[----:B--2---:R-:W-:-:S03]  /*11640*/  SEL R4, R5, R178, !P3 ;  /* 0x000000b205047207 */ /* 0x004fc60005800000 */
[----:B------:R-:W-:Y:S01]  /*11650*/  STL [R1+0x20], R11 ;  /* 0x0000200b01007387 */ /* 0x000fe20000100800 */
[----:B0-----:R-:W-:-:S03]  /*11660*/  SEL R2, R5, R177, !P3 ;  /* 0x000000b105027207 */ /* 0x001fc60005800000 */
[----:B------:R-:W2:Y:S04]  /*11670*/  LDL.LU R242, [R1+0x158] ;  /* 0x0001580001f27983 */ /* 0x000ea80000300800 */
[----:B------:R0:W-:Y:S04]  /*11680*/  STL [R1+0x1c], R4 ;  /* 0x00001c0401007387 */ /* 0x0001e80000100800 */
[----:B------:R-:W3:Y:S04]  /*11690*/  LDL.LU R239, [R1+0x154] ;  /* 0x0001540001ef7983 */ /* 0x000ee80000300800 */
[----:B------:R4:W-:Y:S04]  /*116a0*/  STL [R1+0x14], R2 ;  /* 0x0000140201007387 */ /* 0x0009e80000100800 */
[----:B------:R-:W3:Y:S04]  /*116b0*/  LDL.LU R236, [R1+0x150] ;  /* 0x0001500001ec7983 */ /* 0x000ee80000300800 */
[----:B------:R-:W3:Y:S04]  /*116c0*/  LDL.LU R233, [R1+0x14c] ;  /* 0x00014c0001e97983 */ /* 0x000ee80000300800 */
[----:B------:R-:W3:Y:S04]  /*116d0*/  LDL.LU R230, [R1+0x148] ;  /* 0x0001480001e67983 */ /* 0x000ee80000300800 */
[----:B------:R-:W3:Y:S04]  /*116e0*/  LDL.LU R227, [R1+0x144] ;  /* 0x0001440001e37983 */ /* 0x000ee80000300800 */
[----:B------:R-:W3:Y:S04]  /*116f0*/  LDL.LU R224, [R1+0x140] ;  /* 0x0001400001e07983 */ /* 0x000ee80000300800 */
[----:B------:R-:W3:Y:S01]  /*11700*/  LDL.LU R221, [R1+0x13c] ;  /* 0x00013c0001dd7983 */ /* 0x000ee20000300800 */
[----:B-1----:R-:W-:-:S03]  /*11710*/  LOP3.LUT R247, R247, 0x3f, RZ, 0xc0, !PT ;  /* 0x0000003ff7f77812 */ /* 0x002fc600078ec0ff */
[----:B------:R-:W3:Y:S04]  /*11720*/  LDL.LU R218, [R1+0x138] ;  /* 0x0001380001da7983 */ /* 0x000ee80000300800 */
[----:B------:R-:W3:Y:S04]  /*11730*/  LDL.LU R215, [R1+0x134] ;  /* 0x0001340001d77983 */ /* 0x000ee80000300800 */
[----:B------:R-:W3:Y:S04]  /*11740*/  LDL.LU R212, [R1+0x130] ;  /* 0x0001300001d47983 */ /* 0x000ee80000300800 */
[----:B------:R-:W3:Y:S01]  /*11750*/  LDL.LU R209, [R1+0x12c] ;  /* 0x00012c0001d17983 */ /* 0x000ee20000300800 */
[----:B------:R-:W-:-:S03]  /*11760*/  @!P1 IMAD.MOV R3, RZ, RZ, -R3 ;  /* 0x000000ffff039224 */ /* 0x000fc600078e0a03 */
[----:B------:R-:W3:Y:S01]  /*11770*/  LDL.LU R206, [R1+0x128] ;  /* 0x0001280001ce7983 */ /* 0x000ee20000300800 */
[----:B0-----:R-:W-:-:S03]  /*11780*/  SEL R4, R5, R176, !P3 ;  /* 0x000000b005047207 */ /* 0x001fc60005800000 */
[----:B------:R-:W3:Y:S01]  /*11790*/  LDL.LU R203, [R1+0x124] ;  /* 0x0001240001cb7983 */ /* 0x000ee20000300800 */
[----:B------:R-:W-:Y:S01]  /*117a0*/  SEL R11, R5, R175, !P3 ;  /* 0x000000af050b7207 */ /* 0x000fe20005800000 */
[----:B------:R-:W-:Y:S02]  /*117b0*/  IMAD R182, R247, UR10, RZ ;  /* 0x0000000af7b67c24 */ /* 0x000fe4000f8e02ff */
[----:B------:R-:W3:Y:S01]  /*117c0*/  LDL.LU R200, [R1+0x120] ;  /* 0x0001200001c87983 */ /* 0x000ee20000300800 */
[----:B----4-:R-:W-:-:S03]  /*117d0*/  SEL R2, R5, R174, !P3 ;  /* 0x000000ae05027207 */ /* 0x010fc60005800000 */
[----:B------:R-:W4:Y:S01]  /*117e0*/  LDL.LU R197, [R1+0x11c] ;  /* 0x00011c0001c57983 */ /* 0x000f220000300800 */
[----:B------:R-:W-:-:S03]  /*117f0*/  SEL R252, R5, R173, !P3 ;  /* 0x000000ad05fc7207 */ /* 0x000fc60005800000 */
[----:B------:R-:W4:Y:S01]  /*11800*/  LDL.LU R194, [R1+0x118] ;  /* 0x0001180001c27983 */ /* 0x000f220000300800 */
[----:B------:R-:W-:-:S03]  /*11810*/  SEL R248, R5, R172, !P3 ;  /* 0x000000ac05f87207 */ /* 0x000fc60005800000 */
[----:B------:R-:W4:Y:S01]  /*11820*/  LDL.LU R191, [R1+0x114] ;  /* 0x0001140001bf7983 */ /* 0x000f220000300800 */
[----:B------:R-:W-:-:S03]  /*11830*/  SEL R246, R5, R171, !P3 ;  /* 0x000000ab05f67207 */ /* 0x000fc60005800000 */
[----:B------:R-:W4:Y:S01]  /*11840*/  LDL.LU R188, [R1+0x110] ;  /* 0x0001100001bc7983 */ /* 0x000f220000300800 */
[----:B------:R-:W-:-:S03]  /*11850*/  SEL R247, R5, R3, !P3 ;  /* 0x0000000305f77207 */ /* 0x000fc60005800000 */
[----:B------:R-:W4:Y:S01]  /*11860*/  LDL.LU R185, [R1+0x10c] ;  /* 0x00010c0001b97983 */ /* 0x000f220000300800 */
[----:B------:R-:W-:Y:S02]  /*11870*/  LEA.HI.X.SX32 R3, R182, UR5, 0x1, P0 ;  /* 0x00000005b6037c11 */ /* 0x000fe400080f0eff */
[C---:B------:R-:W-:Y:S01]  /*11880*/  SEL R245, R5.reuse, R6, !P3 ;  /* 0x0000000605f57207 */ /* 0x040fe20005800000 */
[----:B------:R-:W-:Y:S01]  /*11890*/  STL [R1+0xfac], R4 ;  /* 0x000fac0401007387 */ /* 0x000fe20000100800 */
[C---:B------:R-:W-:Y:S02]  /*118a0*/  SEL R171, R5.reuse, R58, !P3 ;  /* 0x0000003a05ab7207 */ /* 0x040fe40005800000 */
[C---:B------:R-:W-:Y:S01]  /*118b0*/  SEL R172, R5.reuse, R57, !P3 ;  /* 0x0000003905ac7207 */ /* 0x040fe20005800000 */
[----:B------:R-:W-:Y:S01]  /*118c0*/  STL [R1+0xfb0], R11 ;  /* 0x000fb00b01007387 */ /* 0x000fe20000100800 */
[C---:B------:R-:W-:Y:S02]  /*118d0*/  SEL R174, R5.reuse, R56, !P3 ;  /* 0x0000003805ae7207 */ /* 0x040fe40005800000 */
[C---:B------:R-:W-:Y:S01]  /*118e0*/  SEL R175, R5.reuse, R55, !P3 ;  /* 0x0000003705af7207 */ /* 0x040fe20005800000 */
[----:B------:R-:W-:Y:S01]  /*118f0*/  STL [R1+0xfb4], R2 ;  /* 0x000fb40201007387 */ /* 0x000fe20000100800 */
[----:B------:R-:W-:-:S02]  /*11900*/  SEL R177, R5, R54, !P3 ;  /* 0x0000003605b17207 */ /* 0x000fc40005800000 */
        /* <DEDUP_REMOVED lines=10> */
[----:B------:R0:W-:Y:S01]  /*119b0*/  STL [R1+0xfa0], R3 ;  /* 0x000fa00301007387 */ /* 0x0001e20000100800 */
[C---:B------:R-:W-:Y:S02]  /*119c0*/  SEL R189, R5.reuse, R46, !P3 ;  /* 0x0000002e05bd7207 */ /* 0x040fe40005800000 */
[C---:B------:R-:W-:Y:S02]  /*119d0*/  SEL R190, R5.reuse, R45, !P3 ;  /* 0x0000002d05be7207 */ /* 0x040fe40005800000 */
[C---:B------:R-:W-:Y:S02]  /*119e0*/  SEL R192, R5.reuse, R44, !P3 ;  /* 0x0000002c05c07207 */ /* 0x040fe40005800000 */
[C---:B------:R-:W-:Y:S02]  /*119f0*/  SEL R193, R5.reuse, R43, !P3 ;  /* 0x0000002b05c17207 */ /* 0x040fe40005800000 */
[C---:B------:R-:W-:Y:S01]  /*11a00*/  SEL R195, R5.reuse, R42, !P3 ;  /* 0x0000002a05c37207 */ /* 0x040fe20005800000 */
[----:B0-----:R-:W-:Y:S01]  /*11a10*/  IMAD R3, RZ, RZ, -UR9 ;  /* 0x80000009ff037e24 */ /* 0x001fe2000f8e02ff */
[----:B------:R-:W-:-:S02]  /*11a20*/  SEL R196, R5, R41, !P3 ;  /* 0x0000002905c47207 */ /* 0x000fc40005800000 */
[----:B------:R-:W-:Y:S01]  /*11a30*/  SEL R198, R5, R40, !P3 ;  /* 0x0000002805c67207 */ /* 0x000fe20005800000 */
[----:B------:R-:W-:Y:S01]  /*11a40*/  IMAD R6, R3, 0x2, R0 ;  /* 0x0000000203067824 */ /* 0x000fe200078e0200 */
[----:B------:R-:W-:Y:S01]  /*11a50*/  STL [R1+0xf98], R0 ;  /* 0x000f980001007387 */ /* 0x000fe20000100800 */
[C---:B------:R-:W-:Y:S02]  /*11a60*/  SEL R199, R5.reuse, R39, !P3 ;  /* 0x0000002705c77207 */ /* 0x040fe40005800000 */
[C---:B------:R-:W-:Y:S01]  /*11a70*/  SEL R201, R5.reuse, R38, !P3 ;  /* 0x0000002605c97207 */ /* 0x040fe20005800000 */
[----:B------:R0:W-:Y:S01]  /*11a80*/  STL [R1+0xf9c], R6 ;  /* 0x000f9c0601007387 */ /* 0x0001e20000100800 */
[C---:B------:R-:W-:Y:S02]  /*11a90*/  SEL R211, R5.reuse, R31, !P3 ;  /* 0x0000001f05d37207 */ /* 0x040fe40005800000 */
[C---:B------:R-:W-:Y:S01]  /*11aa0*/  SEL R213, R5.reuse, R30, !P3 ;  /* 0x0000001e05d57207 */ /* 0x040fe20005800000 */
[----:B------:R-:W4:Y:S01]  /*11ab0*/  LDL.LU R182, [R1+0x108] ;  /* 0x0001080001b67983 */ /* 0x000f220000300800 */
[----:B------:R-:W-:-:S02]  /*11ac0*/  SEL R214, R5, R29, !P3 ;  /* 0x0000001d05d67207 */ /* 0x000fc40005800000 */
[C---:B------:R-:W-:Y:S01]  /*11ad0*/  SEL R216, R5.reuse, R28, !P3 ;  /* 0x0000001c05d87207 */ /* 0x040fe20005800000 */
[----:B------:R-:W4:Y:S01]  /*11ae0*/  LDL.LU R179, [R1+0x104] ;  /* 0x0001040001b37983 */ /* 0x000f220000300800 */
[C---:B------:R-:W-:Y:S02]  /*11af0*/  SEL R217, R5.reuse, R27, !P3 ;  /* 0x0000001b05d97207 */ /* 0x040fe40005800000 */
[C---:B------:R-:W-:Y:S01]  /*11b00*/  SEL R219, R5.reuse, R26, !P3 ;  /* 0x0000001a05db7207 */ /* 0x040fe20005800000 */
[----:B------:R-:W4:Y:S01]  /*11b10*/  LDL.LU R176, [R1+0x100] ;  /* 0x0001000001b07983 */ /* 0x000f220000300800 */
        /* <DEDUP_REMOVED lines=15> */
[C---:B------:R-:W-:Y:S01]  /*11c10*/  SEL R235, R5.reuse, R15, !P3 ;  /* 0x0000000f05eb7207 */ /* 0x040fe20005800000 */
[----:B------:R-:W-:Y:S01]  /*11c20*/  @!P5 IMAD.MOV R249, RZ, RZ, -R249 ;  /* 0x000000fffff9d224 */ /* 0x000fe200078e0af9 */
[C---:B------:R-:W-:Y:S01]  /*11c30*/  SEL R237, R5.reuse, R14, !P3 ;  /* 0x0000000e05ed7207 */ /* 0x040fe20005800000 */
[----:B------:R-:W4:Y:S01]  /*11c40*/  LDL.LU R54, [R1+0xe4] ;  /* 0x0000e40001367983 */ /* 0x000f220000300800 */
[----:B------:R-:W-:Y:S01]  /*11c50*/  @!P4 IMAD.MOV R250, RZ, RZ, -R250 ;  /* 0x000000fffffac224 */ /* 0x000fe200078e0afa */
[C---:B------:R-:W-:Y:S01]  /*11c60*/  SEL R238, R5.reuse, R13, !P3 ;  /* 0x0000000d05ee7207 */ /* 0x040fe20005800000 */
[----:B------:R-:W-:Y:S01]  /*11c70*/  @!P2 IMAD.MOV R251, RZ, RZ, -R251 ;  /* 0x000000fffffba224 */ /* 0x000fe200078e0afb */
        /* <DEDUP_REMOVED lines=131> */
[C---:B------:R-:W-:Y:S02]  /*124b0*/  SEL R86, R5.reuse, R86, !P3 ;  /* 0x0000005605567207 */ /* 0x040fe40005800000 */
[C---:B------:R-:W-:Y:S02]  /*124c0*/  SEL R85, R5.reuse, R85, !P3 ;  /* 0x0000005505557207 */ /* 0x040fe40005800000 */
[C---:B------:R-:W-:Y:S02]  /*124d0*/  SEL R84, R5.reuse, R84, !P3 ;  /* 0x0000005405547207 */ /* 0x040fe40005800000 */
[----:B------:R-:W-:-:S02]  /*124e0*/  SEL R83, R5, R83, !P3 ;  /* 0x0000005305537207 */ /* 0x000fc40005800000 */
[C---:B------:R-:W-:Y:S02]  /*124f0*/  SEL R82, R5.reuse, R82, !P3 ;  /* 0x0000005205527207 */ /* 0x040fe40005800000 */
        /* <DEDUP_REMOVED lines=30> */
[C---:B------:R-:W-:Y:S01]  /*126e0*/  SEL R7, R5.reuse, R7, !P3 ;  /* 0x0000000705077207 */ /* 0x040fe20005800000 */
[----:B--2---:R-:W-:Y:S01]  /*126f0*/  IMAD R242, R242, UR4, RZ ;  /* 0x00000004f2f27c24 */ /* 0x004fe2000f8e02ff */
[----:B------:R-:W-:Y:S01]  /*12700*/  SEL R249, R5, R249, !P3 ;  /* 0x000000f905f97207 */ /* 0x000fe20005800000 */
[----:B---3--:R-:W-:Y:S01]  /*12710*/  IMAD R239, R239, UR4, RZ ;  /* 0x00000004efef7c24 */ /* 0x008fe2000f8e02ff */
[C---:B------:R-:W-:Y:S01]  /*12720*/  SEL R250, R5.reuse, R250, !P3 ;  /* 0x000000fa05fa7207 */ /* 0x040fe20005800000 */
[----:B------:R-:W-:Y:S01]  /*12730*/  IMAD R236, R236, UR4, RZ ;  /* 0x00000004ecec7c24 */ /* 0x000fe2000f8e02ff */
[----:B------:R-:W-:Y:S01]  /*12740*/  SEL R251, R5, R251, !P3 ;  /* 0x000000fb05fb7207 */ /* 0x000fe20005800000 */
[----:B------:R-:W-:Y:S01]  /*12750*/  IMAD R233, R233, UR4, RZ ;  /* 0x00000004e9e97c24 */ /* 0x000fe2000f8e02ff */
[----:B------:R-:W2:Y:S01]  /*12760*/  LDL.LU R5, [R1+0x2c] ;  /* 0x00002c0001057983 */ /* 0x000ea20000300800 */
[----:B------:R-:W-:Y:S01]  /*12770*/  IMAD R230, R230, UR4, RZ ;  /* 0x00000004e6e67c24 */ /* 0x000fe2000f8e02ff */
[----:B------:R-:W-:Y:S01]  /*12780*/  ULDC UR5, c[0x0][0x234] ;  /* 0x00008d0000057ab9 */ /* 0x000fe20000000800 */
[----:B----4-:R-:W-:-:S02]  /*12790*/  IMAD R37, R246, UR4, RZ ;  /* 0x00000004f6257c24 */ /* 0x010fc4000f8e02ff */
[----:B------:R-:W3:Y:S01]  /*127a0*/  LDL.LU R246, [R1] ;  /* 0x0000000001f67983 */ /* 0x000ee20000300800 */
[----:B------:R-:W-:-:S03]  /*127b0*/  IMAD R36, R248, UR4, RZ ;  /* 0x00000004f8247c24 */ /* 0x000fc6000f8e02ff */
[----:B------:R-:W4:Y:S01]  /*127c0*/  LDL.LU R248, [R1+0xc] ;  /* 0x00000c0001f87983 */ /* 0x000f220000300800 */
[----:B------:R-:W-:-:S03]  /*127d0*/  IMAD R35, R252, UR4, RZ ;  /* 0x00000004fc237c24 */ /* 0x000fc6000f8e02ff */
[----:B------:R-:W2:Y:S01]  /*127e0*/  LDL.LU R252, [R1+0x18] ;  /* 0x0000180001fc7983 */ /* 0x000ea20000300800 */
[----:B------:R-:W-:-:S03]  /*127f0*/  IMAD R34, R2, UR4, RZ ;  /* 0x0000000402227c24 */ /* 0x000fc6000f8e02ff */
[----:B------:R-:W2:Y:S01]  /*12800*/  LDL.LU R2, [R1+0x28] ;  /* 0x0000280001027983 */ /* 0x000ea20000300800 */
[----:B------:R-:W-:-:S03]  /*12810*/  IMAD R33, R11, UR4, RZ ;  /* 0x000000040b217c24 */ /* 0x000fc6000f8e02ff */
[----:B------:R-:W2:Y:S01]  /*12820*/  LDL.LU R11, [R1+0x24] ;  /* 0x00002400010b7983 */ /* 0x000ea20000300800 */
[----:B------:R-:W-:-:S03]  /*12830*/  IMAD R32, R4, UR4, RZ ;  /* 0x0000000404207c24 */ /* 0x000fc6000f8e02ff */
[----:B------:R-:W2:Y:S01]  /*12840*/  LDL.LU R4, [R1+0x20] ;  /* 0x0000200001047983 */ /* 0x000ea20000300800 */
[----:B------:R-:W-:-:S03]  /*12850*/  IMAD R8, R3, 0x2, R6 ;  /* 0x0000000203087824 */ /* 0x000fc600078e0206 */
[----:B0-----:R-:W2:Y:S04]  /*12860*/  LDL.LU R6, [R1+0x1c] ;  /* 0x00001c0001067983 */ /* 0x001ea80000300800 */
[----:B------:R-:W2:Y:S01]  /*12870*/  LDL.LU R0, [R1+0x14] ;  /* 0x0000140001007983 */ /* 0x000ea20000300800 */
[----:B---3--:R-:W-:Y:S02]  /*12880*/  IMAD R246, R246, UR4, RZ ;  /* 0x00000004f6f67c24 */ /* 0x008fe4000f8e02ff */
[----:B----4-:R-:W-:-:S03]  /*12890*/  IMAD R248, R248, UR4, RZ ;  /* 0x00000004f8f87c24 */ /* 0x010fc6000f8e02ff */
[----:B------:R0:W-:Y:S01]  /*128a0*/  STL [R1], R246 ;  /* 0x000000f601007387 */ /* 0x0001e20000100800 */
[----:B--2---:R-:W-:Y:S02]  /*128b0*/  IMAD R252, R252, UR4, RZ ;  /* 0x00000004fcfc7c24 */ /* 0x004fe4000f8e02ff */
[----:B------:R-:W-:Y:S01]  /*128c0*/  IMAD R2, R2, UR4, RZ ;  /* 0x0000000402027c24 */ /* 0x000fe2000f8e02ff */
[----:B0-----:R-:W2:Y:S01]  /*128d0*/  LDL.LU R246, [R1+0xfc0] ;  /* 0x000fc00001f67983 */ /* 0x001ea20000300800 */
[----:B------:R-:W-:-:S03]  /*128e0*/  IMAD R11, R11, UR4, RZ ;  /* 0x000000040b0b7c24 */ /* 0x000fc6000f8e02ff */
[----:B------:R0:W-:Y:S01]  /*128f0*/  STL [R1+0xc], R248 ;  /* 0x00000cf801007387 */ /* 0x0001e20000100800 */
[----:B------:R-:W-:-:S03]  /*12900*/  IMAD R4, R4, UR4, RZ ;  /* 0x0000000404047c24 */ /* 0x000fc6000f8e02ff */
[----:B0-----:R-:W3:Y:S04]  /*12910*/  LDL.LU R248, [R1+0xfbc] ;  /* 0x000fbc0001f87983 */ /* 0x001ee80000300800 */
[----:B------:R0:W-:Y:S04]  /*12920*/  STL [R1+0x18], R252 ;  /* 0x000018fc01007387 */ /* 0x0001e80000100800 */
[----:B0-----:R-:W4:Y:S04]  /*12930*/  LDL.LU R252, [R1+0xfb8] ;  /* 0x000fb80001fc7983 */ /* 0x001f280000300800 */
[----:B------:R0:W-:Y:S04]  /*12940*/  STL [R1+0x28], R2 ;  /* 0x0000280201007387 */ /* 0x0001e80000100800 */
[----:B0-----:R-:W2:Y:S04]  /*12950*/  LDL.LU R2, [R1+0xfb4] ;  /* 0x000fb40001027983 */ /* 0x001ea80000300800 */
[----:B------:R0:W-:Y:S04]  /*12960*/  STL [R1+0x24], R11 ;  /* 0x0000240b01007387 */ /* 0x0001e80000100800 */
[----:B0-----:R-:W3:Y:S04]  /*12970*/  LDL.LU R11, [R1+0xfb0] ;  /* 0x000fb000010b7983 */ /* 0x001ee80000300800 */
[----:B------:R0:W-:Y:S04]  /*12980*/  STL [R1+0x20], R4 ;  /* 0x0000200401007387 */ /* 0x0001e80000100800 */
[----:B0-----:R-:W4:Y:S01]  /*12990*/  LDL.LU R4, [R1+0xfac] ;  /* 0x000fac0001047983 */ /* 0x001f220000300800 */
[----:B------:R-:W-:-:S05]  /*129a0*/  IMAD R6, R6, UR4, RZ ;  /* 0x0000000406067c24 */ /* 0x000fca000f8e02ff */
[----:B------:R0:W-:Y:S02]  /*129b0*/  STL [R1+0x1c], R6 ;  /* 0x00001c0601007387 */ /* 0x0001e40000100800 */
[----:B0-----:R-:W-:Y:S02]  /*129c0*/  IMAD R6, R0, UR4, RZ ;  /* 0x0000000400067c24 */ /* 0x001fe4000f8e02ff */
[----:B----4-:R-:W-:Y:S02]  /*129d0*/  IMAD R0, R4, UR4, RZ ;  /* 0x0000000404007c24 */ /* 0x010fe4000f8e02ff */
[----:B------:R-:W4:Y:S04]  /*129e0*/  LDL.LU R4, [R1+0xfa8] ;  /* 0x000fa80001047983 */ /* 0x000f280000300800 */
[----:B------:R3:W-:Y:S02]  /*129f0*/  STL [R1+0x14], R6 ;  /* 0x0000140601007387 */ /* 0x0007e40000100800 */
[----:B---3--:R-:W-:-:S02]  /*12a00*/  IMAD R6, R11, UR4, RZ ;  /* 0x000000040b067c24 */ /* 0x008fc4000f8e02ff */
[----:B------:R-:W3:Y:S04]  /*12a10*/  LDL.LU R11, [R1+0xfa4] ;  /* 0x000fa400010b7983 */ /* 0x000ee80000300800 */
[----:B------:R2:W-:Y:S02]  /*12a20*/  STL [R1+0x10], R0 ;  /* 0x0000100001007387 */ /* 0x0005e40000100800 */
[----:B--2---:R-:W-:Y:S02]  /*12a30*/  IMAD R0, R2, UR4, RZ ;  /* 0x0000000402007c24 */ /* 0x004fe4000f8e02ff */
[----:B------:R-:W-:Y:S02]  /*12a40*/  IMAD R2, R7, UR4, RZ ;  /* 0x0000000407027c24 */ /* 0x000fe4000f8e02ff */
[----:B------:R-:W-:-:S02]  /*12a50*/  IMAD R7, R3, 0x2, R8 ;  /* 0x0000000203077824 */ /* 0x000fc400078e0208 */
[----:B------:R-:W-:Y:S02]  /*12a60*/  IMAD R227, R227, UR4, RZ ;  /* 0x00000004e3e37c24 */ /* 0x000fe4000f8e02ff */
[----:B------:R-:W-:Y:S01]  /*12a70*/  IMAD R224, R224, UR4, RZ ;  /* 0x00000004e0e07c24 */ /* 0x000fe2000f8e02ff */
[----:B----4-:R-:W-:-:S05]  /*12a80*/  LEA R3, P1, R242, R4, 0x1 ;  /* 0x00000004f2037211 */ /* 0x010fca00078208ff */
[----:B------:R0:W-:Y:S02]  /*12a90*/  STL [R1+0x204], R3 ;  /* 0x0002040301007387 */ /* 0x0001e40000100800 */
[----:B0-----:R-:W-:-:S05]  /*12aa0*/  LEA R3, P2, R239, R4, 0x1 ;  /* 0x00000004ef037211 */ /* 0x001fca00078408ff */
        /* <DEDUP_REMOVED lines=10> */
[----:B------:R0:W-:Y:S04]  /*12b50*/  STL [R1+0x234], R3 ;  /* 0x0002340301007387 */ /* 0x0001e80000100800 */
[----:B0-----:R-:W2:Y:S01]  /*12b60*/  LDL.LU R3, [R1+0xfa0] ;  /* 0x000fa00001037983 */ /* 0x001ea20000300800 */
[----:B------:R-:W-:Y:S02]  /*12b70*/  IMAD R221, R221, UR4, RZ ;  /* 0x00000004dddd7c24 */ /* 0x000fe4000f8e02ff */
[----:B------:R-:W-:Y:S02]  /*12b80*/  IMAD R218, R218, UR4, RZ ;  /* 0x00000004dada7c24 */ /* 0x000fe4000f8e02ff */
[----:B------:R-:W-:Y:S02]  /*12b90*/  IMAD R215, R215, UR4, RZ ;  /* 0x00000004d7d77c24 */ /* 0x000fe4000f8e02ff */
[----:B------:R-:W-:-:S02]  /*12ba0*/  IMAD R212, R212, UR4, RZ ;  /* 0x00000004d4d47c24 */ /* 0x000fc4000f8e02ff */
[----:B------:R-:W-:Y:S02]  /*12bb0*/  IMAD R209, R209, UR4, RZ ;  /* 0x00000004d1d17c24 */ /* 0x000fe4000f8e02ff */
[----:B------:R-:W-:Y:S02]  /*12bc0*/  IMAD R206, R206, UR4, RZ ;  /* 0x00000004cece7c24 */ /* 0x000fe4000f8e02ff */
        /* <DEDUP_REMOVED lines=46> */
[----:B------:R-:W-:Y:S01]  /*12eb0*/  IMAD R17, R17, UR4, RZ ;  /* 0x0000000411117c24 */ /* 0x000fe2000f8e02ff */
[----:B--2---:R-:W-:-:S05]  /*12ec0*/  LEA.HI.X.SX32 R242, R242, R3, 0x1, P1 ;  /* 0x00000003f2f27211 */ /* 0x004fca00008f0eff */
[----:B------:R0:W-:Y:S01]  /*12ed0*/  STL [R1+0x200], R242 ;  /* 0x000200f201007387 */ /* 0x0001e20000100800 */
[----:B------:R-:W-:Y:S02]  /*12ee0*/  LEA.HI.X.SX32 R236, R236, R3, 0x1, P3 ;  /* 0x00000003ecec7211 */ /* 0x000fe400018f0eff */
[----:B0-----:R-:W-:-:S05]  /*12ef0*/  LEA R242, P1, R221, R4, 0x1 ;  /* 0x00000004ddf27211 */ /* 0x001fca00078208ff */
[----:B------:R0:W-:Y:S02]  /*12f00*/  STL [R1+0x23c], R242 ;  /* 0x00023cf201007387 */ /* 0x0001e40000100800 */
[----:B0-----:R-:W-:Y:S02]  /*12f10*/  LEA.HI.X.SX32 R242, R239, R3, 0x1, P2 ;  /* 0x00000003eff27211 */ /* 0x001fe400010f0eff */
[----:B------:R-:W-:-:S03]  /*12f20*/  LEA R239, P2, R218, R4, 0x1 ;  /* 0x00000004daef7211 */ /* 0x000fc600078408ff */
[----:B------:R0:W-:Y:S04]  /*12f30*/  STL [R1+0x208], R242 ;  /* 0x000208f201007387 */ /* 0x0001e80000100800 */
[----:B------:R1:W-:Y:S04]  /*12f40*/  STL [R1+0x244], R239 ;  /* 0x000244ef01007387 */ /* 0x0003e80000100800 */
[----:B------:R2:W-:Y:S01]  /*12f50*/  STL [R1+0x210], R236 ;  /* 0x000210ec01007387 */ /* 0x0005e20000100800 */
[----:B0-----:R-:W-:Y:S02]  /*12f60*/  LEA R242, P3, R215, R4, 0x1 ;  /* 0x00000004d7f27211 */ /* 0x001fe400078608ff */
[----:B-1----:R-:W-:-:S02]  /*12f70*/  LEA.HI.X.SX32 R239, R233, R3, 0x1, P4 ;  /* 0x00000003e9ef7211 */ /* 0x002fc400020f0eff */
[-C--:B------:R-:W-:Y:S02]  /*12f80*/  LEA.HI.X.SX32 R233, R230, R3.reuse, 0x1, P5 ;  /* 0x00000003e6e97211 */ /* 0x080fe400028f0eff */
[-C--:B--2---:R-:W-:Y:S01]  /*12f90*/  LEA R236, P4, R212, R4.reuse, 0x1 ;  /* 0x00000004d4ec7211 */ /* 0x084fe200078808ff */
[----:B------:R-:W-:Y:S01]  /*12fa0*/  STL [R1+0x24c], R242 ;  /* 0x00024cf201007387 */ /* 0x000fe20000100800 */
[-C--:B------:R-:W-:Y:S02]  /*12fb0*/  LEA R230, P5, R209, R4.reuse, 0x1 ;  /* 0x00000004d1e67211 */ /* 0x080fe400078a08ff */
[----:B------:R-:W-:Y:S01]  /*12fc0*/  LEA.HI.X.SX32 R227, R227, R3, 0x1, P6 ;  /* 0x00000003e3e37211 */ /* 0x000fe200030f0eff */
[----:B------:R-:W-:Y:S04]  /*12fd0*/  STL [R1+0x218], R239 ;  /* 0x000218ef01007387 */ /* 0x000fe80000100800 */
[----:B------:R-:W-:Y:S04]  /*12fe0*/  STL [R1+0x254], R236 ;  /* 0x000254ec01007387 */ /* 0x000fe80000100800 */
[----:B------:R0:W-:Y:S04]  /*12ff0*/  STL [R1+0x220], R233 ;  /* 0x000220e901007387 */ /* 0x0001e80000100800 */
[----:B------:R1:W-:Y:S04]  /*13000*/  STL [R1+0x25c], R230 ;  /* 0x00025ce601007387 */ /* 0x0003e80000100800 */
[----:B------:R2:W-:Y:S01]  /*13010*/  STL [R1+0x228], R227 ;  /* 0x000228e301007387 */ /* 0x0005e20000100800 */
[----:B0-----:R-:W-:-:S02]  /*13020*/  LEA R233, P6, R206, R4, 0x1 ;  /* 0x00000004cee97211 */ /* 0x001fc400078c08ff */
[-C--:B-1----:R-:W-:Y:S02]  /*13030*/  LEA.HI.X.SX32 R230, R224, R3.reuse, 0x1, P0 ;  /* 0x00000003e0e67211 */ /* 0x082fe400000f0eff */
        /* <DEDUP_REMOVED lines=199> */
[----:B------:R-:W-:Y:S04]  /*13cb0*/  STL [R1+0x3b8], R28 ;  /* 0x0003b81c01007387 */ /* 0x000fe80000100800 */
[----:B------:R-:W2:Y:S04]  /*13cc0*/  LDL.LU R218, [R1] ;  /* 0x0000000001da7983 */ /* 0x000ea80000300800 */
[----:B------:R0:W-:Y:S04]  /*13cd0*/  STL [R1+0x3f4], R27 ;  /* 0x0003f41b01007387 */ /* 0x0001e80000100800 */
[----:B------:R1:W-:Y:S04]  /*13ce0*/  STL [R1+0x3c0], R26 ;  /* 0x0003c01a01007387 */ /* 0x0003e80000100800 */
[----:B------:R-:W4:Y:S01]  /*13cf0*/  LDL.LU R221, [R1+0xc] ;  /* 0x00000c0001dd7983 */ /* 0x000f220000300800 */
[----:B0-----:R-:W-:-:S02]  /*13d00*/  LEA R27, P1, R19, R4, 0x1 ;  /* 0x00000004131b7211 */ /* 0x001fc400078208ff */
[----:B-1----:R-:W-:-:S03]  /*13d10*/  LEA.HI.X.SX32 R26, R25, R3, 0x1, P2 ;  /* 0x00000003191a7211 */ /* 0x002fc600010f0eff */
[----:B------:R-:W-:Y:S01]  /*13d20*/  STL [R1+0x3fc], R27 ;  /* 0x0003fc1b01007387 */ /* 0x000fe20000100800 */
[----:B------:R-:W-:-:S03]  /*13d30*/  LEA R25, P2, R18, R4, 0x1 ;  /* 0x0000000412197211 */ /* 0x000fc600078408ff */
[----:B------:R-:W3:Y:S01]  /*13d40*/  LDL.LU R224, [R1+0x18] ;  /* 0x0000180001e07983 */ /* 0x000ee20000300800 */
[----:B------:R-:W-:-:S03]  /*13d50*/  LEA.HI.X.SX32 R24, R24, R3, 0x1, P3 ;  /* 0x0000000318187211 */ /* 0x000fc600018f0eff */
[----:B------:R-:W-:Y:S04]  /*13d60*/  STL [R1+0x3c8], R26 ;  /* 0x0003c81a01007387 */ /* 0x000fe80000100800 */
[----:B------:R-:W3:Y:S04]  /*13d70*/  LDL.LU R227, [R1+0x28] ;  /* 0x0000280001e37983 */ /* 0x000ee80000300800 */
[----:B------:R0:W-:Y:S01]  /*13d80*/  STL [R1+0x404], R25 ;  /* 0x0004041901007387 */ /* 0x0001e20000100800 */
[----:B------:R-:W-:-:S03]  /*13d90*/  IMAD R16, R16, UR4, RZ ;  /* 0x0000000410107c24 */ /* 0x000fc6000f8e02ff */
[----:B------:R-:W3:Y:S04]  /*13da0*/  LDL.LU R230, [R1+0x24] ;  /* 0x0000240001e67983 */ /* 0x000ee80000300800 */
[----:B------:R1:W-:Y:S01]  /*13db0*/  STL [R1+0x3d0], R24 ;  /* 0x0003d01801007387 */ /* 0x0003e20000100800 */
[----:B0-----:R-:W-:-:S03]  /*13dc0*/  LEA R25, P3, R17, R4, 0x1 ;  /* 0x0000000411197211 */ /* 0x001fc600078608ff */
[----:B------:R-:W3:Y:S04]  /*13dd0*/  LDL.LU R233, [R1+0x20] ;  /* 0x0000200001e97983 */ /* 0x000ee80000300800 */
[----:B------:R-:W-:Y:S01]  /*13de0*/  STL [R1+0x40c], R25 ;  /* 0x00040c1901007387 */ /* 0x000fe20000100800 */
[----:B-1----:R-:W-:-:S03]  /*13df0*/  LEA.HI.X.SX32 R24, R23, R3, 0x1, P4 ;  /* 0x0000000317187211 */ /* 0x002fc600020f0eff */
[----:B------:R-:W3:Y:S01]  /*13e00*/  LDL.LU R236, [R1+0x1c] ;  /* 0x00001c0001ec7983 */ /* 0x000ee20000300800 */
[----:B------:R-:W-:-:S03]  /*13e10*/  LEA R23, P4, R16, R4, 0x1 ;  /* 0x0000000410177211 */ /* 0x000fc600078808ff */
[----:B------:R-:W-:Y:S04]  /*13e20*/  STL [R1+0x3d8], R24 ;  /* 0x0003d81801007387 */ /* 0x000fe80000100800 */
[----:B------:R-:W3:Y:S04]  /*13e30*/  LDL.LU R239, [R1+0x14] ;  /* 0x0000140001ef7983 */ /* 0x000ee80000300800 */
[----:B------:R0:W-:Y:S04]  /*13e40*/  STL [R1+0x414], R23 ;  /* 0x0004141701007387 */ /* 0x0001e80000100800 */
[----:B------:R-:W3:Y:S01]  /*13e50*/  LDL.LU R242, [R1+0x10] ;  /* 0x0000100001f27983 */ /* 0x000ee20000300800 */
[----:B------:R-:W-:Y:S01]  /*13e60*/  IMAD R15, R15, UR4, RZ ;  /* 0x000000040f0f7c24 */ /* 0x000fe2000f8e02ff */
[----:B------:R-:W-:Y:S01]  /*13e70*/  LEA.HI.X.SX32 R22, R22, R3, 0x1, P5 ;  /* 0x0000000316167211 */ /* 0x000fe200028f0eff */
[----:B------:R-:W-:-:S03]  /*13e80*/  IMAD R14, R14, UR4, RZ ;  /* 0x000000040e0e7c24 */ /* 0x000fc6000f8e02ff */
[-C--:B0-----:R-:W-:Y:S01]  /*13e90*/  LEA R23, P5, R15, R4.reuse, 0x1 ;  /* 0x000000040f177211 */ /* 0x081fe200078a08ff */
[----:B------:R0:W-:Y:S01]  /*13ea0*/  STL [R1+0x3e0], R22 ;  /* 0x0003e01601007387 */ /* 0x0001e20000100800 */
[----:B------:R-:W-:Y:S01]  /*13eb0*/  IMAD R13, R13, UR4, RZ ;  /* 0x000000040d0d7c24 */ /* 0x000fe2000f8e02ff */
[-C--:B------:R-:W-:Y:S01]  /*13ec0*/  LEA.HI.X.SX32 R20, R20, R3.reuse, 0x1, P0 ;  /* 0x0000000314147211 */ /* 0x080fe200000f0eff */
[----:B------:R-:W-:Y:S01]  /*13ed0*/  IMAD R12, R12, UR4, RZ ;  /* 0x000000040c0c7c24 */ /* 0x000fe2000f8e02ff */
[----:B------:R-:W-:Y:S01]  /*13ee0*/  STL [R1+0x41c], R23 ;  /* 0x00041c1701007387 */ /* 0x000fe20000100800 */
[----:B------:R-:W-:Y:S01]  /*13ef0*/  IMAD R10, R10, UR4, RZ ;  /* 0x000000040a0a7c24 */ /* 0x000fe2000f8e02ff */
[----:B0-----:R-:W-:Y:S02]  /*13f00*/  LEA.HI.X.SX32 R22, R21, R3, 0x1, P6 ;  /* 0x0000000315167211 */ /* 0x001fe400030f0eff */
[----:B------:R-:W-:-:S03]  /*13f10*/  LEA R21, P6, R14, R4, 0x1 ;  /* 0x000000040e157211 */ /* 0x000fc600078c08ff */
[----:B------:R0:W-:Y:S04]  /*13f20*/  STL [R1+0x3e8], R22 ;  /* 0x0003e81601007387 */ /* 0x0001e80000100800 */
[----:B------:R1:W-:Y:S01]  /*13f30*/  STL [R1+0x424], R21 ;  /* 0x0004241501007387 */ /* 0x0003e20000100800 */
[----:B------:R-:W-:-:S03]  /*13f40*/  IMAD R9, R9, UR4, RZ ;  /* 0x0000000409097c24 */ /* 0x000fc6000f8e02ff */
[----:B------:R1:W-:Y:S01]  /*13f50*/  STL [R1+0x3f0], R20 ;  /* 0x0003f01401007387 */ /* 0x0003e20000100800 */
[-C--:B0-----:R-:W-:Y:S02]  /*13f60*/  LEA R22, P0, R13, R4.reuse, 0x1 ;  /* 0x000000040d167211 */ /* 0x081fe400078008ff */
[-C--:B-1----:R-:W-:Y:S02]  /*13f70*/  LEA.HI.X.SX32 R21, R19, R3.reuse, 0x1, P1 ;  /* 0x0000000313157211 */ /* 0x082fe400008f0eff */
[-C--:B------:R-:W-:Y:S02]  /*13f80*/  LEA.HI.X.SX32 R19, R18, R3.reuse, 0x1, P2 ;  /* 0x0000000312137211 */ /* 0x080fe400010f0eff */
[-C--:B------:R-:W-:Y:S01]  /*13f90*/  LEA R20, P1, R12, R4.reuse, 0x1 ;  /* 0x000000040c147211 */ /* 0x080fe200078208ff */
[----:B------:R-:W-:Y:S01]  /*13fa0*/  STL [R1+0x42c], R22 ;  /* 0x00042c1601007387 */ /* 0x000fe20000100800 */
[-C--:B------:R-:W-:Y:S01]  /*13fb0*/  LEA R18, P2, R10, R4.reuse, 0x1 ;  /* 0x000000040a127211 */ /* 0x080fe200078408ff */
[----:B------:R-:W-:Y:S01]  /*13fc0*/  IMAD R5, R5, UR4, RZ ;  /* 0x0000000405057c24 */ /* 0x000fe2000f8e02ff */
        /* <DEDUP_REMOVED lines=9> */
[----:B------:R-:W-:Y:S01]  /*14060*/  LEA R17, P4, R5, R4, 0x1 ;  /* 0x0000000405117211 */ /* 0x000fe200078808ff */
[----:B------:R-:W-:Y:S01]  /*14070*/  STL [R1+0x444], R19 ;  /* 0x0004441301007387 */ /* 0x000fe20000100800 */
[----:B------:R-:W-:-:S03]  /*14080*/  LEA.HI.X.SX32 R14, R14, R3, 0x1, P6 ;  /* 0x000000030e0e7211 */ /* 0x000fc600030f0eff */
[----:B------:R-:W-:Y:S04]  /*14090*/  STL [R1+0x410], R18 ;  /* 0x0004101201007387 */ /* 0x000fe80000100800 */
[----:B------:R-:W-:Y:S04]  /*140a0*/  STL [R1+0x44c], R17 ;  /* 0x00044c1101007387 */ /* 0x000fe80000100800 */
[----:B------:R4:W-:Y:S01]  /*140b0*/  STL [R1+0x418], R16 ;  /* 0x0004181001007387 */ /* 0x0009e20000100800 */
[----:B------:R-:W-:Y:S01]  /*140c0*/  LEA.HI.X.SX32 R10, R10, R3, 0x1, P2 ;  /* 0x000000030a0a7211 */ /* 0x000fe200010f0eff */
        /* <DEDUP_REMOVED lines=18> */
[----:B------:R-:W-:Y:S01]  /*141f0*/  IMAD R155, R155, UR4, RZ ;  /* 0x000000049b9b7c24 */ /* 0x000fe2000f8e02ff */
[----:B--2---:R-:W-:-:S05]  /*14200*/  LEA R15, P5, R218, R4, 0x1 ;  /* 0x00000004da0f7211 */ /* 0x004fca00078a08ff */
[----:B------:R0:W-:Y:S04]  /*14210*/  STL [R1+0x454], R15 ;  /* 0x0004540f01007387 */ /* 0x0001e80000100800 */
[----:B------:R3:W-:Y:S01]  /*14220*/  STL [R1+0x420], R14 ;  /* 0x0004200e01007387 */ /* 0x0007e20000100800 */
[-C--:B----4-:R-:W-:Y:S02]  /*14230*/  LEA R16, P6, R221, R4.reuse, 0x1 ;  /* 0x00000004dd107211 */ /* 0x090fe400078c08ff */
[-C--:B0-----:R-:W-:Y:S02]  /*14240*/  LEA.HI.X.SX32 R15, R13, R3.reuse, 0x1, P0 ;  /* 0x000000030d0f7211 */ /* 0x081fe400000f0eff */
[----:B------:R-:W-:Y:S01]  /*14250*/  LEA.HI.X.SX32 R13, R12, R3, 0x1, P1 ;  /* 0x000000030c0d7211 */ /* 0x000fe200008f0eff */
[----:B------:R-:W-:Y:S01]  /*14260*/  STL [R1+0x45c], R16 ;  /* 0x00045c1001007387 */ /* 0x000fe20000100800 */
[----:B---3--:R-:W-:-:S03]  /*14270*/  LEA R14, P0, R224, R4, 0x1 ;  /* 0x00000004e00e7211 */ /* 0x008fc600078008ff */
[----:B------:R-:W-:Y:S04]  /*14280*/  STL [R1+0x428], R15 ;  /* 0x0004280f01007387 */ /* 0x000fe80000100800 */
[----:B------:R-:W-:Y:S01]  /*14290*/  STL [R1+0x464], R14 ;  /* 0x0004640e01007387 */ /* 0x000fe20000100800 */
[----:B------:R-:W-:-:S03]  /*142a0*/  LEA R12, P1, R227, R4, 0x1 ;  /* 0x00000004e30c7211 */ /* 0x000fc600078208ff */
[----:B------:R0:W-:Y:S04]  /*142b0*/  STL [R1+0x430], R13 ;  /* 0x0004300d01007387 */ /* 0x0001e80000100800 */
[----:B------:R1:W-:Y:S04]  /*142c0*/  STL [R1+0x46c], R12 ;  /* 0x00046c0c01007387 */ /* 0x0003e80000100800 */
[----:B------:R2:W-:Y:S01]  /*142d0*/  STL [R1+0x438], R10 ;  /* 0x0004380a01007387 */ /* 0x0005e20000100800 */
[----:B0-----:R-:W-:Y:S02]  /*142e0*/  LEA R13, P2, R230, R4, 0x1 ;  /* 0x00000004e60d7211 */ /* 0x001fe400078408ff */
[----:B-1----:R-:W-:-:S03]  /*142f0*/  LEA.HI.X.SX32 R12, R9, R3, 0x1, P3 ;  /* 0x00000003090c7211 */ /* 0x002fc600018f0eff */
[----:B------:R-:W-:Y:S01]  /*14300*/  STL [R1+0x474], R13 ;  /* 0x0004740d01007387 */ /* 0x000fe20000100800 */
[----:B------:R-:W-:Y:S02]  /*14310*/  LEA.HI.X.SX32 R9, R5, R3, 0x1, P4 ;  /* 0x0000000305097211 */ /* 0x000fe400020f0eff */
[-C--:B--2---:R-:W-:Y:S01]  /*14320*/  LEA R10, P3, R233, R4.reuse, 0x1 ;  /* 0x00000004e90a7211 */ /* 0x084fe200078608ff */
[----:B------:R-:W-:Y:S01]  /*14330*/  STL [R1+0x440], R12 ;  /* 0x0004400c01007387 */ /* 0x000fe20000100800 */
[----:B------:R-:W-:-:S03]  /*14340*/  LEA R5, P4, R236, R4, 0x1 ;  /* 0x00000004ec057211 */ /* 0x000fc600078808ff */
[----:B------:R0:W-:Y:S04]  /*14350*/  STL [R1+0x47c], R10 ;  /* 0x00047c0a01007387 */ /* 0x0001e80000100800 */
[----:B------:R1:W-:Y:S01]  /*14360*/  STL [R1+0x448], R9 ;  /* 0x0004480901007387 */ /* 0x0003e20000100800 */
[----:B0-----:R-:W-:-:S03]  /*14370*/  LEA.HI.X.SX32 R10, R218, R3, 0x1, P5 ;  /* 0x00000003da0a7211 */ /* 0x001fc600028f0eff */
[----:B------:R0:W-:Y:S01]  /*14380*/  STL [R1+0x484], R5 ;  /* 0x0004840501007387 */ /* 0x0001e20000100800 */
[----:B-1----:R-:W-:-:S03]  /*14390*/  LEA R9, P5, R239, R4, 0x1 ;  /* 0x00000004ef097211 */ /* 0x002fc600078a08ff */
        /* <DEDUP_REMOVED lines=34> */
[----:B------:R-:W2:Y:S01]  /*145c0*/  LDL.LU R6, [R1+0xf9c] ;  /* 0x000f9c0001067983 */ /* 0x000ea20000300800 */
[----:B-1----:R-:W-:-:S03]  /*145d0*/  LEA R9, P0, R168, R4, 0x1 ;  /* 0x00000004a8097211 */ /* 0x002fc600078008ff */
[----:B------:R0:W-:Y:S04]  /*145e0*/  STL [R1+0x4cc], R5 ;  /* 0x0004cc0501007387 */ /* 0x0001e80000100800 */
[----:B------:R1:W-:Y:S01]  /*145f0*/  STL [R1+0x498], R10 ;  /* 0x0004980a01007387 */ /* 0x0003e20000100800 */
[----:B0-----:R-:W-:-:S03]  /*14600*/  LEA.HI.X.SX32 R5, R0, R3, 0x1, P1 ;  /* 0x0000000300057211 */ /* 0x001fc600008f0eff */
[----:B------:R-:W3:Y:S01]  /*14610*/  LDL.LU R0, [R1+0xf98] ;  /* 0x000f980001007983 */ /* 0x000ee20000300800 */
[----:B-1----:R-:W-:-:S03]  /*14620*/  LEA R10, P1, R167, R4, 0x1 ;  /* 0x00000004a70a7211 */ /* 0x002fc600078208ff */
        /* <DEDUP_REMOVED lines=42> */
[----:B------:R-:W-:Y:S01]  /*148d0*/  IMAD R154, R154, UR4, RZ ;  /* 0x000000049a9a7c24 */ /* 0x000fe2000f8e02ff */
[----:B0-----:R-:W-:Y:S02]  /*148e0*/  LEA.HI.X.SX32 R10, R163, R3, 0x1, P5 ;  /* 0x00000003a30a7211 */ /* 0x001fe400028f0eff */
        /* <DEDUP_REMOVED lines=757> */
[----:B------:R-:W-:Y:S01]  /*17840*/  STL [R1+0xaf8], R10 ;  /* 0x000af80a01007387 */ /* 0x000fe20000100800 */
[----:B-1----:R-:W-:-:S03]  /*17850*/  LEA R5, P3, R250, R4, 0x1 ;  /* 0x00000004fa057211 */ /* 0x002fc600078608ff */
[----:B------:R-:W4:Y:S04]  /*17860*/  LDL.LU R197, [R1+0x198] ;  /* 0x0001980001c57983 */ /* 0x000f280000300800 */
[----:B------:R0:W-:Y:S04]  /*17870*/  STL [R1+0xad8], R9 ;  /* 0x000ad80901007387 */ /* 0x0001e80000100800 */
[----:B------:R-:W2:Y:S04]  /*17880*/  LDL.LU R200, [R1+0x1a0] ;  /* 0x0001a00001c87983 */ /* 0x000ea80000300800 */
[----:B------:R1:W-:Y:S04]  /*17890*/  STL [R1+0xafc], R5 ;  /* 0x000afc0501007387 */ /* 0x0003e80000100800 */
[----:B------:R-:W3:Y:S01]  /*178a0*/  LDL.LU R203, [R1+0x15c] ;  /* 0x00015c0001cb7983 */ /* 0x000ee20000300800 */
[----:B------:R-:W-:Y:S01]  /*178b0*/  IMAD R247, R247, UR4, RZ ;  /* 0x00000004f7f77c24 */ /* 0x000fe2000f8e02ff */
[----:B0-----:R-:W-:-:S02]  /*178c0*/  LEA.HI.X.SX32 R9, R243, R3, 0x1, P4 ;  /* 0x00000003f3097211 */ /* 0x001fc400020f0eff */
[----:B------:R-:W3:Y:S04]  /*178d0*/  LDL.LU R206, [R1+0x160] ;  /* 0x0001600001ce7983 */ /* 0x000ee80000300800 */
[----:B------:R-:W3:Y:S01]  /*178e0*/  LDL.LU R209, [R1+0x164] ;  /* 0x0001640001d17983 */ /* 0x000ee20000300800 */
[----:B-1----:R-:W-:-:S03]  /*178f0*/  LEA R5, P4, R247, R4, 0x1 ;  /* 0x00000004f7057211 */ /* 0x002fc600078808ff */
[----:B------:R-:W3:Y:S04]  /*17900*/  LDL.LU R212, [R1+0x168] ;  /* 0x0001680001d47983 */ /* 0x000ee80000300800 */
[----:B------:R-:W-:Y:S04]  /*17910*/  STL [R1+0xae0], R9 ;  /* 0x000ae00901007387 */ /* 0x000fe80000100800 */
[----:B------:R-:W3:Y:S01]  /*17920*/  LDL.LU R215, [R1+0x16c] ;  /* 0x00016c0001d77983 */ /* 0x000ee20000300800 */
[----:B------:R-:W-:-:S03]  /*17930*/  LEA.HI.X.SX32 R4, R244, R3, 0x1, P5 ;  /* 0x00000003f4047211 */ /* 0x000fc600028f0eff */
[----:B------:R0:W-:Y:S04]  /*17940*/  STL [R1+0x6f8], R5 ;  /* 0x0006f80501007387 */ /* 0x0001e80000100800 */
[----:B------:R-:W3:Y:S04]  /*17950*/  LDL.LU R218, [R1+0x170] ;  /* 0x0001700001da7983 */ /* 0x000ee80000300800 */
[----:B------:R-:W3:Y:S01]  /*17960*/  LDL.LU R221, [R1+0x174] ;  /* 0x0001740001dd7983 */ /* 0x000ee20000300800 */
[----:B0-----:R-:W-:-:S03]  /*17970*/  LEA.HI.X.SX32 R5, R2, R3, 0x1, P6 ;  /* 0x0000000302057211 */ /* 0x001fc600030f0eff */
[----:B------:R-:W-:Y:S04]  /*17980*/  STL [R1+0x6e4], R4 ;  /* 0x0006e40401007387 */ /* 0x000fe80000100800 */
[----:B------:R-:W3:Y:S01]  /*17990*/  LDL.LU R2, [R1+0xf94] ;  /* 0x000f940001027983 */ /* 0x000ee20000300800 */
[----:B------:R-:W-:-:S03]  /*179a0*/  LEA.HI.X.SX32 R9, R245, R3, 0x1, P0 ;  /* 0x00000003f5097211 */ /* 0x000fc600000f0eff */
[----:B------:R-:W3:Y:S04]  /*179b0*/  LDL.LU R224, [R1+0x178] ;  /* 0x0001780001e07983 */ /* 0x000ee80000300800 */
[----:B------:R0:W-:Y:S04]  /*179c0*/  STL [R1+0x6e8], R5 ;  /* 0x0006e80501007387 */ /* 0x0001e80000100800 */
[----:B------:R-:W3:Y:S01]  /*179d0*/  LDL.LU R227, [R1+0x17c] ;  /* 0x00017c0001e37983 */ /* 0x000ee20000300800 */
[----:B0-----:R-:W-:-:S03]  /*179e0*/  LEA.HI.X.SX32 R5, R249, R3, 0x1, P1 ;  /* 0x00000003f9057211 */ /* 0x001fc600008f0eff */
[----:B------:R-:W-:Y:S04]  /*179f0*/  STL [R1+0x6ec], R9 ;  /* 0x0006ec0901007387 */ /* 0x000fe80000100800 */
[----:B------:R-:W3:Y:S04]  /*17a00*/  LDL.LU R230, [R1+0x180] ;  /* 0x0001800001e67983 */ /* 0x000ee80000300800 */
[----:B------:R0:W-:Y:S04]  /*17a10*/  STL [R1+0x6f0], R5 ;  /* 0x0006f00501007387 */ /* 0x0001e80000100800 */
[----:B------:R-:W3:Y:S01]  /*17a20*/  LDL.LU R233, [R1+0x184] ;  /* 0x0001840001e97983 */ /* 0x000ee20000300800 */
[----:B0-----:R-:W-:-:S05]  /*17a30*/  LEA.HI.X.SX32 R5, R251, R3, 0x1, P2 ;  /* 0x00000003fb057211 */ /* 0x001fca00010f0eff */
[----:B------:R0:W-:Y:S04]  /*17a40*/  STL [R1+0x6f4], R5 ;  /* 0x0006f40501007387 */ /* 0x0001e80000100800 */
[----:B------:R-:W3:Y:S01]  /*17a50*/  LDL.LU R236, [R1+0x188] ;  /* 0x0001880001ec7983 */ /* 0x000ee20000300800 */
[----:B------:R-:W1:Y:S01]  /*17a60*/  S2R R239, SR_TID.X ;  /* 0x0000000000ef7919 */ /* 0x000e620000002100 */
[----:B------:R-:W-:Y:S01]  /*17a70*/  IMAD R11, R11, UR5, RZ ;  /* 0x000000050b0b7c24 */ /* 0x000fe2000f8e02ff */
[-C--:B0-----:R-:W-:Y:S02]  /*17a80*/  LEA.HI.X.SX32 R5, R250, R3.reuse, 0x1, P3 ;  /* 0x00000003fa057211 */ /* 0x081fe400018f0eff */
[----:B------:R-:W-:Y:S02]  /*17a90*/  LEA.HI.X.SX32 R3, R247, R3, 0x1, P4 ;  /* 0x00000003f7037211 */ /* 0x000fe400020f0eff */
[----:B------:R-:W-:Y:S01]  /*17aa0*/  LEA R4, P5, R11, UR12, 0x1 ;  /* 0x0000000c0b047c11 */ /* 0x000fe2000f8a08ff */
[----:B------:R-:W-:Y:S04]  /*17ab0*/  STL [R1+0x6fc], R5 ;  /* 0x0006fc0501007387 */ /* 0x000fe80000100800 */
[----:B------:R0:W-:Y:S01]  /*17ac0*/  STL [R1+0x5f4], R3 ;  /* 0x0005f40301007387 */ /* 0x0001e20000100800 */
[----:B-1----:R-:W-:-:S04]  /*17ad0*/  SHF.R.U32.HI R194, RZ, 0x6, R239 ;  /* 0x00000006ffc27819 */ /* 0x002fc800000116ef */
[----:B------:R-:W-:-:S04]  /*17ae0*/  SGXT.U32 R194, R194, 0x1 ;  /* 0x00000001c2c2781a */ /* 0x000fc80000000000 */
[----:B------:R-:W-:-:S05]  /*17af0*/  LOP3.LUT R194, R194, 0x3e, RZ, 0xfc, !PT ;  /* 0x0000003ec2c27812 */ /* 0x000fca00078efcff */
[----:B------:R-:W-:Y:S01]  /*17b00*/  IMAD R194, R194, UR9, RZ ;  /* 0x00000009c2c27c24 */ /* 0x000fe2000f8e02ff */
[----:B0-----:R-:W-:-:S04]  /*17b10*/  LEA.HI.X.SX32 R3, R11, UR13, 0x1, P5 ;  /* 0x0000000d0b037c11 */ /* 0x001fc8000a8f0eff */
[----:B------:R-:W-:-:S05]  /*17b20*/  LEA R10, P4, R194, R4, 0x1 ;  /* 0x00000004c20a7211 */ /* 0x000fca00078808ff */
[----:B------:R3:W-:Y:S01]  /*17b30*/  STL [R1+0x5fc], R10 ;  /* 0x0005fc0a01007387 */ /* 0x0007e20000100800 */
[----:B------:R-:W-:Y:S01]  /*17b40*/  SHF.R.U32.HI R242, RZ, 0x6, R239 ;  /* 0x00000006fff27819 */ /* 0x000fe200000116ef */
[----:B------:R-:W-:-:S03]  /*17b50*/  IMAD R239, RZ, RZ, -UR9 ;  /* 0x80000009ffef7e24 */ /* 0x000fc6000f8e02ff */
[----:B------:R-:W-:Y:S01]  /*17b60*/  SGXT.U32 R242, R242, 0x1 ;  /* 0x00000001f2f2781a */ /* 0x000fe20000000000 */
[----:B------:R-:W-:-:S04]  /*17b70*/  IMAD R5, R239, 0x2, R7 ;  /* 0x00000002ef057824 */ /* 0x000fc800078e0207 */
[----:B------:R-:W-:Y:S01]  /*17b80*/  IMAD R13, R242, UR9, RZ ;  /* 0x00000009f20d7c24 */ /* 0x000fe2000f8e02ff */
[-C--:B----4-:R-:W-:Y:S02]  /*17b90*/  LEA R9, P5, R197, R4.reuse, 0x1 ;  /* 0x00000004c5097211 */ /* 0x090fe400078a08ff */
[----:B--2---:R-:W-:-:S03]  /*17ba0*/  LEA R11, P0, R200, R4, 0x1 ;  /* 0x00000004c80b7211 */ /* 0x004fc600078008ff */
[----:B------:R0:W-:Y:S01]  /*17bb0*/  STL [R1+0x604], R9 ;  /* 0x0006040901007387 */ /* 0x0001e20000100800 */
[----:B---3--:R-:W-:-:S03]  /*17bc0*/  LEA R10, P1, R203, R4, 0x1 ;  /* 0x00000004cb0a7211 */ /* 0x008fc600078208ff */
[----:B------:R1:W-:Y:S01]  /*17bd0*/  STL [R1+0x60c], R11 ;  /* 0x00060c0b01007387 */ /* 0x0003e20000100800 */
[----:B0-----:R-:W-:-:S03]  /*17be0*/  LEA R9, P2, R206, R4, 0x1 ;  /* 0x00000004ce097211 */ /* 0x001fc600078408ff */
[----:B------:R0:W-:Y:S01]  /*17bf0*/  STL [R1+0x614], R10 ;  /* 0x0006140a01007387 */ /* 0x0001e20000100800 */
[----:B-1----:R-:W-:-:S03]  /*17c00*/  LEA R11, P3, R209, R4, 0x1 ;  /* 0x00000004d10b7211 */ /* 0x002fc600078608ff */
[----:B------:R1:W-:Y:S01]  /*17c10*/  STL [R1+0x61c], R9 ;  /* 0x00061c0901007387 */ /* 0x0003e20000100800 */
[----:B0-----:R-:W-:-:S03]  /*17c20*/  LEA.HI.X.SX32 R10, R194, R3, 0x1, P4 ;  /* 0x00000003c20a7211 */ /* 0x001fc600020f0eff */
[----:B------:R0:W-:Y:S04]  /*17c30*/  STL [R1+0x624], R11 ;  /* 0x0006240b01007387 */ /* 0x0001e80000100800 */
[----:B------:R2:W-:Y:S01]  /*17c40*/  STL [R1+0x5f8], R10 ;  /* 0x0005f80a01007387 */ /* 0x0005e20000100800 */
[----:B-1----:R-:W-:Y:S02]  /*17c50*/  LEA R9, P4, R212, R4, 0x1 ;  /* 0x00000004d4097211 */ /* 0x002fe400078808ff */
[----:B0-----:R-:W-:-:S03]  /*17c60*/  LEA.HI.X.SX32 R11, R197, R3, 0x1, P5 ;  /* 0x00000003c50b7211 */ /* 0x001fc600028f0eff */
[----:B------:R0:W-:Y:S01]  /*17c70*/  STL [R1+0x62c], R9 ;  /* 0x00062c0901007387 */ /* 0x0001e20000100800 */
[----:B--2---:R-:W-:-:S03]  /*17c80*/  LEA R10, P5, R215, R4, 0x1 ;  /* 0x00000004d70a7211 */ /* 0x004fc600078a08ff */
[----:B------:R1:W-:Y:S04]  /*17c90*/  STL [R1+0x600], R11 ;  /* 0x0006000b01007387 */ /* 0x0003e80000100800 */
[----:B------:R2:W-:Y:S01]  /*17ca0*/  STL [R1+0x634], R10 ;  /* 0x0006340a01007387 */ /* 0x0005e20000100800 */
[----:B0-----:R-:W-:Y:S02]  /*17cb0*/  LEA.HI.X.SX32 R9, R200, R3, 0x1, P0 ;  /* 0x00000003c8097211 */ /* 0x001fe400000f0eff */
[----:B-1----:R-:W-:-:S03]  /*17cc0*/  LEA R11, P0, R218, R4, 0x1 ;  /* 0x00000004da0b7211 */ /* 0x002fc600078008ff */
[----:B------:R0:W-:Y:S01]  /*17cd0*/  STL [R1+0x608], R9 ;  /* 0x0006080901007387 */ /* 0x0001e20000100800 */
[----:B--2---:R-:W-:-:S03]  /*17ce0*/  LEA.HI.X.SX32 R10, R203, R3, 0x1, P1 ;  /* 0x00000003cb0a7211 */ /* 0x004fc600008f0eff */
[----:B------:R1:W-:Y:S04]  /*17cf0*/  STL [R1+0x63c], R11 ;  /* 0x00063c0b01007387 */ /* 0x0003e80000100800 */
[----:B------:R2:W-:Y:S01]  /*17d00*/  STL [R1+0x610], R10 ;  /* 0x0006100a01007387 */ /* 0x0005e20000100800 */
[----:B0-----:R-:W-:Y:S02]  /*17d10*/  LEA R9, P1, R221, R4, 0x1 ;  /* 0x00000004dd097211 */ /* 0x001fe400078208ff */
[----:B-1----:R-:W-:-:S03]  /*17d20*/  LEA.HI.X.SX32 R11, R206, R3, 0x1, P2 ;  /* 0x00000003ce0b7211 */ /* 0x002fc600010f0eff */
        /* <DEDUP_REMOVED lines=20> */
[----:B------:R1:W-:Y:S01]  /*17e70*/  STL [R1+0x66c], R11 ;  /* 0x00066c0b01007387 */ /* 0x0003e20000100800 */
[----:B------:R-:W-:-:S03]  /*17e80*/  LEA.HI.X.SX32 R12, R227, R3, 0x1, P3 ;  /* 0x00000003e30c7211 */ /* 0x000fc600018f0eff */
[----:B------:R2:W-:Y:S01]  /*17e90*/  STL [R1+0x640], R10 ;  /* 0x0006400a01007387 */ /* 0x0005e20000100800 */
[----:B0-----:R-:W-:Y:S02]  /*17ea0*/  LEA R9, P1, R2, R4, 0x1 ;  /* 0x0000000402097211 */ /* 0x001fe400078208ff */
[----:B-1----:R-:W-:-:S03]  /*17eb0*/  LEA.HI.X.SX32 R11, R224, R3, 0x1, P2 ;  /* 0x00000003e00b7211 */ /* 0x002fc600010f0eff */
[----:B------:R-:W-:Y:S01]  /*17ec0*/  STL [R1+0x674], R9 ;  /* 0x0006740901007387 */ /* 0x000fe20000100800 */
[----:B--2---:R-:W-:-:S03]  /*17ed0*/  LEA R10, P2, R0, R4, 0x1 ;  /* 0x00000004000a7211 */ /* 0x004fc600078408ff */
[----:B------:R0:W-:Y:S04]  /*17ee0*/  STL [R1+0x648], R11 ;  /* 0x0006480b01007387 */ /* 0x0001e80000100800 */
[----:B------:R1:W-:Y:S04]  /*17ef0*/  STL [R1+0x67c], R10 ;  /* 0x00067c0a01007387 */ /* 0x0003e80000100800 */
[----:B------:R2:W-:Y:S01]  /*17f00*/  STL [R1+0x650], R12 ;  /* 0x0006500c01007387 */ /* 0x0005e20000100800 */
[----:B0-----:R-:W-:Y:S02]  /*17f10*/  LEA.HI.X.SX32 R11, R230, R3, 0x1, P4 ;  /* 0x00000003e60b7211 */ /* 0x001fe400020f0eff */
[----:B-1----:R-:W-:-:S02]  /*17f20*/  LEA R10, P3, R6, R4, 0x1 ;  /* 0x00000004060a7211 */ /* 0x002fc400078608ff */
[----:B--2---:R-:W-:-:S03]  /*17f30*/  LEA R12, P4, R8, R4, 0x1 ;  /* 0x00000004080c7211 */ /* 0x004fc600078808ff */
[----:B------:R-:W-:Y:S04]  /*17f40*/  STL [R1+0x684], R10 ;  /* 0x0006840a01007387 */ /* 0x000fe80000100800 */
[----:B------:R0:W-:Y:S01]  /*17f50*/  STL [R1+0x658], R11 ;  /* 0x0006580b01007387 */ /* 0x0001e20000100800 */
[----:B------:R-:W-:-:S03]  /*17f60*/  LEA.HI.X.SX32 R14, R236, R3, 0x1, P0 ;  /* 0x00000003ec0e7211 */ /* 0x000fc600000f0eff */
[----:B------:R1:W-:Y:S01]  /*17f70*/  STL [R1+0x68c], R12 ;  /* 0x00068c0c01007387 */ /* 0x0003e20000100800 */
[----:B0-----:R-:W-:Y:S02]  /*17f80*/  LEA.HI.X.SX32 R11, R233, R3, 0x1, P5 ;  /* 0x00000003e90b7211 */ /* 0x001fe400028f0eff */
[----:B-1----:R-:W-:-:S03]  /*17f90*/  LEA R12, P5, R7, R4, 0x1 ;  /* 0x00000004070c7211 */ /* 0x002fc600078a08ff */
[----:B------:R-:W-:Y:S01]  /*17fa0*/  STL [R1+0x660], R11 ;  /* 0x0006600b01007387 */ /* 0x000fe20000100800 */
[----:B------:R-:W-:-:S03]  /*17fb0*/  LEA.HI.X.SX32 R15, R2, R3, 0x1, P1 ;  /* 0x00000003020f7211 */ /* 0x000fc600008f0eff */
[----:B------:R0:W-:Y:S04]  /*17fc0*/  STL [R1+0x694], R12 ;  /* 0x0006940c01007387 */ /* 0x0001e80000100800 */
[----:B------:R1:W-:Y:S04]  /*17fd0*/  STL [R1+0x668], R14 ;  /* 0x0006680e01007387 */ /* 0x0003e80000100800 */
[----:B------:R2:W5:Y:S01]  /*17fe0*/  LDL.LU R2, [R1+0xf90] ;  /* 0x000f900001027983 */ /* 0x0005620000300800 */
[-C--:B0-----:R-:W-:Y:S02]  /*17ff0*/  LEA R12, P0, R5, R4.reuse, 0x1 ;  /* 0x00000004050c7211 */ /* 0x081fe400078008ff */
[----:B-1----:R-:W-:-:S03]  /*18000*/  LEA R14, P1, R13, R4, 0x1 ;  /* 0x000000040d0e7211 */ /* 0x002fc600078208ff */
[----:B------:R-:W-:Y:S01]  /*18010*/  STL [R1+0x69c], R12 ;  /* 0x00069c0c01007387 */ /* 0x000fe20000100800 */
[----:B------:R-:W-:-:S03]  /*18020*/  LEA.HI.X.SX32 R8, R8, R3, 0x1, P4 ;  /* 0x0000000308087211 */ /* 0x000fc600020f0eff */
[----:B------:R0:W-:Y:S01]  /*18030*/  STL [R1+0x670], R15 ;  /* 0x0006700f01007387 */ /* 0x0001e20000100800 */
[----:B------:R-:W-:-:S03]  /*18040*/  IMAD R9, R239, 0x2, R5 ;  /* 0x00000002ef097824 */ /* 0x000fc600078e0205 */
[----:B------:R1:W-:Y:S01]  /*18050*/  STL [R1+0x6e0], R14 ;  /* 0x0006e00e01007387 */ /* 0x0003e20000100800 */
[----:B0-----:R-:W-:-:S03]  /*18060*/  LEA.HI.X.SX32 R15, R0, R3, 0x1, P2 ;  /* 0x00000003000f7211 */ /* 0x001fc600010f0eff */
[----:B------:R-:W3:Y:S01]  /*18070*/  LDL.LU R0, [R1+0xf8c] ;  /* 0x000f8c0001007983 */ /* 0x000ee20000300800 */
[----:B-1----:R-:W-:-:S03]  /*18080*/  LEA.HI.X.SX32 R14, R6, R3, 0x1, P3 ;  /* 0x00000003060e7211 */ /* 0x002fc600018f0eff */
[----:B------:R-:W-:Y:S01]  /*18090*/  STL [R1+0x678], R15 ;  /* 0x0006780f01007387 */ /* 0x000fe20000100800 */
[----:B------:R-:W-:-:S03]  /*180a0*/  IMAD R10, R239, 0x2, R9 ;  /* 0x00000002ef0a7824 */ /* 0x000fc600078e0209 */
[----:B------:R0:W-:Y:S04]  /*180b0*/  STL [R1+0x680], R14 ;  /* 0x0006800e01007387 */ /* 0x0001e80000100800 */
[----:B------:R1:W-:Y:S01]  /*180c0*/  STL [R1+0x688], R8 ;  /* 0x0006880801007387 */ /* 0x0003e20000100800 */
[----:B------:R-:W-:Y:S01]  /*180d0*/  IMAD R11, R239, 0x2, R10 ;  /* 0x00000002ef0b7824 */ /* 0x000fe200078e020a */
[-C--:B0-----:R-:W-:Y:S02]  /*180e0*/  LEA.HI.X.SX32 R14, R7, R3.reuse, 0x1, P5 ;  /* 0x00000003070e7211 */ /* 0x081fe400028f0eff */
[-C--:B------:R-:W-:Y:S02]  /*180f0*/  LEA.HI.X.SX32 R7, R13, R3.reuse, 0x1, P1 ;  /* 0x000000030d077211 */ /* 0x080fe400008f0eff */
[----:B-1----:R-:W-:Y:S01]  /*18100*/  LEA.HI.X.SX32 R8, R5, R3, 0x1, P0 ;  /* 0x0000000305087211 */ /* 0x002fe200000f0eff */
[----:B------:R-:W-:Y:S01]  /*18110*/  STL [R1+0x690], R14 ;  /* 0x0006900e01007387 */ /* 0x000fe20000100800 */
[----:B------:R-:W-:Y:S01]  /*18120*/  LEA R13, P0, R9, R4, 0x1 ;  /* 0x00000004090d7211 */ /* 0x000fe200078008ff */
[----:B------:R-:W-:-:S02]  /*18130*/  IMAD R12, R239, 0x2, R11 ;  /* 0x00000002ef0c7824 */ /* 0x000fc400078e020b */
[----:B------:R0:W-:Y:S04]  /*18140*/  STL [R1+0x698], R8 ;  /* 0x0006980801007387 */ /* 0x0001e80000100800 */
[----:B------:R1:W-:Y:S01]  /*18150*/  STL [R1+0x6dc], R7 ;  /* 0x0006dc0701007387 */ /* 0x0003e20000100800 */
[----:B------:R-:W-:Y:S01]  /*18160*/  IMAD R6, R239, 0x2, R12 ;  /* 0x00000002ef067824 */ /* 0x000fe200078e020c */
[-C--:B0-----:R-:W-:Y:S02]  /*18170*/  LEA R8, P2, R11, R4.reuse, 0x1 ;  /* 0x000000040b087211 */ /* 0x081fe400078408ff */
[----:B-1----:R-:W-:Y:S01]  /*18180*/  LEA R7, P1, R10, R4, 0x1 ;  /* 0x000000040a077211 */ /* 0x002fe200078208ff */
[----:B------:R-:W-:Y:S01]  /*18190*/  STL [R1+0x6a4], R13 ;  /* 0x0006a40d01007387 */ /* 0x000fe20000100800 */
[----:B------:R-:W-:-:S03]  /*181a0*/  IMAD R5, R239, 0x2, R6 ;  /* 0x00000002ef057824 */ /* 0x000fc600078e0206 */
[----:B------:R0:W-:Y:S04]  /*181b0*/  STL [R1+0x6ac], R7 ;  /* 0x0006ac0701007387 */ /* 0x0001e80000100800 */
[----:B------:R1:W-:Y:S01]  /*181c0*/  STL [R1+0x6b4], R8 ;  /* 0x0006b40801007387 */ /* 0x0003e20000100800 */
[-C--:B0-----:R-:W-:Y:S02]  /*181d0*/  LEA.HI.X.SX32 R7, R9, R3.reuse, 0x1, P0 ;  /* 0x0000000309077211 */ /* 0x081fe400000f0eff */
[-C--:B------:R-:W-:Y:S02]  /*181e0*/  LEA.HI.X.SX32 R9, R11, R3.reuse, 0x1, P2 ;  /* 0x000000030b097211 */ /* 0x080fe400010f0eff */
[----:B-1----:R-:W-:Y:S01]  /*181f0*/  LEA.HI.X.SX32 R8, R10, R3, 0x1, P1 ;  /* 0x000000030a087211 */ /* 0x002fe200008f0eff */
[----:B------:R0:W-:Y:S01]  /*18200*/  STL [R1+0x6a0], R7 ;  /* 0x0006a00701007387 */ /* 0x0001e20000100800 */
[----:B------:R-:W-:Y:S01]  /*18210*/  IMAD R13, R239, 0x2, R5 ;  /* 0x00000002ef0d7824 */ /* 0x000fe200078e0205 */
[----:B------:R-:W-:-:S02]  /*18220*/  LEA R10, P1, R6, R4, 0x1 ;  /* 0x00000004060a7211 */ /* 0x000fc400078208ff */
[----:B------:R1:W-:Y:S04]  /*18230*/  STL [R1+0x6a8], R8 ;  /* 0x0006a80801007387 */ /* 0x0003e80000100800 */
[----:B------:R4:W-:Y:S01]  /*18240*/  STL [R1+0x6b0], R9 ;  /* 0x0006b00901007387 */ /* 0x0009e20000100800 */
[----:B0-----:R-:W-:Y:S01]  /*18250*/  IMAD R7, R239, 0x2, R13 ;  /* 0x00000002ef077824 */ /* 0x001fe200078e020d */
[-C--:B-1----:R-:W-:Y:S02]  /*18260*/  LEA R8, P0, R12, R4.reuse, 0x1 ;  /* 0x000000040c087211 */ /* 0x082fe400078008ff */
[----:B----4-:R-:W-:-:S03]  /*18270*/  LEA R9, P2, R5, R4, 0x1 ;  /* 0x0000000405097211 */ /* 0x010fc600078408ff */
[----:B------:R0:W-:Y:S04]  /*18280*/  STL [R1+0x6bc], R8 ;  /* 0x0006bc0801007387 */ /* 0x0001e80000100800 */
[----:B------:R1:W-:Y:S04]  /*18290*/  STL [R1+0x6c4], R10 ;  /* 0x0006c40a01007387 */ /* 0x0003e80000100800 */
[----:B------:R4:W-:Y:S01]  /*182a0*/  STL [R1+0x6cc], R9 ;  /* 0x0006cc0901007387 */ /* 0x0009e20000100800 */
[----:B0-----:R-:W-:Y:S01]  /*182b0*/  IMAD R8, R239, 0x2, R7 ;  /* 0x00000002ef087824 */ /* 0x001fe200078e0207 */
[----:B-1----:R-:W-:-:S02]  /*182c0*/  LEA.HI.X.SX32 R10, R12, R3, 0x1, P0 ;  /* 0x000000030c0a7211 */ /* 0x002fc400000f0eff */
[-C--:B----4-:R-:W-:Y:S02]  /*182d0*/  LEA.HI.X.SX32 R9, R6, R3.reuse, 0x1, P1 ;  /* 0x0000000306097211 */ /* 0x090fe400008f0eff */
[----:B------:R-:W-:Y:S01]  /*182e0*/  LEA.HI.X.SX32 R6, R5, R3, 0x1, P2 ;  /* 0x0000000305067211 */ /* 0x000fe200010f0eff */
[----:B------:R-:W-:Y:S01]  /*182f0*/  IMAD R5, R239, 0x2, R8 ;  /* 0x00000002ef057824 */ /* 0x000fe200078e0208 */
[----:B------:R0:W-:Y:S04]  /*18300*/  STL [R1+0x6b8], R10 ;  /* 0x0006b80a01007387 */ /* 0x0001e80000100800 */
[----:B------:R1:W-:Y:S04]  /*18310*/  STL [R1+0x6c0], R9 ;  /* 0x0006c00901007387 */ /* 0x0003e80000100800 */
[----:B------:R4:W-:Y:S01]  /*18320*/  STL [R1+0x6c8], R6 ;  /* 0x0006c80601007387 */ /* 0x0009e20000100800 */
[----:B0-----:R-:W-:-:S02]  /*18330*/  LEA R10, P0, R13, R4, 0x1 ;  /* 0x000000040d0a7211 */ /* 0x001fc400078008ff */
[----:B-1----:R-:W-:-:S03]  /*18340*/  LEA R9, P1, R7, R4, 0x1 ;  /* 0x0000000407097211 */ /* 0x002fc600078208ff */
[----:B------:R-:W-:Y:S01]  /*18350*/  STL [R1+0x6d0], R10 ;  /* 0x0006d00a01007387 */ /* 0x000fe20000100800 */
[-C--:B----4-:R-:W-:Y:S02]  /*18360*/  LEA R6, P2, R8, R4.reuse, 0x1 ;  /* 0x0000000408067211 */ /* 0x090fe400078408ff */
[----:B------:R-:W-:Y:S01]  /*18370*/  LEA R4, P3, R5, R4, 0x1 ;  /* 0x0000000405047211 */ /* 0x000fe200078608ff */
[----:B------:R0:W-:Y:S04]  /*18380*/  STL [R1+0x6d4], R9 ;  /* 0x0006d40901007387 */ /* 0x0001e80000100800 */
[----:B------:R1:W-:Y:S04]  /*18390*/  STL [R1+0x6d8], R6 ;  /* 0x0006d80601007387 */ /* 0x0003e80000100800 */
[----:B------:R4:W-:Y:S01]  /*183a0*/  STL [R1+0x5f0], R4 ;  /* 0x0005f00401007387 */ /* 0x0009e20000100800 */
[----:B0-----:R-:W-:-:S02]  /*183b0*/  LEA.HI.X.SX32 R9, R13, R3, 0x1, P0 ;  /* 0x000000030d097211 */ /* 0x001fc400000f0eff */
[----:B-1----:R-:W-:-:S03]  /*183c0*/  LEA.HI.X.SX32 R6, R7, R3, 0x1, P1 ;  /* 0x0000000307067211 */ /* 0x002fc600008f0eff */
[----:B------:R-:W-:Y:S01]  /*183d0*/  STL [R1+0x5e0], R9 ;  /* 0x0005e00901007387 */ /* 0x000fe20000100800 */
[-C--:B----4-:R-:W-:Y:S02]  /*183e0*/  LEA.HI.X.SX32 R4, R8, R3.reuse, 0x1, P2 ;  /* 0x0000000308047211 */ /* 0x090fe400010f0eff */
[----:B------:R-:W-:Y:S01]  /*183f0*/  LEA.HI.X.SX32 R3, R5, R3, 0x1, P3 ;  /* 0x0000000305037211 */ /* 0x000fe200018f0eff */
[----:B------:R-:W-:Y:S04]  /*18400*/  STL [R1+0x5e8], R6 ;  /* 0x0005e80601007387 */ /* 0x000fe80000100800 */
[----:B------:R0:W-:Y:S04]  /*18410*/  STL [R1+0x5ec], R4 ;  /* 0x0005ec0401007387 */ /* 0x0001e80000100800 */
[----:B------:R1:W-:Y:S04]  /*18420*/  STL [R1+0x5e4], R3 ;  /* 0x0005e40301007387 */ /* 0x0003e80000100800 */
[----:B------:R2:W-:Y:S04]  /*18430*/  STL [R1], RZ ;  /* 0x000000ff01007387 */ /* 0x0005e80000100800 */
[----:B------:R2:W-:Y:S04]  /*18440*/  STL [R1+0x4], RZ ;  /* 0x000004ff01007387 */ /* 0x0005e80000100800 */
        /* <DEDUP_REMOVED lines=123> */
[----:B------:R2:W-:Y:S01]  /*18c00*/  STL [R1+0x1f4], RZ ;  /* 0x0001f4ff01007387 */ /* 0x0005e20000100800 */
[----:B------:R-:W-:-:S03]  /*18c10*/  USHF.R.U32.HI UR38, URZ, 0x4, UR7 ;  /* 0x000000043f267899 */ /* 0x000fc60008011607 */
[----:B------:R2:W-:Y:S04]  /*18c20*/  STL [R1+0x1f8], RZ ;  /* 0x0001f8ff01007387 */ /* 0x0005e80000100800 */
[----:B------:R2:W-:Y:S01]  /*18c30*/  STL [R1+0x1fc], RZ ;  /* 0x0001fcff01007387 */ /* 0x0005e20000100800 */
[----:B------:R-:W-:Y:S02]  /*18c40*/  USGXT.U32 UR38, UR38, 0xe ;  /* 0x0000000e2626789a */ /* 0x000fe40008000000 */
[----:B------:R-:W-:Y:S01]  /*18c50*/  UIADD3 UR8, UR7, 0x10000, URZ ;  /* 0x0001000007087890 */ /* 0x000fe2000fffe03f */
[C---:B------:R-:W-:Y:S01]  /*18c60*/  LOP3.LUT R5, R242.reuse, 0x2, RZ, 0xfc, !PT ;  /* 0x00000002f2057812 */ /* 0x040fe200078efcff */
[----:B------:R-:W-:Y:S01]  /*18c70*/  USHF.L.U32 UR10, UR10, 0x6, URZ ;  /* 0x000000060a0a7899 */ /* 0x000fe2000800063f */
[C---:B0-----:R-:W-:Y:S01]  /*18c80*/  LOP3.LUT R4, R242.reuse, 0x4, RZ, 0xfc, !PT ;  /* 0x00000004f2047812 */ /* 0x041fe200078efcff */
[----:B------:R-:W-:Y:S01]  /*18c90*/  UIADD3 UR13, UP1, UR38, 0x2, URZ ;  /* 0x00000002260d7890 */ /* 0x000fe2000ff3e03f */
[C---:B-1----:R-:W-:Y:S01]  /*18ca0*/  LOP3.LUT R3, R242.reuse, 0x6, RZ, 0xfc, !PT ;  /* 0x00000006f2037812 */ /* 0x042fe200078efcff */
[----:B------:R-:W-:Y:S01]  /*18cb0*/  USHF.R.U32.HI UR8, URZ, 0x4, UR8 ;  /* 0x000000043f087899 */ /* 0x000fe20008011608 */
[C---:B------:R-:W-:Y:S01]  /*18cc0*/  LOP3.LUT R5, R242.reuse, 0x8, RZ, 0xfc, !PT ;  /* 0x00000008f2057812 */ /* 0x040fe200078efcff */
[----:B------:R-:W-:Y:S01]  /*18cd0*/  UMOV UR6, URZ ;  /* 0x0000003f00067c82 */ /* 0x000fe20008000000 */
[----:B------:R-:W-:-:S02]  /*18ce0*/  LOP3.LUT R4, R242, 0xa, RZ, 0xfc, !PT ;  /* 0x0000000af2047812 */ /* 0x000fc400078efcff */
[C---:B------:R-:W-:Y:S01]  /*18cf0*/  LOP3.LUT R3, R242.reuse, 0xc, RZ, 0xfc, !PT ;  /* 0x0000000cf2037812 */ /* 0x040fe200078efcff */
[----:B------:R-:W-:Y:S01]  /*18d00*/  USHF.L.U32 UR9, UR9, 0x6, URZ ;  /* 0x0000000609097899 */ /* 0x000fe2000800063f */
[C---:B------:R-:W-:Y:S01]  /*18d10*/  LOP3.LUT R5, R242.reuse, 0xe, RZ, 0xfc, !PT ;  /* 0x0000000ef2057812 */ /* 0x040fe200078efcff */
[----:B------:R-:W-:Y:S01]  /*18d20*/  USHF.R.S32.HI UR11, URZ, 0x1f, UR10 ;  /* 0x0000001f3f0b7899 */ /* 0x000fe2000801140a */
[C---:B------:R-:W-:Y:S01]  /*18d30*/  LOP3.LUT R4, R242.reuse, 0x10, RZ, 0xfc, !PT ;  /* 0x00000010f2047812 */ /* 0x040fe200078efcff */
[----:B------:R-:W-:Y:S01]  /*18d40*/  UIADD3.X UR14, UR6, 0x40000040, URZ, UP1, !UPT ;  /* 0x40000040060e7890 */ /* 0x000fe20008ffe43f */
[C---:B------:R-:W-:Y:S01]  /*18d50*/  LOP3.LUT R3, R242.reuse, 0x12, RZ, 0xfc, !PT ;  /* 0x00000012f2037812 */ /* 0x040fe200078efcff */
[----:B------:R-:W-:Y:S01]  /*18d60*/  USGXT.U32 UR36, UR8, 0xe ;  /* 0x0000000e0824789a */ /* 0x000fe20008000000 */
[C---:B------:R-:W-:Y:S02]  /*18d70*/  LOP3.LUT R5, R242.reuse, 0x14, RZ, 0xfc, !PT ;  /* 0x00000014f2057812 */ /* 0x040fe400078efcff */
[----:B------:R-:W-:-:S02]  /*18d80*/  LOP3.LUT R4, R242, 0x16, RZ, 0xfc, !PT ;  /* 0x00000016f2047812 */ /* 0x000fc400078efcff */
[C---:B------:R-:W-:Y:S02]  /*18d90*/  LOP3.LUT R3, R242.reuse, 0x18, RZ, 0xfc, !PT ;  /* 0x00000018f2037812 */ /* 0x040fe400078efcff */
[C---:B------:R-:W-:Y:S02]  /*18da0*/  LOP3.LUT R5, R242.reuse, 0x1a, RZ, 0xfc, !PT ;  /* 0x0000001af2057812 */ /* 0x040fe400078efcff */
[C---:B------:R-:W-:Y:S02]  /*18db0*/  LOP3.LUT R4, R242.reuse, 0x1c, RZ, 0xfc, !PT ;  /* 0x0000001cf2047812 */ /* 0x040fe400078efcff */
[C---:B------:R-:W-:Y:S02]  /*18dc0*/  LOP3.LUT R3, R242.reuse, 0x1e, RZ, 0xfc, !PT ;  /* 0x0000001ef2037812 */ /* 0x040fe400078efcff */
[C---:B------:R-:W-:Y:S02]  /*18dd0*/  LOP3.LUT R5, R242.reuse, 0x20, RZ, 0xfc, !PT ;  /* 0x00000020f2057812 */ /* 0x040fe400078efcff */
[----:B------:R-:W-:-:S02]  /*18de0*/  LOP3.LUT R4, R242, 0x22, RZ, 0xfc, !PT ;  /* 0x00000022f2047812 */ /* 0x000fc400078efcff */
[C---:B------:R-:W-:Y:S01]  /*18df0*/  LOP3.LUT R3, R242.reuse, 0x24, RZ, 0xfc, !PT ;  /* 0x00000024f2037812 */ /* 0x040fe200078efcff */
[----:B------:R-:W-:Y:S01]  /*18e00*/  USHF.R.S32.HI UR8, URZ, 0x1f, UR9 ;  /* 0x0000001f3f087899 */ /* 0x000fe20008011409 */
[C---:B------:R-:W-:Y:S02]  /*18e10*/  LOP3.LUT R5, R242.reuse, 0x26, RZ, 0xfc, !PT ;  /* 0x00000026f2057812 */ /* 0x040fe400078efcff */
[C---:B------:R-:W-:Y:S02]  /*18e20*/  LOP3.LUT R4, R242.reuse, 0x28, RZ, 0xfc, !PT ;  /* 0x00000028f2047812 */ /* 0x040fe400078efcff */
[C---:B------:R-:W-:Y:S01]  /*18e30*/  LOP3.LUT R3, R242.reuse, 0x2a, RZ, 0xfc, !PT ;  /* 0x0000002af2037812 */ /* 0x040fe200078efcff */
[----:B------:R-:W-:Y:S01]  /*18e40*/  UIADD3 UR12, UP0, UR36, 0x80, URZ ;  /* 0x00000080240c7890 */ /* 0x000fe2000ff1e03f */
[C---:B------:R-:W-:Y:S02]  /*18e50*/  LOP3.LUT R5, R242.reuse, 0x2c, RZ, 0xfc, !PT ;  /* 0x0000002cf2057812 */ /* 0x040fe400078efcff */
[----:B------:R-:W-:-:S02]  /*18e60*/  LOP3.LUT R4, R242, 0x2e, RZ, 0xfc, !PT ;  /* 0x0000002ef2047812 */ /* 0x000fc400078efcff */
[C---:B------:R-:W-:Y:S02]  /*18e70*/  LOP3.LUT R3, R242.reuse, 0x30, RZ, 0xfc, !PT ;  /* 0x00000030f2037812 */ /* 0x040fe400078efcff */
[----:B------:R-:W-:Y:S02]  /*18e80*/  CS2R R24, SRZ ;  /* 0x0000000000187805 */ /* 0x000fe4000001ff00 */
[C---:B------:R-:W-:Y:S02]  /*18e90*/  LOP3.LUT R5, R242.reuse, 0x32, RZ, 0xfc, !PT ;  /* 0x00000032f2057812 */ /* 0x040fe400078efcff */
[----:B------:R-:W-:Y:S02]  /*18ea0*/  CS2R R26, SRZ ;  /* 0x00000000001a7805 */ /* 0x000fe4000001ff00 */
[----:B------:R-:W-:Y:S02]  /*18eb0*/  LOP3.LUT R4, R242, 0x34, RZ, 0xfc, !PT ;  /* 0x00000034f2047812 */ /* 0x000fe400078efcff */
[----:B------:R-:W-:-:S02]  /*18ec0*/  CS2R R28, SRZ ;  /* 0x00000000001c7805 */ /* 0x000fc4000001ff00 */
[C---:B------:R-:W-:Y:S02]  /*18ed0*/  LOP3.LUT R3, R242.reuse, 0x36, RZ, 0xfc, !PT ;  /* 0x00000036f2037812 */ /* 0x040fe400078efcff */
[----:B------:R-:W-:Y:S02]  /*18ee0*/  CS2R R30, SRZ ;  /* 0x00000000001e7805 */ /* 0x000fe4000001ff00 */
[C---:B------:R-:W-:Y:S02]  /*18ef0*/  LOP3.LUT R5, R242.reuse, 0x38, RZ, 0xfc, !PT ;  /* 0x00000038f2057812 */ /* 0x040fe400078efcff */
[----:B------:R-:W-:Y:S02]  /*18f00*/  CS2R R32, SRZ ;  /* 0x0000000000207805 */ /* 0x000fe4000001ff00 */
[----:B------:R-:W-:Y:S02]  /*18f10*/  LOP3.LUT R4, R242, 0x3a, RZ, 0xfc, !PT ;  /* 0x0000003af2047812 */ /* 0x000fe400078efcff */
[----:B------:R-:W-:-:S02]  /*18f20*/  CS2R R34, SRZ ;  /* 0x0000000000227805 */ /* 0x000fc4000001ff00 */
[----:B------:R-:W-:Y:S02]  /*18f30*/  LOP3.LUT R3, R242, 0x3c, RZ, 0xfc, !PT ;  /* 0x0000003cf2037812 */ /* 0x000fe400078efcff */
        /* <DEDUP_REMOVED lines=22> */
[----:B------:R-:W-:Y:S01]  /*190a0*/  CS2R R80, SRZ ;  /* 0x0000000000507805 */ /* 0x000fe2000001ff00 */
[----:B------:R-:W-:Y:S01]  /*190b0*/  USHF.L.U32 UR43, UR10, 0x1, URZ ;  /* 0x000000010a2b7899 */ /* 0x000fe2000800063f */
[----:B------:R-:W-:-:S02]  /*190c0*/  CS2R R82, SRZ ;  /* 0x0000000000527805 */ /* 0x000fc4000001ff00 */
[----:B------:R-:W-:Y:S01]  /*190d0*/  CS2R R84, SRZ ;  /* 0x0000000000547805 */ /* 0x000fe2000001ff00 */
[----:B------:R-:W-:Y:S01]  /*190e0*/  USHF.L.U64.HI UR6, UR10, 0x1, UR11 ;  /* 0x000000010a067899 */ /* 0x000fe2000801020b */
[----:B------:R-:W-:Y:S02]  /*190f0*/  CS2R R86, SRZ ;  /* 0x0000000000567805 */ /* 0x000fe4000001ff00 */
[----:B------:R-:W-:Y:S01]  /*19100*/  CS2R R88, SRZ ;  /* 0x0000000000587805 */ /* 0x000fe2000001ff00 */
[----:B------:R-:W-:Y:S01]  /*19110*/  UMOV UR5, URZ ;  /* 0x0000003f00057c82 */ /* 0x000fe20008000000 */
[----:B------:R-:W-:Y:S01]  /*19120*/  UMOV UR10, UR13 ;  /* 0x0000000d000a7c82 */ /* 0x000fe20008000000 */
[----:B------:R-:W-:Y:S01]  /*19130*/  UMOV UR11, UR14 ;  /* 0x0000000e000b7c82 */ /* 0x000fe20008000000 */
[----:B------:R-:W-:Y:S02]  /*19140*/  USHF.L.U32 UR44, UR9, 0x1, URZ ;  /* 0x00000001092c7899 */ /* 0x000fe4000800063f */
[----:B------:R-:W-:Y:S01]  /*19150*/  USHF.L.U64.HI UR42, UR9, 0x1, UR8 ;  /* 0x00000001092a7899 */ /* 0x000fe20008010208 */
[----:B------:R-:W-:Y:S01]  /*19160*/  UMOV UR4, URZ ;  /* 0x0000003f00047c82 */ /* 0x000fe20008000000 */
[----:B------:R-:W-:-:S02]  /*19170*/  UIADD3.X UR9, UR5, 0x40000040, URZ, UP0, !UPT ;  /* 0x4000004005097890 */ /* 0x000fc400087fe43f */
[----:B------:R-:W-:Y:S02]  /*19180*/  UIADD3.64 UR14, UR10, 0x2, URZ ;  /* 0x000000020a0e7897 */ /* 0x000fe4000fffe03f */
[----:B------:R-:W-:Y:S02]  /*19190*/  UIADD3.64 UR18, UR10, 0x4, URZ ;  /* 0x000000040a127897 */ /* 0x000fe4000fffe03f */
[----:B------:R-:W-:Y:S02]  /*191a0*/  UIADD3.64 UR22, UR10, 0x7fe, URZ ;  /* 0x000007fe0a167897 */ /* 0x000fe4000fffe03f */
[----:B------:R-:W-:Y:S02]  /*191b0*/  UIADD3.64 UR26, UR10, 0x800, URZ ;  /* 0x000008000a1a7897 */ /* 0x000fe4000fffe03f */
[----:B------:R-:W-:Y:S01]  /*191c0*/  UIADD3.64 UR30, UR10, 0x802, URZ ;  /* 0x000008020a1e7897 */ /* 0x000fe2000fffe03f */
[----:B------:R-:W0:Y:S01]  /*191d0*/  LDC R239, c[0x0][0x230] ;  /* 0x00008c00ffef7b82 */ /* 0x000e220000000800 */
        /* <DEDUP_REMOVED lines=23> */
[----:B0-----:R-:W-:Y:S01]  /*19350*/  VIADD R239, R239, 0x3f ;  /* 0x0000003fefef7836 */ /* 0x001fe20000000000 */
[----:B------:R-:W-:Y:S02]  /*19360*/  CS2R R136, SRZ ;  /* 0x0000000000887805 */ /* 0x000fe4000001ff00 */
[----:B------:R-:W-:-:S02]  /*19370*/  CS2R R138, SRZ ;  /* 0x00000000008a7805 */ /* 0x000fc4000001ff00 */
[----:B------:R-:W-:Y:S02]  /*19380*/  CS2R R140, SRZ ;  /* 0x00000000008c7805 */ /* 0x000fe4000001ff00 */
[----:B------:R-:W-:Y:S02]  /*19390*/  CS2R R142, SRZ ;  /* 0x00000000008e7805 */ /* 0x000fe4000001ff00 */
[----:B------:R-:W-:Y:S02]  /*193a0*/  SHF.R.S32.HI R242, RZ, 0x1f, R239 ;  /* 0x0000001ffff27819 */ /* 0x000fe400000114ef */
[----:B------:R-:W-:Y:S02]  /*193b0*/  CS2R R144, SRZ ;  /* 0x0000000000907805 */ /* 0x000fe4000001ff00 */
[----:B------:R-:W-:Y:S02]  /*193c0*/  CS2R R146, SRZ ;  /* 0x0000000000927805 */ /* 0x000fe4000001ff00 */
[----:B------:R-:W-:-:S02]  /*193d0*/  CS2R R148, SRZ ;  /* 0x0000000000947805 */ /* 0x000fc4000001ff00 */
[----:B------:R-:W-:Y:S02]  /*193e0*/  LEA.HI R242, R242, R239, RZ, 0x6 ;  /* 0x000000eff2f27211 */ /* 0x000fe400078f30ff */
[----:B------:R-:W-:Y:S02]  /*193f0*/  CS2R R150, SRZ ;  /* 0x0000000000967805 */ /* 0x000fe4000001ff00 */
[C---:B---3--:R-:W-:Y:S01]  /*19400*/  LOP3.LUT R5, R0.reuse, 0x20, RZ, 0x3c, !PT ;  /* 0x0000002000057812 */ /* 0x048fe200078e3cff */
[----:B------:R-:W-:Y:S01]  /*19410*/  UMOV UR8, UR12 ;  /* 0x0000000c00087c82 */ /* 0x000fe20008000000 */
[----:B------:R-:W-:Y:S01]  /*19420*/  SHF.R.S32.HI R3, RZ, 0x6, R242 ;  /* 0x00000006ff037819 */ /* 0x000fe200000114f2 */
[----:B------:R-:W-:Y:S01]  /*19430*/  UIADD3.64 UR34, UR10, 0x804, URZ ;  /* 0x000008040a227897 */ /* 0x000fe2000fffe03f */
[C---:B------:R-:W-:Y:S01]  /*19440*/  LOP3.LUT R4, R0.reuse, 0x40, RZ, 0x3c, !PT ;  /* 0x0000004000047812 */ /* 0x040fe200078e3cff */
[----:B------:R-:W-:Y:S01]  /*19450*/  UIADD3.64 UR12, UR8, 0x80, URZ ;  /* 0x00000080080c7897 */ /* 0x000fe2000fffe03f */
[----:B------:R-:W-:Y:S01]  /*19460*/  LOP3.LUT R3, R0, 0x60, RZ, 0x3c, !PT ;  /* 0x0000006000037812 */ /* 0x000fe200078e3cff */
[----:B------:R-:W-:Y:S01]  /*19470*/  UIADD3.64 UR16, UR8, 0x100, URZ ;  /* 0x0000010008107897 */ /* 0x000fe2000fffe03f */
[----:B------:R-:W-:Y:S01]  /*19480*/  ULDC UR45, c[0x0][0x230] ;  /* 0x00008c00002d7ab9 */ /* 0x000fe20000000800 */
[----:B--2---:R-:W-:-:S10]  /*19490*/  UMOV UR37, 0x40000040 ;  /* 0x4000004000257882 */ /* 0x004fd40000000000 */
.L_x_1:
[----:B------:R-:W2:Y:S04]  /*194a0*/  LDL R5, [R1+0x5e4] ;  /* 0x0005e40001057983 */ /* 0x000ea80000100800 */
[----:B------:R-:W2:Y:S04]  /*194b0*/  LDL R4, [R1+0x5f0] ;  /* 0x0005f00001047983 */ /* 0x000ea80000100800 */
        /* <DEDUP_REMOVED lines=20> */
[----:B0-----:R-:W3:Y:S04]  /*19600*/  LDL R127, [R1+0x6d8] ;  /* 0x0006d800017f7983 */ /* 0x001ee80000100800 */
[----:B------:R0:W-:Y:S04]  /*19610*/  STL [R1+0x1074], R128 ;  /* 0x0010748001007387 */ /* 0x0001e80000100800 */
[----:B0-----:R-:W4:Y:S01]  /*19620*/  LDL R128, [R1+0x5ec] ;  /* 0x0005ec0001807983 */ /* 0x001f220000100800 */
[----:B------:R-:W0:Y:S03]  /*19630*/  S2R R3, SR_TID.X ;  /* 0x0000000000037919 */ /* 0x000e260000002100 */
[----:B------:R1:W-:Y:S04]  /*19640*/  STL [R1+0x1070], R129 ;  /* 0x0010708101007387 */ /* 0x0003e80000100800 */
[----:B-1----:R-:W3:Y:S04]  /*19650*/  LDL R129, [R1+0x6d4] ;  /* 0x0006d40001817983 */ /* 0x002ee80000100800 */
[----:B------:R0:W-:Y:S04]  /*19660*/  STL [R1+0x106c], R130 ;  /* 0x00106c8201007387 */ /* 0x0001e80000100800 */
[----:B------:R-:W-:Y:S04]  /*19670*/  STL [R1+0x1068], R131 ;  /* 0x0010688301007387 */ /* 0x000fe80000100800 */
[----:B------:R1:W-:Y:S01]  /*19680*/  STL [R1+0x1064], R132 ;  /* 0x0010648401007387 */ /* 0x0003e20000100800 */
[----:B0-----:R-:W-:-:S03]  /*19690*/  SHF.R.U32.HI R130, RZ, 0x6, R3 ;  /* 0x00000006ff827819 */ /* 0x001fc60000011603 */
[----:B-1----:R-:W3:Y:S01]  /*196a0*/  LDL R132, [R1+0x5e8] ;  /* 0x0005e80001847983 */ /* 0x002ee20000100800 */
[----:B------:R-:W-:Y:S01]  /*196b0*/  SGXT.U32 R130, R130, 0x1 ;  /* 0x000000018282781a */ /* 0x000fe20000000000 */
[----:B------:R-:W-:Y:S01]  /*196c0*/  UIMAD UR5, UR4, -0x40, UR45 ;  /* 0xffffffc0040578a4 */ /* 0x000fe2000f8e022d */
[----:B------:R-:W-:Y:S01]  /*196d0*/  SHF.R.U32.HI R3, RZ, 0x6, R3 ;  /* 0x00000006ff037819 */ /* 0x000fe20000011603 */
[----:B------:R0:W-:Y:S01]  /*196e0*/  STL [R1+0x1060], R133 ;  /* 0x0010608501007387 */ /* 0x0001e20000100800 */
[----:B------:R-:W-:Y:S02]  /*196f0*/  LOP3.LUT R131, R130, 0x4, RZ, 0xfc, !PT ;  /* 0x0000000482837812 */ /* 0x000fe400078efcff */
[----:B------:R-:W-:Y:S01]  /*19700*/  SGXT.U32 R3, R3, 0x1 ;  /* 0x000000010303781a */ /* 0x000fe20000000000 */
[----:B------:R-:W-:Y:S01]  /*19710*/  STL [R1+0x105c], R134 ;  /* 0x00105c8601007387 */ /* 0x000fe20000100800 */
[----:B------:R-:W-:Y:S02]  /*19720*/  ISETP.GE.AND P1, PT, R131, UR5, PT ;  /* 0x0000000583007c0c */ /* 0x000fe4000bf26270 */
[----:B------:R-:W-:Y:S01]  /*19730*/  PRMT R168, RZ, 0x7610, R168 ;  /* 0x00007610ffa87816 */ /* 0x000fe200000000a8 */
[----:B------:R-:W-:Y:S01]  /*19740*/  STL [R1+0x1058], R135 ;  /* 0x0010588701007387 */ /* 0x000fe20000100800 */
[----:B------:R-:W-:-:S02]  /*19750*/  PRMT R182, RZ, 0x7610, R182 ;  /* 0x00007610ffb67816 */ /* 0x000fc400000000b6 */
[C---:B0-----:R-:W-:Y:S01]  /*19760*/  LOP3.LUT R133, R130.reuse, 0x2, RZ, 0xfc, !PT ;  /* 0x0000000282857812 */ /* 0x041fe200078efcff */
[----:B------:R-:W-:Y:S01]  /*19770*/  STL [R1+0x1054], R136 ;  /* 0x0010548801007387 */ /* 0x000fe20000100800 */
[----:B------:R-:W-:Y:S02]  /*19780*/  LOP3.LUT R130, R130, 0x6, RZ, 0xfc, !PT ;  /* 0x0000000682827812 */ /* 0x000fe400078efcff */
[----:B------:R-:W-:Y:S01]  /*19790*/  ISETP.GE.AND P0, PT, R133, UR5, PT ;  /* 0x0000000585007c0c */ /* 0x000fe2000bf06270 */
[----:B------:R-:W-:Y:S01]  /*197a0*/  STL [R1+0x1050], R137 ;  /* 0x0010508901007387 */ /* 0x000fe20000100800 */
[----:B------:R-:W-:Y:S02]  /*197b0*/  ISETP.GE.AND P2, PT, R130, UR5, PT ;  /* 0x0000000582007c0c */ /* 0x000fe4000bf46270 */
[----:B------:R-:W-:Y:S01]  /*197c0*/  LOP3.LUT R130, R3, 0x8, RZ, 0xfc, !PT ;  /* 0x0000000803827812 */ /* 0x000fe200078efcff */
[----:B------:R-:W-:Y:S03]  /*197d0*/  STL [R1+0x104c], R138 ;  /* 0x00104c8a01007387 */ /* 0x000fe60000100800 */
[----:B------:R-:W-:Y:S01]  /*197e0*/  ISETP.GE.AND P3, PT, R130, UR5, PT ;  /* 0x0000000582007c0c */ /* 0x000fe2000bf66270 */
        /* <DEDUP_REMOVED lines=13> */
[----:B-----5:R0:W-:Y:S04]  /*198c0*/  STL [R1+0xf8c], R2 ;  /* 0x000f8c0201007387 */ /* 0x0201e80000100800 */
[----:B------:R-:W3:Y:S04]  /*198d0*/  LDL R131, [R1+0x5e0] ;  /* 0x0005e00001837983 */ /* 0x000ee80000100800 */
[----:B------:R-:W3:Y:S01]  /*198e0*/  LDL R130, [R1+0x6d0] ;  /* 0x0006d00001827983 */ /* 0x000ee20000100800 */
[----:B------:R-:W1:Y:S03]  /*198f0*/  S2R R3, SR_TID.X ;  /* 0x0000000000037919 */ /* 0x000e660000002100 */
[----:B0-----:R-:W3:Y:S01]  /*19900*/  LDL R2, [R1+0x6c4] ;  /* 0x0006c40001027983 */ /* 0x001ee20000100800 */
[----:B------:R-:W-:-:S02]  /*19910*/  PRMT R186, RZ, 0x7610, R186 ;  /* 0x00007610ffba7816 */ /* 0x000fc400000000ba */
[----:B------:R-:W-:Y:S02]  /*19920*/  PRMT R18, RZ, 0x7610, R18 ;  /* 0x00007610ff127816 */ /* 0x000fe40000000012 */
[----:B-1----:R-:W-:-:S04]  /*19930*/  SHF.R.U32.HI R3, RZ, 0x6, R3 ;  /* 0x00000006ff037819 */ /* 0x002fc80000011603 */
[----:B------:R-:W-:Y:S01]  /*19940*/  SGXT.U32 R3, R3, 0x1 ;  /* 0x000000010303781a */ /* 0x000fe20000000000 */
[----:B--2---:R4:W2:Y:S02]  /*19950*/  @!P0 LDG.E.U16 R168, desc[UR40][R4.64] ;  /* 0x0000002804a88981 */ /* 0x0048a4000c1e1500 */
[----:B----4-:R-:W-:Y:S02]  /*19960*/  @!P1 IMAD.MOV.U32 R5, RZ, RZ, R128 ;  /* 0x000000ffff059224 */ /* 0x010fe400078e0080 */
[----:B------:R-:W4:Y:S01]  /*19970*/  LDL R128, [R1+0x6c8] ;  /* 0x0006c80001807983 */ /* 0x000f220000100800 */
[----:B---3--:R-:W-:-:S03]  /*19980*/  @!P1 IMAD.MOV.U32 R4, RZ, RZ, R127 ;  /* 0x000000ffff049224 */ /* 0x008fc600078e007f */
[----:B------:R-:W3:Y:S01]  /*19990*/  LDL R127, [R1+0x6cc] ;  /* 0x0006cc00017f7983 */ /* 0x000ee20000100800 */
[----:B------:R-:W-:-:S03]  /*199a0*/  LOP3.LUT R133, R3, 0xa, RZ, 0xfc, !PT ;  /* 0x0000000a03857812 */ /* 0x000fc600078efcff */
[----:B------:R0:W2:Y:S01]  /*199b0*/  @!P1 LDG.E.U16 R182, desc[UR40][R4.64] ;  /* 0x0000002804b69981 */ /* 0x0000a2000c1e1500 */
[----:B------:R-:W-:Y:S01]  /*199c0*/  ISETP.GE.AND P0, PT, R133, UR5, PT ;  /* 0x0000000585007c0c */ /* 0x000fe2000bf06270 */
[----:B0-----:R-:W-:Y:S02]  /*199d0*/  @!P2 IMAD.MOV.U32 R4, RZ, RZ, R129 ;  /* 0x000000ffff04a224 */ /* 0x001fe400078e0081 */
[----:B------:R-:W2:Y:S01]  /*199e0*/  LDL R129, [R1+0x6c0] ;  /* 0x0006c00001817983 */ /* 0x000ea20000100800 */
[----:B------:R-:W-:-:S05]  /*199f0*/  @!P2 IMAD.MOV.U32 R5, RZ, RZ, R132 ;  /* 0x000000ffff05a224 */ /* 0x000fca00078e0084 */
[----:B------:R0:W2:Y:S02]  /*19a00*/  @!P2 LDG.E.U16 R186, desc[UR40][R4.64] ;  /* 0x0000002804baa981 */ /* 0x0000a4000c1e1500 */
[----:B0-----:R-:W-:Y:S02]  /*19a10*/  @!P3 IMAD.MOV.U32 R5, RZ, RZ, R131 ;  /* 0x000000ffff05b224 */ /* 0x001fe400078e0083 */
[----:B------:R-:W2:Y:S01]  /*19a20*/  LDL R131, [R1+0x6b8] ;  /* 0x0006b80001837983 */ /* 0x000ea20000100800 */
[----:B------:R-:W-:-:S03]  /*19a30*/  @!P3 IMAD.MOV.U32 R4, RZ, RZ, R130 ;  /* 0x000000ffff04b224 */ /* 0x000fc600078e0082 */
[----:B------:R-:W2:Y:S04]  /*19a40*/  LDL R130, [R1+0x6bc] ;  /* 0x0006bc0001827983 */ /* 0x000ea80000100800 */
[----:B------:R4:W2:Y:S01]  /*19a50*/  @!P3 LDG.E.U16 R18, desc[UR40][R4.64] ;  /* 0x000000280412b981 */ /* 0x0008a2000c1e1500 */
[----:B------:R-:W0:Y:S01]  /*19a60*/  S2R R3, SR_TID.X ;  /* 0x0000000000037919 */ /* 0x000e220000002100 */
[----:B----4-:R-:W-:Y:S02]  /*19a70*/  @!P0 IMAD.MOV.U32 R5, RZ, RZ, R128 ;  /* 0x000000ffff058224 */ /* 0x010fe400078e0080 */
[----:B------:R-:W4:Y:S01]  /*19a80*/  LDL R128, [R1+0x6b0] ;  /* 0x0006b00001807983 */ /* 0x000f220000100800 */
[----:B0-----:R-:W-:-:S04]  /*19a90*/  SHF.R.U32.HI R3, RZ, 0x6, R3 ;  /* 0x00000006ff037819 */ /* 0x001fc80000011603 */
[----:B------:R-:W-:-:S04]  /*19aa0*/  SGXT.U32 R3, R3, 0x1 ;  /* 0x000000010303781a */ /* 0x000fc80000000000 */
[----:B------:R-:W-:Y:S02]  /*19ab0*/  LOP3.LUT R133, R3, 0xc, RZ, 0xfc, !PT ;  /* 0x0000000c03857812 */ /* 0x000fe400078efcff */
[----:B------:R-:W0:Y:S02]  /*19ac0*/  S2R R3, SR_TID.X ;  /* 0x0000000000037919 */ /* 0x000e240000002100 */
[----:B------:R-:W-:Y:S01]  /*19ad0*/  ISETP.GE.AND P1, PT, R133, UR5, PT ;  /* 0x0000000585007c0c */ /* 0x000fe2000bf26270 */
[----:B---3--:R-:W-:Y:S01]  /*19ae0*/  @!P0 IMAD.MOV.U32 R4, RZ, RZ, R127 ;  /* 0x000000ffff048224 */ /* 0x008fe200078e007f */
[----:B------:R-:W-:Y:S01]  /*19af0*/  PRMT R163, RZ, 0x7610, R163 ;  /* 0x00007610ffa37816 */ /* 0x000fe200000000a3 */
[----:B------:R-:W3:Y:S01]  /*19b00*/  LDL R127, [R1+0x6b4] ;  /* 0x0006b400017f7983 */ /* 0x000ee20000100800 */
[----:B------:R-:W-:Y:S02]  /*19b10*/  PRMT R176, RZ, 0x7610, R176 ;  /* 0x00007610ffb07816 */ /* 0x000fe400000000b0 */
[----:B------:R-:W-:Y:S01]  /*19b20*/  PRMT R185, RZ, 0x7610, R185 ;  /* 0x00007610ffb97816 */ /* 0x000fe200000000b9 */
[----:B------:R-:W3:Y:S04]  /*19b30*/  LDL R133, [R1+0x688] ;  /* 0x0006880001857983 */ /* 0x000ee80000100800 */
[----:B------:R1:W3:Y:S02]  /*19b40*/  @!P0 LDG.E.U16 R163, desc[UR40][R4.64] ;  /* 0x0000002804a38981 */ /* 0x0002e4000c1e1500 */
[----:B-1----:R-:W-:-:S02]  /*19b50*/  @!P1 IMAD.MOV.U32 R4, RZ, RZ, R2 ;  /* 0x000000ffff049224 */ /* 0x002fc400078e0002 */
[----:B------:R-:W3:Y:S01]  /*19b60*/  LDL R2, [R1+0x6ac] ;  /* 0x0006ac0001027983 */ /* 0x000ee20000100800 */
[----:B0-----:R-:W-:-:S04]  /*19b70*/  SHF.R.U32.HI R3, RZ, 0x6, R3 ;  /* 0x00000006ff037819 */ /* 0x001fc80000011603 */
[----:B------:R-:W-:-:S04]  /*19b80*/  SGXT.U32 R3, R3, 0x1 ;  /* 0x000000010303781a */ /* 0x000fc80000000000 */
[----:B------:R-:W-:Y:S02]  /*19b90*/  LOP3.LUT R132, R3, 0xe, RZ, 0xfc, !PT ;  /* 0x0000000e03847812 */ /* 0x000fe400078efcff */
[----:B------:R-:W0:Y:S02]  /*19ba0*/  S2R R3, SR_TID.X ;  /* 0x0000000000037919 */ /* 0x000e240000002100 */
[----:B------:R-:W-:Y:S01]  /*19bb0*/  ISETP.GE.AND P2, PT, R132, UR5, PT ;  /* 0x0000000584007c0c */ /* 0x000fe2000bf46270 */
[----:B--2---:R-:W-:Y:S02]  /*19bc0*/  @!P1 IMAD.MOV.U32 R5, RZ, RZ, R129 ;  /* 0x000000ffff059224 */ /* 0x004fe400078e0081 */
[----:B------:R-:W2:Y:S04]  /*19bd0*/  LDL R129, [R1+0x6a8] ;  /* 0x0006a80001817983 */ /* 0x000ea80000100800 */
[----:B------:R1:W2:Y:S01]  /*19be0*/  @!P1 LDG.E.U16 R176, desc[UR40][R4.64] ;  /* 0x0000002804b09981 */ /* 0x0002a2000c1e1500 */
[----:B0-----:R-:W-:-:S04]  /*19bf0*/  SHF.R.U32.HI R3, RZ, 0x6, R3 ;  /* 0x00000006ff037819 */ /* 0x001fc80000011603 */
[----:B------:R-:W-:-:S04]  /*19c00*/  SGXT.U32 R3, R3, 0x1 ;  /* 0x000000010303781a */ /* 0x000fc80000000000 */
[----:B------:R-:W-:-:S04]  /*19c10*/  LOP3.LUT R132, R3, 0x10, RZ, 0xfc, !PT ;  /* 0x0000001003847812 */ /* 0x000fc800078efcff */
[----:B------:R-:W-:Y:S01]  /*19c20*/  ISETP.GE.AND P3, PT, R132, UR5, PT ;  /* 0x0000000584007c0c */ /* 0x000fe2000bf66270 */
[----:B-1----:R-:W-:Y:S02]  /*19c30*/  @!P2 IMAD.MOV.U32 R5, RZ, RZ, R131 ;  /* 0x000000ffff05a224 */ /* 0x002fe400078e0083 */
[----:B------:R-:W2:Y:S01]  /*19c40*/  LDL R131, [R1+0x6a0] ;  /* 0x0006a00001837983 */ /* 0x000ea20000100800 */
[----:B------:R-:W-:-:S03]  /*19c50*/  @!P2 IMAD.MOV.U32 R4, RZ, RZ, R130 ;  /* 0x000000ffff04a224 */ /* 0x000fc600078e0082 */
[----:B------:R-:W2:Y:S04]  /*19c60*/  LDL R130, [R1+0x6a4] ;  /* 0x0006a40001827983 */ /* 0x000ea80000100800 */
[----:B------:R4:W2:Y:S01]  /*19c70*/  @!P2 LDG.E.U16 R185, desc[UR40][R4.64] ;  /* 0x0000002804b9a981 */ /* 0x0008a2000c1e1500 */
[----:B------:R-:W0:Y:S02]  /*19c80*/  S2R R3, SR_TID.X ;  /* 0x0000000000037919 */ /* 0x000e240000002100 */
[----:B0-----:R-:W-:-:S04]  /*19c90*/  SHF.R.U32.HI R3, RZ, 0x6, R3 ;  /* 0x00000006ff037819 */ /* 0x001fc80000011603 */
[----:B------:R-:W-:-:S04]  /*19ca0*/  SGXT.U32 R3, R3, 0x1 ;  /* 0x000000010303781a */ /* 0x000fc80000000000 */
[----:B------:R-:W-:Y:S01]  /*19cb0*/  LOP3.LUT R132, R3, 0x12, RZ, 0xfc, !PT ;  /* 0x0000001203847812 */ /* 0x000fe200078efcff */
[----:B----4-:R-:W-:Y:S02]  /*19cc0*/  @!P3 IMAD.MOV.U32 R5, RZ, RZ, R128 ;  /* 0x000000ffff05b224 */ /* 0x010fe400078e0080 */
[----:B------:R-:W4:Y:S01]  /*19cd0*/  LDL R128, [R1+0x698] ;  /* 0x0006980001807983 */ /* 0x000f220000100800 */
[----:B------:R-:W0:Y:S01]  /*19ce0*/  S2R R3, SR_TID.X ;  /* 0x0000000000037919 */ /* 0x000e220000002100 */
[----:B------:R-:W-:Y:S02]  /*19cf0*/  ISETP.GE.AND P0, PT, R132, UR5, PT ;  /* 0x0000000584007c0c */ /* 0x000fe4000bf06270 */
[----:B0-----:R-:W-:-:S04]  /*19d00*/  SHF.R.U32.HI R3, RZ, 0x6, R3 ;  /* 0x00000006ff037819 */ /* 0x001fc80000011603 */
[----:B------:R-:W-:-:S04]  /*19d10*/  SGXT.U32 R3, R3, 0x1 ;  /* 0x000000010303781a */ /* 0x000fc80000000000 */
[----:B------:R-:W-:Y:S02]  /*19d20*/  LOP3.LUT R132, R3, 0x14, RZ, 0xfc, !PT ;  /* 0x0000001403847812 */ /* 0x000fe400078efcff */
[----:B------:R-:W0:Y:S02]  /*19d30*/  S2R R3, SR_TID.X ;  /* 0x0000000000037919 */ /* 0x000e240000002100 */
[----:B------:R-:W-:Y:S02]  /*19d40*/  ISETP.GE.AND P1, PT, R132, UR5, PT ;  /* 0x0000000584007c0c */ /* 0x000fe4000bf26270 */
[----:B0-----:R-:W-:-:S04]  /*19d50*/  SHF.R.U32.HI R3, RZ, 0x6, R3 ;  /* 0x00000006ff037819 */ /* 0x001fc80000011603 */
[----:B------:R-:W-:-:S04]  /*19d60*/  SGXT.U32 R3, R3, 0x1 ;  /* 0x000000010303781a */ /* 0x000fc80000000000 */
[----:B------:R-:W-:Y:S02]  /*19d70*/  LOP3.LUT R132, R3, 0x16, RZ, 0xfc, !PT ;  /* 0x0000001603847812 */ /* 0x000fe400078efcff */
[----:B------:R-:W0:Y:S01]  /*19d80*/  S2R R3, SR_TID.X ;  /* 0x0000000000037919 */ /* 0x000e220000002100 */
[----:B------:R-:W-:Y:S01]  /*19d90*/  PRMT R16, RZ, 0x7610, R16 ;  /* 0x00007610ff107816 */ /* 0x000fe20000000010 */
[----:B---3--:R-:W-:Y:S02]  /*19da0*/  @!P3 IMAD.MOV.U32 R4, RZ, RZ, R127 ;  /* 0x000000ffff04b224 */ /* 0x008fe400078e007f */
[----:B------:R-:W3:Y:S04]  /*19db0*/  LDL R127, [R1+0x69c] ;  /* 0x00069c00017f7983 */ /* 0x000ee80000100800 */
[----:B------:R1:W3:Y:S01]  /*19dc0*/  @!P3 LDG.E.U16 R16, desc[UR40][R4.64] ;  /* 0x000000280410b981 */ /* 0x0002e2000c1e1500 */
[----:B------:R-:W-:Y:S01]  /*19dd0*/  ISETP.GE.AND P2, PT, R132, UR5, PT ;  /* 0x0000000584007c0c */ /* 0x000fe2000bf46270 */
[----:B-1----:R-:W-:-:S02]  /*19de0*/  @!P0 IMAD.MOV.U32 R4, RZ, RZ, R2 ;  /* 0x000000ffff048224 */ /* 0x002fc400078e0002 */
[----:B------:R-:W3:Y:S01]  /*19df0*/  LDL R2, [R1+0x694] ;  /* 0x0006940001027983 */ /* 0x000ee20000100800 */
[----:B0-----:R-:W-:-:S04]  /*19e00*/  SHF.R.U32.HI R3, RZ, 0x6, R3 ;  /* 0x00000006ff037819 */ /* 0x001fc80000011603 */
[----:B------:R-:W-:-:S04]  /*19e10*/  SGXT.U32 R3, R3, 0x1 ;  /* 0x000000010303781a */ /* 0x000fc80000000000 */
[----:B------:R-:W-:Y:S02]  /*19e20*/  LOP3.LUT R132, R3, 0x18, RZ, 0xfc, !PT ;  /* 0x0000001803847812 */ /* 0x000fe400078efcff */
[----:B------:R-:W0:Y:S01]  /*19e30*/  S2R R3, SR_TID.X ;  /* 0x0000000000037919 */ /* 0x000e220000002100 */
[----:B------:R-:W-:Y:S01]  /*19e40*/  PRMT R156, RZ, 0x7610, R156 ;  /* 0x00007610ff9c7816 */ /* 0x000fe2000000009c */
[----:B--2---:R-:W-:Y:S01]  /*19e50*/  @!P0 IMAD.MOV.U32 R5, RZ, RZ, R129 ;  /* 0x000000ffff058224 */ /* 0x004fe200078e0081 */
[----:B------:R-:W-:Y:S01]  /*19e60*/  ISETP.GE.AND P3, PT, R132, UR5, PT ;  /* 0x0000000584007c0c */ /* 0x000fe2000bf66270 */
[----:B------:R-:W2:Y:S01]  /*19e70*/  LDL R129, [R1+0x690] ;  /* 0x0006900001817983 */ /* 0x000ea20000100800 */
[----:B------:R-:W-:-:S03]  /*19e80*/  PRMT R171, RZ, 0x7610, R171 ;  /* 0x00007610ffab7816 */ /* 0x000fc600000000ab */
[----:B------:R1:W2:Y:S02]  /*19e90*/  @!P0 LDG.E.U16 R156, desc[UR40][R4.64] ;  /* 0x00000028049c8981 */ /* 0x0002a4000c1e1500 */
[----:B-1----:R-:W-:Y:S01]  /*19ea0*/  @!P1 IMAD.MOV.U32 R4, RZ, RZ, R130 ;  /* 0x000000ffff049224 */ /* 0x002fe200078e0082 */
[----:B0-----:R-:W-:-:S04]  /*19eb0*/  SHF.R.U32.HI R3, RZ, 0x6, R3 ;  /* 0x00000006ff037819 */ /* 0x001fc80000011603 */
[----:B------:R-:W-:-:S04]  /*19ec0*/  SGXT.U32 R3, R3, 0x1 ;  /* 0x000000010303781a */ /* 0x000fc80000000000 */
[----:B------:R-:W-:Y:S01]  /*19ed0*/  LOP3.LUT R132, R3, 0x1a, RZ, 0xfc, !PT ;  /* 0x0000001a03847812 */ /* 0x000fe200078efcff */
[----:B------:R-:W-:Y:S01]  /*19ee0*/  @!P1 IMAD.MOV.U32 R5, RZ, RZ, R131 ;  /* 0x000000ffff059224 */ /* 0x000fe200078e0083 */
[----:B------:R-:W-:Y:S01]  /*19ef0*/  PRMT R184, RZ, 0x7610, R184 ;  /* 0x00007610ffb87816 */ /* 0x000fe200000000b8 */
[----:B------:R-:W0:Y:S01]  /*19f00*/  S2R R3, SR_TID.X ;  /* 0x0000000000037919 */ /* 0x000e220000002100 */
[----:B------:R-:W-:Y:S02]  /*19f10*/  ISETP.GE.AND P0, PT, R132, UR5, PT ;  /* 0x0000000584007c0c */ /* 0x000fe4000bf06270 */
[----:B------:R-:W2:Y:S04]  /*19f20*/  LDL R132, [R1+0x68c] ;  /* 0x00068c0001847983 */ /* 0x000ea80000100800 */
[----:B------:R4:W2:Y:S04]  /*19f30*/  @!P1 LDG.E.U16 R171, desc[UR40][R4.64] ;  /* 0x0000002804ab9981 */ /* 0x0008a8000c1e1500 */
[----:B------:R-:W2:Y:S01]  /*19f40*/  LDL R131, [R1+0x678] ;  /* 0x0006780001837983 */ /* 0x000ea20000100800 */
[----:B----4-:R-:W-:-:S03]  /*19f50*/  @!P2 IMAD.MOV.U32 R5, RZ, RZ, R128 ;  /* 0x000000ffff05a224 */ /* 0x010fc600078e0080 */
[----:B------:R-:W4:Y:S01]  /*19f60*/  LDL R128, [R1+0x680] ;  /* 0x0006800001807983 */ /* 0x000f220000100800 */
[----:B0-----:R-:W-:-:S04]  /*19f70*/  SHF.R.U32.HI R130, RZ, 0x6, R3 ;  /* 0x00000006ff827819 */ /* 0x001fc80000011603 */
[----:B------:R-:W-:-:S04]  /*19f80*/  SGXT.U32 R130, R130, 0x1 ;  /* 0x000000018282781a */ /* 0x000fc80000000000 */
[----:B------:R-:W-:-:S04]  /*19f90*/  LOP3.LUT R130, R130, 0x1c, RZ, 0xfc, !PT ;  /* 0x0000001c82827812 */ /* 0x000fc800078efcff */
[----:B------:R-:W-:Y:S02]  /*19fa0*/  ISETP.GE.AND P1, PT, R130, UR5, PT ;  /* 0x0000000582007c0c */ /* 0x000fe4000bf26270 */
[----:B------:R-:W4:Y:S01]  /*19fb0*/  LDL R130, [R1+0x670] ;  /* 0x0006700001827983 */ /* 0x000f220000100800 */
[----:B------:R-:W-:Y:S02]  /*19fc0*/  PRMT R12, RZ, 0x7610, R12 ;  /* 0x00007610ff0c7816 */ /* 0x000fe4000000000c */
[----:B------:R-:W-:Y:S01]  /*19fd0*/  PRMT R22, RZ, 0x7610, R22 ;  /* 0x00007610ff167816 */ /* 0x000fe20000000016 */
[----:B---3--:R-:W-:Y:S02]  /*19fe0*/  @!P2 IMAD.MOV.U32 R4, RZ, RZ, R127 ;  /* 0x000000ffff04a224 */ /* 0x008fe400078e007f */
[----:B------:R-:W3:Y:S04]  /*19ff0*/  LDL R127, [R1+0x684] ;  /* 0x00068400017f7983 */ /* 0x000ee80000100800 */
[----:B------:R0:W3:Y:S02]  /*1a000*/  @!P2 LDG.E.U16 R184, desc[UR40][R4.64] ;  /* 0x0000002804b8a981 */ /* 0x0000e4000c1e1500 */
[----:B0-----:R-:W-:-:S02]  /*1a010*/  @!P3 IMAD.MOV.U32 R4, RZ, RZ, R2 ;  /* 0x000000ffff04b224 */ /* 0x001fc400078e0002 */
[----:B------:R-:W3:Y:S01]  /*1a020*/  LDL R2, [R1+0x67c] ;  /* 0x00067c0001027983 */ /* 0x000ee20000100800 */
[----:B--2---:R-:W-:-:S03]  /*1a030*/  @!P3 IMAD.MOV.U32 R5, RZ, RZ, R129 ;  /* 0x000000ffff05b224 */ /* 0x004fc600078e0081 */
[----:B------:R-:W2:Y:S04]  /*1a040*/  LDL R129, [R1+0x674] ;  /* 0x0006740001817983 */ /* 0x000ea80000100800 */
[----:B------:R0:W2:Y:S02]  /*1a050*/  @!P3 LDG.E.U16 R12, desc[UR40][R4.64] ;  /* 0x00000028040cb981 */ /* 0x0000a4000c1e1500 */
[----:B0-----:R-:W-:Y:S02]  /*1a060*/  @!P0 IMAD.MOV.U32 R5, RZ, RZ, R133 ;  /* 0x000000ffff058224 */ /* 0x001fe400078e0085 */
[----:B------:R-:W-:-:S05]  /*1a070*/  @!P0 IMAD.MOV.U32 R4, RZ, RZ, R132 ;  /* 0x000000ffff048224 */ /* 0x000fca00078e0084 */
[----:B------:R4:W2:Y:S02]  /*1a080*/  @!P0 LDG.E.U16 R22, desc[UR40][R4.64] ;  /* 0x0000002804168981 */ /* 0x0008a4000c1e1500 */
[----:B----4-:R-:W-:Y:S02]  /*1a090*/  @!P1 IMAD.MOV.U32 R5, RZ, RZ, R128 ;  /* 0x000000ffff059224 */ /* 0x010fe400078e0080 */
[----:B------:R-:W4:Y:S01]  /*1a0a0*/  LDL R128, [R1+0x668] ;  /* 0x0006680001807983 */ /* 0x000f220000100800 */
[----:B------:R-:W-:-:S04]  /*1a0b0*/  SHF.R.U32.HI R3, RZ, 0x6, R3 ;  /* 0x00000006ff037819 */ /* 0x000fc80000011603 */
[----:B------:R-:W-:-:S04]  /*1a0c0*/  SGXT.U32 R3, R3, 0x1 ;  /* 0x000000010303781a */ /* 0x000fc80000000000 */
[----:B------:R-:W-:-:S04]  /*1a0d0*/  LOP3.LUT R3, R3, 0x1e, RZ, 0xfc, !PT ;  /* 0x0000001e03037812 */ /* 0x000fc800078efcff */
[----:B------:R-:W-:Y:S02]  /*1a0e0*/  ISETP.GE.AND P2, PT, R3, UR5, PT ;  /* 0x0000000503007c0c */ /* 0x000fe4000bf46270 */
[----:B------:R-:W0:Y:S02]  /*1a0f0*/  S2R R3, SR_TID.X ;  /* 0x0000000000037919 */ /* 0x000e240000002100 */
[--C-:B0-----:R-:W-:Y:S02]  /*1a100*/  SHF.R.U32.HI R134, RZ, 0x6, R3.reuse ;  /* 0x00000006ff867819 */ /* 0x101fe40000011603 */
[----:B------:R-:W-:-:S04]  /*1a110*/  SHF.R.U32.HI R3, RZ, 0x6, R3 ;  /* 0x00000006ff037819 */ /* 0x000fc80000011603 */
[----:B------:R-:W-:-:S04]  /*1a120*/  SGXT.U32 R3, R3, 0x1 ;  /* 0x000000010303781a */ /* 0x000fc80000000000 */
[----:B------:R-:W-:Y:S02]  /*1a130*/  LOP3.LUT R132, R3, 0x22, RZ, 0xfc, !PT ;  /* 0x0000002203847812 */ /* 0x000fe400078efcff */
[----:B------:R-:W0:Y:S02]  /*1a140*/  S2R R3, SR_TID.X ;  /* 0x0000000000037919 */ /* 0x000e240000002100 */
[----:B------:R-:W-:Y:S02]  /*1a150*/  ISETP.GE.AND P0, PT, R132, UR5, PT ;  /* 0x0000000584007c0c */ /* 0x000fe4000bf06270 */
[----:B------:R-:W-:Y:S02]  /*1a160*/  PRMT R165, RZ, 0x7610, R165 ;  /* 0x00007610ffa57816 */ /* 0x000fe400000000a5 */
[----:B------:R-:W-:Y:S02]  /*1a170*/  PRMT R183, RZ, 0x7610, R183 ;  /* 0x00007610ffb77816 */ /* 0x000fe400000000b7 */
[----:B0-----:R-:W-:Y:S01]  /*1a180*/  SHF.R.U32.HI R132, RZ, 0x6, R3 ;  /* 0x00000006ff847819 */ /* 0x001fe20000011603 */
[----:B---3--:R-:W-:Y:S01]  /*1a190*/  @!P1 IMAD.MOV.U32 R4, RZ, RZ, R127 ;  /* 0x000000ffff049224 */ /* 0x008fe200078e007f */
[----:B------:R-:W-:Y:S01]  /*1a1a0*/  SHF.R.U32.HI R3, RZ, 0x6, R3 ;  /* 0x00000006ff037819 */ /* 0x000fe20000011603 */
[----:B------:R-:W3:Y:S03]  /*1a1b0*/  LDL R127, [R1+0x66c] ;  /* 0x00066c00017f7983 */ /* 0x000ee60000100800 */
[----:B------:R-:W-:Y:S01]  /*1a1c0*/  SGXT.U32 R3, R3, 0x1 ;  /* 0x000000010303781a */ /* 0x000fe20000000000 */
[----:B------:R0:W3:Y:S03]  /*1a1d0*/  @!P1 LDG.E.U16 R165, desc[UR40][R4.64] ;  /* 0x0000002804a59981 */ /* 0x0000e6000c1e1500 */
[----:B------:R-:W-:Y:S01]  /*1a1e0*/  LOP3.LUT R3, R3, 0x26, RZ, 0xfc, !PT ;  /* 0x0000002603037812 */ /* 0x000fe200078efcff */
[----:B0-----:R-:W-:-:S02]  /*1a1f0*/  @!P2 IMAD.MOV.U32 R4, RZ, RZ, R2 ;  /* 0x000000ffff04a224 */ /* 0x001fc400078e0002 */
[----:B------:R-:W-:Y:S01]  /*1a200*/  @!P2 IMAD.MOV.U32 R5, RZ, RZ, R131 ;  /* 0x000000ffff05a224 */ /* 0x000fe200078e0083 */
[----:B------:R-:W-:Y:S01]  /*1a210*/  SGXT.U32 R134, R134, 0x1 ;  /* 0x000000018686781a */ /* 0x000fe20000000000 */
[----:B------:R-:W3:Y:S04]  /*1a220*/  LDL R2, [R1+0x664] ;  /* 0x0006640001027983 */ /* 0x000ee80000100800 */
[----:B------:R0:W3:Y:S01]  /*1a230*/  @!P2 LDG.E.U16 R183, desc[UR40][R4.64] ;  /* 0x0000002804b7a981 */ /* 0x0000e2000c1e1500 */
[----:B------:R-:W-:Y:S02]  /*1a240*/  ISETP.GE.AND P2, PT, R3, UR5, PT ;  /* 0x0000000503007c0c */ /* 0x000fe4000bf46270 */
[----:B------:R-:W1:Y:S01]  /*1a250*/  S2R R3, SR_TID.X ;  /* 0x0000000000037919 */ /* 0x000e620000002100 */
[----:B------:R-:W-:-:S04]  /*1a260*/  LOP3.LUT R134, R134, 0x20, RZ, 0xfc, !PT ;  /* 0x0000002086867812 */ /* 0x000fc800078efcff */
[----:B------:R-:W-:Y:S02]  /*1a270*/  ISETP.GE.AND P3, PT, R134, UR5, PT ;  /* 0x0000000586007c0c */ /* 0x000fe4000bf66270 */
[----:B------:R-:W-:Y:S02]  /*1a280*/  SGXT.U32 R132, R132, 0x1 ;  /* 0x000000018484781a */ /* 0x000fe40000000000 */
[----:B------:R-:W-:-:S09]  /*1a290*/  PRMT R11, RZ, 0x7610, R11 ;  /* 0x00007610ff0b7816 */ /* 0x000fd2000000000b */
[----:B0-----:R-:W-:Y:S02]  /*1a2a0*/  @!P3 IMAD.MOV.U32 R5, RZ, RZ, R130 ;  /* 0x000000ffff05b224 */ /* 0x001fe400078e0082 */
[----:B------:R-:W3:Y:S01]  /*1a2b0*/  LDL R130, [R1+0x660] ;  /* 0x0006600001827983 */ /* 0x000ee20000100800 */
[----:B--2---:R-:W-:Y:S01]  /*1a2c0*/  @!P3 IMAD.MOV.U32 R4, RZ, RZ, R129 ;  /* 0x000000ffff04b224 */ /* 0x004fe200078e0081 */
[----:B------:R-:W-:Y:S02]  /*1a2d0*/  LOP3.LUT R132, R132, 0x24, RZ, 0xfc, !PT ;  /* 0x0000002484847812 */ /* 0x000fe400078efcff */
[----:B------:R-:W2:Y:S01]  /*1a2e0*/  LDL R129, [R1+0x658] ;  /* 0x0006580001817983 */ /* 0x000ea20000100800 */
[----:B-1----:R-:W-:-:S03]  /*1a2f0*/  SHF.R.U32.HI R131, RZ, 0x6, R3 ;  /* 0x00000006ff837819 */ /* 0x002fc60000011603 */
[----:B------:R4:W2:Y:S01]  /*1a300*/  @!P3 LDG.E.U16 R11, desc[UR40][R4.64] ;  /* 0x00000028040bb981 */ /* 0x0008a2000c1e1500 */
[----:B------:R-:W-:-:S03]  /*1a310*/  SGXT.U32 R131, R131, 0x1 ;  /* 0x000000018383781a */ /* 0x000fc60000000000 */
[----:B------:R-:W2:Y:S01]  /*1a320*/  LDL R3, [R1+0x65c] ;  /* 0x00065c0001037983 */ /* 0x000ea20000100800 */
[----:B------:R-:W-:Y:S02]  /*1a330*/  LOP3.LUT R133, R131, 0x28, RZ, 0xfc, !PT ;  /* 0x0000002883857812 */ /* 0x000fe400078efcff */
[----:B------:R-:W-:Y:S02]  /*1a340*/  ISETP.GE.AND P1, PT, R132, UR5, PT ;  /* 0x0000000584007c0c */ /* 0x000fe4000bf26270 */
[----:B------:R-:W-:Y:S01]  /*1a350*/  ISETP.GE.AND P3, PT, R133, UR5, PT ;  /* 0x0000000585007c0c */ /* 0x000fe2000bf66270 */
[----:B------:R-:W2:Y:S04]  /*1a360*/  LDL R132, [R1+0x654] ;  /* 0x0006540001847983 */ /* 0x000ea80000100800 */
[----:B------:R-:W2:Y:S01]  /*1a370*/  LDL R133, [R1+0x650] ;  /* 0x0006500001857983 */ /* 0x000ea20000100800 */
[----:B----4-:R-:W-:-:S03]  /*1a380*/  @!P0 IMAD.MOV.U32 R5, RZ, RZ, R128 ;  /* 0x000000ffff058224 */ /* 0x010fc600078e0080 */
[----:B------:R-:W4:Y:S01]  /*1a390*/  LDL R128, [R1+0x648] ;  /* 0x0006480001807983 */ /* 0x000f220000100800 */
[----:B------:R-:W-:-:S04]  /*1a3a0*/  LOP3.LUT R131, R131, 0x2a, RZ, 0xfc, !PT ;  /* 0x0000002a83837812 */ /* 0x000fc800078efcff */
[----:B------:R-:W-:Y:S02]  /*1a3b0*/  ISETP.GE.AND P4, PT, R131, UR5, PT ;  /* 0x0000000583007c0c */ /* 0x000fe4000bf86270 */
[----:B------:R-:W0:Y:S01]  /*1a3c0*/  S2R R131, SR_TID.X ;  /* 0x0000000000837919 */ /* 0x000e220000002100 */
[----:B------:R-:W-:Y:S02]  /*1a3d0*/  PRMT R15, RZ, 0x7610, R15 ;  /* 0x00007610ff0f7816 */ /* 0x000fe4000000000f */
[----:B------:R-:W-:Y:S02]  /*1a3e0*/  PRMT R159, RZ, 0x7610, R159 ;  /* 0x00007610ff9f7816 */ /* 0x000fe4000000009f */
[----:B------:R-:W-:Y:S02]  /*1a3f0*/  PRMT R178, RZ, 0x7610, R178 ;  /* 0x00007610ffb27816 */ /* 0x000fe400000000b2 */
[----:B------:R-:W-:Y:S02]  /*1a400*/  PRMT R9, RZ, 0x7610, R9 ;  /* 0x00007610ff097816 */ /* 0x000fe40000000009 */
[----:B0-----:R-:W-:-:S04]  /*1a410*/  SHF.R.U32.HI R131, RZ, 0x6, R131 ;  /* 0x00000006ff837819 */ /* 0x001fc80000011683 */
[----:B------:R-:W-:-:S04]  /*1a420*/  SGXT.U32 R131, R131, 0x1 ;  /* 0x000000018383781a */ /* 0x000fc80000000000 */
[----:B------:R-:W-:Y:S01]  /*1a430*/  LOP3.LUT R131, R131, 0x2c, RZ, 0xfc, !PT ;  /* 0x0000002c83837812 */ /* 0x000fe200078efcff */
[----:B---3--:R-:W-:Y:S02]  /*1a440*/  @!P0 IMAD.MOV.U32 R4, RZ, RZ, R127 ;  /* 0x000000ffff048224 */ /* 0x008fe400078e007f */
[----:B------:R-:W3:Y:S04]  /*1a450*/  LDL R127, [R1+0x64c] ;  /* 0x00064c00017f7983 */ /* 0x000ee80000100800 */
[----:B------:R0:W3:Y:S02]  /*1a460*/  @!P0 LDG.E.U16 R15, desc[UR40][R4.64] ;  /* 0x00000028040f8981 */ /* 0x0000e4000c1e1500 */
[----:B0-----:R-:W-:Y:S02]  /*1a470*/  @!P1 IMAD.MOV.U32 R4, RZ, RZ, R2 ;  /* 0x000000ffff049224 */ /* 0x001fe400078e0002 */
[----:B------:R-:W3:Y:S01]  /*1a480*/  LDL R2, [R1+0x644] ;  /* 0x0006440001027983 */ /* 0x000ee20000100800 */
[----:B------:R-:W-:-:S03]  /*1a490*/  ISETP.GE.AND P0, PT, R131, UR5, PT ;  /* 0x0000000583007c0c */ /* 0x000fc6000bf06270 */
[----:B------:R-:W3:Y:S01]  /*1a4a0*/  LDL R131, [R1+0x638] ;  /* 0x0006380001837983 */ /* 0x000ee20000100800 */
[----:B------:R-:W-:-:S03]  /*1a4b0*/  @!P1 IMAD.MOV.U32 R5, RZ, RZ, R130 ;  /* 0x000000ffff059224 */ /* 0x000fc600078e0082 */
[----:B------:R-:W3:Y:S04]  /*1a4c0*/  LDL R130, [R1+0x640] ;  /* 0x0006400001827983 */ /* 0x000ee80000100800 */
[----:B------:R2:W3:Y:S02]  /*1a4d0*/  @!P1 LDG.E.U16 R159, desc[UR40][R4.64] ;  /* 0x00000028049f9981 */ /* 0x0004e4000c1e1500 */
[----:B--2---:R-:W-:Y:S02]  /*1a4e0*/  @!P2 IMAD.MOV.U32 R5, RZ, RZ, R129 ;  /* 0x000000ffff05a224 */ /* 0x004fe400078e0081 */
[----:B------:R-:W-:Y:S01]  /*1a4f0*/  @!P2 IMAD.MOV.U32 R4, RZ, RZ, R3 ;  /* 0x000000ffff04a224 */ /* 0x000fe200078e0003 */
[----:B------:R-:W2:Y:S04]  /*1a500*/  LDL R129, [R1+0x63c] ;  /* 0x00063c0001817983 */ /* 0x000ea80000100800 */
[----:B------:R0:W2:Y:S02]  /*1a510*/  @!P2 LDG.E.U16 R178, desc[UR40][R4.64] ;  /* 0x0000002804b2a981 */ /* 0x0000a4000c1e1500 */
[----:B0-----:R-:W-:-:S02]  /*1a520*/  @!P3 IMAD.MOV.U32 R4, RZ, RZ, R132 ;  /* 0x000000ffff04b224 */ /* 0x001fc400078e0084 */
[----:B------:R-:W-:-:S05]  /*1a530*/  @!P3 IMAD.MOV.U32 R5, RZ, RZ, R133 ;  /* 0x000000ffff05b224 */ /* 0x000fca00078e0085 */
[----:B------:R4:W2:Y:S02]  /*1a540*/  @!P3 LDG.E.U16 R9, desc[UR40][R4.64] ;  /* 0x000000280409b981 */ /* 0x0008a4000c1e1500 */
[----:B----4-:R-:W-:Y:S02]  /*1a550*/  @!P4 IMAD.MOV.U32 R5, RZ, RZ, R128 ;  /* 0x000000ffff05c224 */ /* 0x010fe400078e0080 */
[----:B------:R-:W4:Y:S01]  /*1a560*/  LDL R128, [R1+0x630] ;  /* 0x0006300001807983 */ /* 0x000f220000100800 */
[----:B------:R-:W0:Y:S02]  /*1a570*/  S2R R3, SR_TID.X ;  /* 0x0000000000037919 */ /* 0x000e240000002100 */
[----:B0-----:R-:W-:-:S04]  /*1a580*/  SHF.R.U32.HI R3, RZ, 0x6, R3 ;  /* 0x00000006ff037819 */ /* 0x001fc80000011603 */
[----:B------:R-:W-:-:S04]  /*1a590*/  SGXT.U32 R3, R3, 0x1 ;  /* 0x000000010303781a */ /* 0x000fc80000000000 */
[----:B------:R-:W-:Y:S02]  /*1a5a0*/  LOP3.LUT R132, R3, 0x2e, RZ, 0xfc, !PT ;  /* 0x0000002e03847812 */ /* 0x000fe400078efcff */
[----:B------:R-:W0:Y:S01]  /*1a5b0*/  S2R R3, SR_TID.X ;  /* 0x0000000000037919 */ /* 0x000e220000002100 */
[----:B------:R-:W-:Y:S02]  /*1a5c0*/  PRMT R14, RZ, 0x7610, R14 ;  /* 0x00007610ff0e7816 */ /* 0x000fe4000000000e */
[----:B------:R-:W-:Y:S02]  /*1a5d0*/  PRMT R21, RZ, 0x7610, R21 ;  /* 0x00007610ff157816 */ /* 0x000fe40000000015 */
[----:B------:R-:W-:Y:S01]  /*1a5e0*/  ISETP.GE.AND P1, PT, R132, UR5, PT ;  /* 0x0000000584007c0c */ /* 0x000fe2000bf26270 */
[----:B---3--:R-:W-:Y:S02]  /*1a5f0*/  @!P4 IMAD.MOV.U32 R4, RZ, RZ, R127 ;  /* 0x000000ffff04c224 */ /* 0x008fe400078e007f */
[----:B------:R-:W3:Y:S01]  /*1a600*/  LDL R127, [R1+0x634] ;  /* 0x00063400017f7983 */ /* 0x000ee20000100800 */
[----:B0-----:R-:W-:-:S03]  /*1a610*/  SHF.R.U32.HI R3, RZ, 0x6, R3 ;  /* 0x00000006ff037819 */ /* 0x001fc60000011603 */
[----:B------:R0:W3:Y:S01]  /*1a620*/  @!P4 LDG.E.U16 R14, desc[UR40][R4.64] ;  /* 0x00000028040ec981 */ /* 0x0000e2000c1e1500 */
[----:B------:R-:W-:-:S04]  /*1a630*/  SGXT.U32 R3, R3, 0x1 ;  /* 0x000000010303781a */ /* 0x000fc80000000000 */
[----:B------:R-:W-:Y:S01]  /*1a640*/  LOP3.LUT R132, R3, 0x30, RZ, 0xfc, !PT ;  /* 0x0000003003847812 */ /* 0x000fe200078efcff */
[----:B0-----:R-:W-:Y:S02]  /*1a650*/  @!P0 IMAD.MOV.U32 R4, RZ, RZ, R2 ;  /* 0x000000ffff048224 */ /* 0x001fe400078e0002 */
[----:B------:R-:W3:Y:S01]  /*1a660*/  LDL R2, [R1+0x62c] ;  /* 0x00062c0001027983 */ /* 0x000ee20000100800 */
[----:B------:R-:W-:Y:S01]  /*1a670*/  PRMT R167, RZ, 0x7610, R167 ;  /* 0x00007610ffa77816 */ /* 0x000fe200000000a7 */
[----:B------:R-:W-:Y:S02]  /*1a680*/  @!P0 IMAD.MOV.U32 R5, RZ, RZ, R130 ;  /* 0x000000ffff058224 */ /* 0x000fe400078e0082 */
[----:B------:R-:W3:Y:S04]  /*1a690*/  LDL R130, [R1+0x628] ;  /* 0x0006280001827983 */ /* 0x000ee80000100800 */
[----:B------:R0:W3:Y:S01]  /*1a6a0*/  @!P0 LDG.E.U16 R21, desc[UR40][R4.64] ;  /* 0x0000002804158981 */ /* 0x0000e2000c1e1500 */
[----:B------:R-:W-:Y:S01]  /*1a6b0*/  ISETP.GE.AND P0, PT, R132, UR5, PT ;  /* 0x0000000584007c0c */ /* 0x000fe2000bf06270 */
[----:B0-----:R-:W-:-:S02]  /*1a6c0*/  @!P1 IMAD.MOV.U32 R5, RZ, RZ, R131 ;  /* 0x000000ffff059224 */ /* 0x001fc400078e0083 */
[----:B--2---:R-:W-:Y:S01]  /*1a6d0*/  @!P1 IMAD.MOV.U32 R4, RZ, RZ, R129 ;  /* 0x000000ffff049224 */ /* 0x004fe200078e0081 */
[----:B------:R-:W2:Y:S04]  /*1a6e0*/  LDL R131, [R1+0x620] ;  /* 0x0006200001837983 */ /* 0x000ea80000100800 */
[----:B------:R-:W2:Y:S04]  /*1a6f0*/  LDL R129, [R1+0x624] ;  /* 0x0006240001817983 */ /* 0x000ea80000100800 */
[----:B------:R4:W2:Y:S02]  /*1a700*/  @!P1 LDG.E.U16 R167, desc[UR40][R4.64] ;  /* 0x0000002804a79981 */ /* 0x0008a4000c1e1500 */
[----:B----4-:R-:W-:-:S02]  /*1a710*/  @!P0 IMAD.MOV.U32 R5, RZ, RZ, R128 ;  /* 0x000000ffff058224 */ /* 0x010fc400078e0080 */
[----:B------:R-:W4:Y:S01]  /*1a720*/  LDL R128, [R1+0x618] ;  /* 0x0006180001807983 */ /* 0x000f220000100800 */
[----:B------:R-:W0:Y:S02]  /*1a730*/  S2R R3, SR_TID.X ;  /* 0x0000000000037919 */ /* 0x000e240000002100 */
        /* <DEDUP_REMOVED lines=9> */
[----:B---3--:R-:W-:Y:S02]  /*1a7d0*/  @!P0 IMAD.MOV.U32 R4, RZ, RZ, R127 ;  /* 0x000000ffff048224 */ /* 0x008fe400078e007f */
[----:B------:R-:W3:Y:S01]  /*1a7e0*/  LDL R127, [R1+0x61c] ;  /* 0x00061c00017f7983 */ /* 0x000ee20000100800 */
[----:B------:R-:W-:Y:S02]  /*1a7f0*/  PRMT R7, RZ, 0x7610, R7 ;  /* 0x00007610ff077816 */ /* 0x000fe40000000007 */
[----:B------:R-:W-:-:S04]  /*1a800*/  PRMT R10, RZ, 0x7610, R10 ;  /* 0x00007610ff0a7816 */ /* 0x000fc8000000000a */
[----:B------:R1:W3:Y:S01]  /*1a810*/  @!P0 LDG.E.U16 R7, desc[UR40][R4.64] ;  /* 0x0000002804078981 */ /* 0x0002e2000c1e1500 */
[----:B------:R-:W-:Y:S01]  /*1a820*/  ISETP.GE.AND P0, PT, R132, UR5, PT ;  /* 0x0000000584007c0c */ /* 0x000fe2000bf06270 */
[----:B-1----:R-:W-:Y:S02]  /*1a830*/  @!P1 IMAD.MOV.U32 R4, RZ, RZ, R2 ;  /* 0x000000ffff049224 */ /* 0x002fe400078e0002 */
[----:B------:R-:W3:Y:S01]  /*1a840*/  LDL R2, [R1+0x614] ;  /* 0x0006140001027983 */ /* 0x000ee20000100800 */
[----:B0-----:R-:W-:-:S04]  /*1a850*/  SHF.R.U32.HI R3, RZ, 0x6, R3 ;  /* 0x00000006ff037819 */ /* 0x001fc80000011603 */
[----:B------:R-:W-:-:S04]  /*1a860*/  SGXT.U32 R3, R3, 0x1 ;  /* 0x000000010303781a */ /* 0x000fc80000000000 */
[----:B------:R-:W-:Y:S01]  /*1a870*/  LOP3.LUT R132, R3, 0x36, RZ, 0xfc, !PT ;  /* 0x0000003603847812 */ /* 0x000fe200078efcff */
[----:B------:R-:W-:Y:S02]  /*1a880*/  @!P1 IMAD.MOV.U32 R5, RZ, RZ, R130 ;  /* 0x000000ffff059224 */ /* 0x000fe400078e0082 */
[----:B------:R-:W3:Y:S04]  /*1a890*/  LDL R130, [R1+0x610] ;  /* 0x0006100001827983 */ /* 0x000ee80000100800 */
[----:B------:R2:W3:Y:S01]  /*1a8a0*/  @!P1 LDG.E.U16 R10, desc[UR40][R4.64] ;  /* 0x00000028040a9981 */ /* 0x0004e2000c1e1500 */
[----:B------:R-:W-:Y:S02]  /*1a8b0*/  ISETP.GE.AND P1, PT, R132, UR5, PT ;  /* 0x0000000584007c0c */ /* 0x000fe4000bf26270 */
[----:B------:R-:W-:Y:S01]  /*1a8c0*/  PRMT R17, RZ, 0x7610, R17 ;  /* 0x00007610ff117816 */ /* 0x000fe20000000011 */
[----:B--2---:R-:W-:-:S02]  /*1a8d0*/  @!P0 IMAD.MOV.U32 R5, RZ, RZ, R131 ;  /* 0x000000ffff058224 */ /* 0x004fc400078e0083 */
[----:B------:R-:W2:Y:S01]  /*1a8e0*/  LDL R131, [R1+0x608] ;  /* 0x0006080001837983 */ /* 0x000ea20000100800 */
[----:B------:R-:W-:-:S03]  /*1a8f0*/  @!P0 IMAD.MOV.U32 R4, RZ, RZ, R129 ;  /* 0x000000ffff048224 */ /* 0x000fc600078e0081 */
[----:B------:R-:W2:Y:S04]  /*1a900*/  LDL R129, [R1+0x60c] ;  /* 0x00060c0001817983 */ /* 0x000ea80000100800 */
[----:B------:R4:W2:Y:S02]  /*1a910*/  @!P0 LDG.E.U16 R17, desc[UR40][R4.64] ;  /* 0x0000002804118981 */ /* 0x0008a4000c1e1500 */
[----:B----4-:R-:W-:Y:S02]  /*1a920*/  @!P1 IMAD.MOV.U32 R5, RZ, RZ, R128 ;  /* 0x000000ffff059224 */ /* 0x010fe400078e0080 */
[----:B------:R-:W4:Y:S01]  /*1a930*/  LDL R128, [R1+0x600] ;  /* 0x0006000001807983 */ /* 0x000f220000100800 */
[----:B------:R-:W0:Y:S02]  /*1a940*/  S2R R3, SR_TID.X ;  /* 0x0000000000037919 */ /* 0x000e240000002100 */
[----:B0-----:R-:W-:-:S04]  /*1a950*/  SHF.R.U32.HI R3, RZ, 0x6, R3 ;  /* 0x00000006ff037819 */ /* 0x001fc80000011603 */
[----:B------:R-:W-:-:S04]  /*1a960*/  SGXT.U32 R3, R3, 0x1 ;  /* 0x000000010303781a */ /* 0x000fc80000000000 */
[----:B------:R-:W-:Y:S02]  /*1a970*/  LOP3.LUT R132, R3, 0x38, RZ, 0xfc, !PT ;  /* 0x0000003803847812 */ /* 0x000fe400078efcff */
[----:B------:R-:W0:Y:S02]  /*1a980*/  S2R R3, SR_TID.X ;  /* 0x0000000000037919 */ /* 0x000e240000002100 */
[----:B------:R-:W-:Y:S02]  /*1a990*/  ISETP.GE.AND P0, PT, R132, UR5, PT ;  /* 0x0000000584007c0c */ /* 0x000fe4000bf06270 */
[----:B------:R-:W-:Y:S02]  /*1a9a0*/  PRMT R158, RZ, 0x7610, R158 ;  /* 0x00007610ff9e7816 */ /* 0x000fe4000000009e */
[----:B------:R-:W-:Y:S01]  /*1a9b0*/  PRMT R6, RZ, 0x7610, R6 ;  /* 0x00007610ff067816 */ /* 0x000fe20000000006 */
[----:B---3--:R-:W-:Y:S02]  /*1a9c0*/  @!P1 IMAD.MOV.U32 R4, RZ, RZ, R127 ;  /* 0x000000ffff049224 */ /* 0x008fe400078e007f */
[----:B------:R-:W3:Y:S01]  /*1a9d0*/  LDL R127, [R1+0x604] ;  /* 0x00060400017f7983 */ /* 0x000ee20000100800 */
[----:B0-----:R-:W-:-:S03]  /*1a9e0*/  SHF.R.U32.HI R132, RZ, 0x6, R3 ;  /* 0x00000006ff847819 */ /* 0x001fc60000011603 */
[----:B------:R0:W3:Y:S01]  /*1a9f0*/  @!P1 LDG.E.U16 R158, desc[UR40][R4.64] ;  /* 0x00000028049e9981 */ /* 0x0000e2000c1e1500 */
[----:B------:R-:W-:Y:S02]  /*1aa00*/  SGXT.U32 R132, R132, 0x1 ;  /* 0x000000018484781a */ /* 0x000fe40000000000 */
[----:B------:R-:W-:Y:S02]  /*1aa10*/  SHF.R.U32.HI R3, RZ, 0x6, R3 ;  /* 0x00000006ff037819 */ /* 0x000fe40000011603 */
[----:B------:R-:W-:Y:S02]  /*1aa20*/  LOP3.LUT R132, R132, 0x3a, RZ, 0xfc, !PT ;  /* 0x0000003a84847812 */ /* 0x000fe400078efcff */
[----:B------:R-:W-:Y:S02]  /*1aa30*/  SGXT.U32 R3, R3, 0x1 ;  /* 0x000000010303781a */ /* 0x000fe40000000000 */
[----:B------:R-:W-:Y:S02]  /*1aa40*/  ISETP.GE.AND P1, PT, R132, UR5, PT ;  /* 0x0000000584007c0c */ /* 0x000fe4000bf26270 */
[----:B------:R-:W3:Y:S01]  /*1aa50*/  LDL R132, [R1+0x5f8] ;  /* 0x0005f80001847983 */ /* 0x000ee20000100800 */
[----:B0-----:R-:W-:Y:S01]  /*1aa60*/  @!P0 IMAD.MOV.U32 R4, RZ, RZ, R2 ;  /* 0x000000ffff048224 */ /* 0x001fe200078e0002 */
[----:B------:R-:W-:-:S02]  /*1aa70*/  LOP3.LUT R2, R3, 0x3c, RZ, 0xfc, !PT ;  /* 0x0000003c03027812 */ /* 0x000fc400078efcff */
[----:B------:R-:W-:Y:S01]  /*1aa80*/  PRMT R8, RZ, 0x7610, R8 ;  /* 0x00007610ff087816 */ /* 0x000fe20000000008 */
[----:B------:R-:W-:Y:S02]  /*1aa90*/  @!P0 IMAD.MOV.U32 R5, RZ, RZ, R130 ;  /* 0x000000ffff058224 */ /* 0x000fe400078e0082 */
[----:B------:R-:W3:Y:S04]  /*1aaa0*/  LDL R130, [R1+0x5fc] ;  /* 0x0005fc0001827983 */ /* 0x000ee80000100800 */
[----:B------:R2:W3:Y:S01]  /*1aab0*/  @!P0 LDG.E.U16 R6, desc[UR40][R4.64] ;  /* 0x0000002804068981 */ /* 0x0004e2000c1e1500 */
[----:B------:R-:W-:-:S03]  /*1aac0*/  ISETP.GE.AND P0, PT, R2, UR5, PT ;  /* 0x0000000502007c0c */ /* 0x000fc6000bf06270 */
[----:B------:R-:W3:Y:S04]  /*1aad0*/  LDL.LU R133, [R1+0x6e0] ;  /* 0x0006e00001857983 */ /* 0x000ee80000300800 */
[----:B------:R-:W3:Y:S01]  /*1aae0*/  LDL.LU R2, [R1+0x6dc] ;  /* 0x0006dc0001027983 */ /* 0x000ee20000300800 */
[----:B--2---:R-:W-:Y:S01]  /*1aaf0*/  @!P1 IMAD.MOV.U32 R5, RZ, RZ, R131 ;  /* 0x000000ffff059224 */ /* 0x004fe200078e0083 */
[----:B------:R-:W0:Y:S01]  /*1ab00*/  S2R R3, SR_TID.X ;  /* 0x0000000000037919 */ /* 0x000e220000002100 */
[----:B------:R-:W-:Y:S01]  /*1ab10*/  @!P1 IMAD.MOV.U32 R4, RZ, RZ, R129 ;  /* 0x000000ffff049224 */ /* 0x000fe200078e0081 */
[----:B------:R-:W2:Y:S04]  /*1ab20*/  LDL R131, [R1+0x6fc] ;  /* 0x0006fc0001837983 */ /* 0x000ea80000100800 */
[----:B------:R4:W2:Y:S04]  /*1ab30*/  @!P1 LDG.E.U16 R8, desc[UR40][R4.64] ;  /* 0x0000002804089981 */ /* 0x0008a8000c1e1500 */
[----:B------:R-:W2:Y:S04]  /*1ab40*/  LDL R134, [R1+0xaf0] ;  /* 0x000af00001867983 */ /* 0x000ea80000100800 */
[----:B------:R-:W2:Y:S01]  /*1ab50*/  LDL R143, [R1+0x6ec] ;  /* 0x0006ec00018f7983 */ /* 0x000ea20000100800 */
[----:B------:R-:W-:-:S03]  /*1ab60*/  PRMT R13, RZ, 0x7610, R13 ;  /* 0x00007610ff0d7816 */ /* 0x000fc6000000000d */
[----:B------:R-:W2:Y:S04]  /*1ab70*/  LDL R141, [R1+0xad8] ;  /* 0x000ad800018d7983 */ /* 0x000ea80000100800 */
[----:B------:R-:W2:Y:S01]  /*1ab80*/  LDL R140, [R1+0xadc] ;  /* 0x000adc00018c7983 */ /* 0x000ea20000100800 */
[----:B------:R-:W-:-:S03]  /*1ab90*/  PRMT R152, RZ, 0x7610, R152 ;  /* 0x00007610ff987816 */ /* 0x000fc60000000098 */
[----:B------:R-:W2:Y:S04]  /*1aba0*/  LDL R138, [R1+0xab8] ;  /* 0x000ab800018a7983 */ /* 0x000ea80000100800 */
[----:B------:R-:W2:Y:S01]  /*1abb0*/  LDL R135, [R1+0xabc] ;  /* 0x000abc0001877983 */ /* 0x000ea20000100800 */
[----:B----4-:R-:W-:-:S03]  /*1abc0*/  @!P0 IMAD.MOV.U32 R5, RZ, RZ, R128 ;  /* 0x000000ffff058224 */ /* 0x010fc600078e0080 */
[----:B------:R-:W4:Y:S01]  /*1abd0*/  LDL R128, [R1+0xafc] ;  /* 0x000afc0001807983 */ /* 0x000f220000100800 */
[----:B------:R-:W1:Y:S01]  /*1abe0*/  S2R R129, SR_TID.X ;  /* 0x0000000000817919 */ /* 0x000e620000002100 */
[----:B0-----:R-:W-:-:S04]  /*1abf0*/  SHF.R.U32.HI R3, RZ, 0x6, R3 ;  /* 0x00000006ff037819 */ /* 0x001fc80000011603 */
[----:B------:R-:W-:-:S04]  /*1ac00*/  SGXT.U32 R3, R3, 0x1 ;  /* 0x000000010303781a */ /* 0x000fc80000000000 */
[----:B------:R-:W-:-:S04]  /*1ac10*/  LOP3.LUT R3, R3, 0x3e, RZ, 0xfc, !PT ;  /* 0x0000003e03037812 */ /* 0x000fc800078efcff */
[----:B------:R-:W-:Y:S02]  /*1ac20*/  ISETP.GE.AND P1, PT, R3, UR5, PT ;  /* 0x0000000503007c0c */ /* 0x000fe4000bf26270 */
[----:B-1----:R-:W-:-:S04]  /*1ac30*/  SHF.R.U32.HI R3, RZ, 0x6, R129 ;  /* 0x00000006ff037819 */ /* 0x002fc80000011681 */
[----:B------:R-:W-:Y:S01]  /*1ac40*/  SGXT.U32 R3, R3, 0x1 ;  /* 0x000000010303781a */ /* 0x000fe20000000000 */
[----:B---3--:R-:W-:Y:S02]  /*1ac50*/  @!P0 IMAD.MOV.U32 R4, RZ, RZ, R127 ;  /* 0x000000ffff048224 */ /* 0x008fe400078e007f */
[----:B------:R-:W0:Y:S03]  /*1ac60*/  S2R R127, SR_TID.X ;  /* 0x00000000007f7919 */ /* 0x000e260000002100 */
[----:B------:R1:W3:Y:S01]  /*1ac70*/  @!P0 LDG.E.U16 R13, desc[UR40][R4.64] ;  /* 0x00000028040d8981 */ /* 0x0002e2000c1e1500 */
[----:B------:R-:W-:Y:S01]  /*1ac80*/  ISETP.GE.AND P0, PT, R3, UR5, PT ;  /* 0x0000000503007c0c */ /* 0x000fe2000bf06270 */
[----:B-1----:R-:W-:Y:S02]  /*1ac90*/  @!P1 IMAD.MOV.U32 R5, RZ, RZ, R132 ;  /* 0x000000ffff059224 */ /* 0x002fe400078e0084 */
[----:B------:R-:W3:Y:S01]  /*1aca0*/  LDL R132, [R1+0xa98] ;  /* 0x000a980001847983 */ /* 0x000ee20000100800 */
[----:B------:R-:W-:-:S02]  /*1acb0*/  PRMT R3, RZ, 0x7610, R3 ;  /* 0x00007610ff037816 */ /* 0x000fc40000000003 */
[----:B0-----:R-:W-:Y:S01]  /*1acc0*/  LOP3.LUT R127, R127, 0x3f, RZ, 0xc0, !PT ;  /* 0x0000003f7f7f7812 */ /* 0x001fe200078ec0ff */
[----:B------:R-:W-:Y:S02]  /*1acd0*/  @!P1 IMAD.MOV.U32 R4, RZ, RZ, R130 ;  /* 0x000000ffff049224 */ /* 0x000fe400078e0082 */
[----:B------:R-:W3:Y:S04]  /*1ace0*/  LDL R130, [R1+0xa9c] ;  /* 0x000a9c0001827983 */ /* 0x000ee80000100800 */
[----:B------:R0:W3:Y:S01]  /*1acf0*/  @!P1 LDG.E.U16 R152, desc[UR40][R4.64] ;  /* 0x0000002804989981 */ /* 0x0000e2000c1e1500 */
[----:B------:R-:W-:Y:S01]  /*1ad00*/  ISETP.GE.AND P1, PT, R127, UR5, PT ;  /* 0x000000057f007c0c */ /* 0x000fe2000bf26270 */
[----:B0-----:R-:W-:Y:S02]  /*1ad10*/  @!P0 IMAD.MOV.U32 R4, RZ, RZ, R133 ;  /* 0x000000ffff048224 */ /* 0x001fe400078e0085 */
[----:B------:R-:W-:Y:S01]  /*1ad20*/  @!P0 IMAD.MOV.U32 R5, RZ, RZ, R2 ;  /* 0x000000ffff058224 */ /* 0x000fe200078e0002 */
[----:B------:R0:W-:Y:S04]  /*1ad30*/  STL [R1+0xf90], R2 ;  /* 0x000f900201007387 */ /* 0x0001e80000100800 */
[----:B------:R2:W3:Y:S01]  /*1ad40*/  @!P0 LDG.E.U16 R3, desc[UR40][R4.64] ;  /* 0x0000002804038981 */ /* 0x0004e2000c1e1500 */
[----:B------:R-:W-:Y:S04]  /*1ad50*/  BAR.SYNC.DEFER_BLOCKING 0x0 ;  /* 0x0000000000007b1d */ /* 0x000fe80000010000 */
[----:B--2---:R-:W-:-:S02]  /*1ad60*/  @!P1 IMAD.MOV.U32 R5, RZ, RZ, R131 ;  /* 0x000000ffff059224 */ /* 0x004fc400078e0083 */
[----:B------:R-:W2:Y:S01]  /*1ad70*/  LDL R131, [R1+0xa78] ;  /* 0x000a780001837983 */ /* 0x000ea20000100800 */
[----:B------:R-:W-:Y:S02]  /*1ad80*/  PRMT R20, RZ, 0x7610, R20 ;  /* 0x00007610ff147816 */ /* 0x000fe40000000014 */
[----:B------:R-:W-:Y:S01]  /*1ad90*/  PRMT R19, RZ, 0x7610, R19 ;  /* 0x00007610ff137816 */ /* 0x000fe20000000013 */
[----:B0-----:R-:W2:Y:S01]  /*1ada0*/  LDL R2, [R1+0xa5c] ;  /* 0x000a5c0001027983 */ /* 0x001ea20000100800 */
[----:B----4-:R-:W-:-:S03]  /*1adb0*/  @!P1 IMAD.MOV.U32 R4, RZ, RZ, R128 ;  /* 0x000000ffff049224 */ /* 0x010fc600078e0080 */
[----:B------:R-:W4:Y:S04]  /*1adc0*/  LDL R128, [R1+0xa7c] ;  /* 0x000a7c0001807983 */ /* 0x000f280000100800 */
[----:B------:R0:W4:Y:S01]  /*1add0*/  @!P1 LDG.E.U16 R20, desc[UR40][R4.64] ;  /* 0x0000002804149981 */ /* 0x000122000c1e1500 */
[----:B------:R-:W-:Y:S01]  /*1ade0*/  PRMT R23, RZ, 0x7610, R23 ;  /* 0x00007610ff177816 */ /* 0x000fe20000000017 */
[----:B0-----:R-:W-:Y:S02]  /*1adf0*/  @!P1 IMAD.MOV.U32 R4, RZ, RZ, R134 ;  /* 0x000000ffff049224 */ /* 0x001fe400078e0086 */
[----:B------:R-:W-:Y:S01]  /*1ae00*/  @!P1 IMAD.MOV.U32 R5, RZ, RZ, R143 ;  /* 0x000000ffff059224 */ /* 0x000fe200078e008f */
[----:B------:R-:W4:Y:S04]  /*1ae10*/  LDL R134, [R1+0xa58] ;  /* 0x000a580001867983 */ /* 0x000f280000100800 */
[----:B------:R0:W4:Y:S01]  /*1ae20*/  @!P1 LDG.E.U16 R19, desc[UR40][R4.64] ;  /* 0x0000002804139981 */ /* 0x000122000c1e1500 */
[----:B------:R-:W-:Y:S01]  /*1ae30*/  PRMT R153, RZ, 0x7610, R153 ;  /* 0x00007610ff997816 */ /* 0x000fe20000000099 */
[----:B0-----:R-:W-:-:S02]  /*1ae40*/  @!P1 IMAD.MOV.U32 R4, RZ, RZ, R140 ;  /* 0x000000ffff049224 */ /* 0x001fc400078e008c */
[----:B------:R-:W-:Y:S01]  /*1ae50*/  @!P1 IMAD.MOV.U32 R5, RZ, RZ, R141 ;  /* 0x000000ffff059224 */ /* 0x000fe200078e008d */
[----:B------:R-:W-:Y:S01]  /*1ae60*/  PRMT R154, RZ, 0x7610, R154 ;  /* 0x00007610ff9a7816 */ /* 0x000fe2000000009a */
[----:B------:R-:W4:Y:S04]  /*1ae70*/  LDL R141, [R1+0x9f8] ;  /* 0x0009f800018d7983 */ /* 0x000f280000100800 */
[----:B------:R0:W4:Y:S04]  /*1ae80*/  @!P1 LDG.E.U16 R23, desc[UR40][R4.64] ;  /* 0x0000002804179981 */ /* 0x000128000c1e1500 */
[----:B------:R-:W4:Y:S01]  /*1ae90*/  LDL R140, [R1+0x9fc] ;  /* 0x0009fc00018c7983 */ /* 0x000f220000100800 */
[----:B0-----:R-:W-:-:S02]  /*1aea0*/  @!P1 IMAD.MOV.U32 R4, RZ, RZ, R135 ;  /* 0x000000ffff049224 */ /* 0x001fc400078e0087 */
[----:B------:R-:W-:Y:S01]  /*1aeb0*/  @!P1 IMAD.MOV.U32 R5, RZ, RZ, R138 ;  /* 0x000000ffff059224 */ /* 0x000fe200078e008a */
[----:B------:R-:W-:Y:S01]  /*1aec0*/  PRMT R155, RZ, 0x7610, R155 ;  /* 0x00007610ff9b7816 */ /* 0x000fe2000000009b */
[----:B------:R-:W4:Y:S04]  /*1aed0*/  LDL R138, [R1+0x9d8] ;  /* 0x0009d800018a7983 */ /* 0x000f280000100800 */
[----:B------:R3:W4:Y:S04]  /*1aee0*/  @!P1 LDG.E.U16 R153, desc[UR40][R4.64] ;  /* 0x0000002804999981 */ /* 0x000728000c1e1500 */
[----:B------:R-:W4:Y:S01]  /*1aef0*/  LDL R135, [R1+0x9dc] ;  /* 0x0009dc0001877983 */ /* 0x000f220000100800 */
[----:B---3--:R-:W-:-:S03]  /*1af00*/  @!P1 IMAD.MOV.U32 R5, RZ, RZ, R132 ;  /* 0x000000ffff059224 */ /* 0x008fc600078e0084 */
[----:B------:R-:W3:Y:S01]  /*1af10*/  LDL R132, [R1+0xa38] ;  /* 0x000a380001847983 */ /* 0x000ee20000100800 */
[----:B------:R-:W-:-:S03]  /*1af20*/  @!P1 IMAD.MOV.U32 R4, RZ, RZ, R130 ;  /* 0x000000ffff049224 */ /* 0x000fc600078e0082 */
[----:B------:R-:W3:Y:S04]  /*1af30*/  LDL R130, [R1+0xa3c] ;  /* 0x000a3c0001827983 */ /* 0x000ee80000100800 */
[----:B------:R2:W3:Y:S02]  /*1af40*/  @!P1 LDG.E.U16 R154, desc[UR40][R4.64] ;  /* 0x00000028049a9981 */ /* 0x0004e4000c1e1500 */
[----:B--2---:R-:W-:Y:S02]  /*1af50*/  @!P1 IMAD.MOV.U32 R5, RZ, RZ, R131 ;  /* 0x000000ffff059224 */ /* 0x004fe400078e0083 */
[----:B------:R-:W2:Y:S01]  /*1af60*/  LDL R131, [R1+0xa18] ;  /* 0x000a180001837983 */ /* 0x000ea20000100800 */
[----:B----4-:R-:W-:-:S03]  /*1af70*/  @!P1 IMAD.MOV.U32 R4, RZ, RZ, R128 ;  /* 0x000000ffff049224 */ /* 0x010fc600078e0080 */
[----:B------:R-:W4:Y:S04]  /*1af80*/  LDL R128, [R1+0xa1c] ;  /* 0x000a1c0001807983 */ /* 0x000f280000100800 */
[----:B------:R0:W4:Y:S02]  /*1af90*/  @!P1 LDG.E.U16 R155, desc[UR40][R4.64] ;  /* 0x00000028049b9981 */ /* 0x000124000c1e1500 */
[----:B0-----:R-:W-:Y:S02]  /*1afa0*/  @!P1 IMAD.MOV.U32 R4, RZ, RZ, R2 ;  /* 0x000000ffff049224 */ /* 0x001fe400078e0002 */
[----:B------:R-:W-:Y:S01]  /*1afb0*/  @!P1 IMAD.MOV.U32 R5, RZ, RZ, R134 ;  /* 0x000000ffff059224 */ /* 0x000fe200078e0086 */
[----:B------:R-:W4:Y:S04]  /*1afc0*/  LDL R2, [R1+0x9bc] ;  /* 0x0009bc0001027983 */ /* 0x000f280000100800 */
[----:B------:R-:W4:Y:S01]  /*1afd0*/  LDL R134, [R1+0x9b8] ;  /* 0x0009b80001867983 */ /* 0x000f220000100800 */
[----:B------:R-:W-:-:S06]  /*1afe0*/  PRMT R157, RZ, 0x7610, R157 ;  /* 0x00007610ff9d7816 */ /* 0x000fcc000000009d */
[----:B------:R3:W4:Y:S01]  /*1aff0*/  @!P1 LDG.E.U16 R157, desc[UR40][R4.64] ;  /* 0x00000028049d9981 */ /* 0x000722000c1e1500 */
[----:B------:R-:W-:Y:S01]  /*1b000*/  PRMT R160, RZ, 0x7610, R160 ;  /* 0x00007610ffa07816 */ /* 0x000fe200000000a0 */
[----:B---3--:R-:W-:Y:S02]  /*1b010*/  @!P1 IMAD.MOV.U32 R5, RZ, RZ, R132 ;  /* 0x000000ffff059224 */ /* 0x008fe400078e0084 */
[----:B------:R-:W3:Y:S01]  /*1b020*/  LDL R132, [R1+0x998] ;  /* 0x0009980001847983 */ /* 0x000ee20000100800 */
[----:B------:R-:W-:-:S03]  /*1b030*/  @!P1 IMAD.MOV.U32 R4, RZ, RZ, R130 ;  /* 0x000000ffff049224 */ /* 0x000fc600078e0082 */
[----:B------:R-:W3:Y:S04]  /*1b040*/  LDL R130, [R1+0x99c] ;  /* 0x00099c0001827983 */ /* 0x000ee80000100800 */
[----:B------:R2:W3:Y:S02]  /*1b050*/  @!P1 LDG.E.U16 R160, desc[UR40][R4.64] ;  /* 0x0000002804a09981 */ /* 0x0004e4000c1e1500 */
[----:B--2---:R-:W-:Y:S02]  /*1b060*/  @!P1 IMAD.MOV.U32 R5, RZ, RZ, R131 ;  /* 0x000000ffff059224 */ /* 0x004fe400078e0083 */
[----:B------:R-:W2:Y:S01]  /*1b070*/  LDL R131, [R1+0x978] ;  /* 0x0009780001837983 */ /* 0x000ea20000100800 */
[----:B----4-:R-:W-:-:S03]  /*1b080*/  @!P1 IMAD.MOV.U32 R4, RZ, RZ, R128 ;  /* 0x000000ffff049224 */ /* 0x010fc600078e0080 */
[----:B------:R-:W4:Y:S01]  /*1b090*/  LDL R128, [R1+0x97c] ;  /* 0x00097c0001807983 */ /* 0x000f220000100800 */
[----:B------:R-:W-:Y:S02]  /*1b0a0*/  PRMT R161, RZ, 0x7610, R161 ;  /* 0x00007610ffa17816 */ /* 0x000fe400000000a1 */
[----:B------:R-:W-:-:S04]  /*1b0b0*/  PRMT R162, RZ, 0x7610, R162 ;  /* 0x00007610ffa27816 */ /* 0x000fc800000000a2 */
[----:B------:R0:W4:Y:S01]  /*1b0c0*/  @!P1 LDG.E.U16 R161, desc[UR40][R4.64] ;  /* 0x0000002804a19981 */ /* 0x000122000c1e1500 */
[----:B------:R-:W-:Y:S01]  /*1b0d0*/  PRMT R164, RZ, 0x7610, R164 ;  /* 0x00007610ffa47816 */ /* 0x000fe200000000a4 */
[----:B0-----:R-:W-:Y:S02]  /*1b0e0*/  @!P1 IMAD.MOV.U32 R4, RZ, RZ, R140 ;  /* 0x000000ffff049224 */ /* 0x001fe400078e008c */
        /* <DEDUP_REMOVED lines=13> */
[----:B------:R-:W4:Y:S04]  /*1b1c0*/  LDL R2, [R1+0x95c] ;  /* 0x00095c0001027983 */ /* 0x000f280000100800 */
[----:B------:R-:W4:Y:S04]  /*1b1d0*/  LDL R134, [R1+0x958] ;  /* 0x0009580001867983 */ /* 0x000f280000100800 */
[----:B------:R3:W4:Y:S02]  /*1b1e0*/  @!P1 LDG.E.U16 R166, desc[UR40][R4.64] ;  /* 0x0000002804a69981 */ /* 0x000724000c1e1500 */
[----:B---3--:R-:W-:-:S02]  /*1b1f0*/  @!P1 IMAD.MOV.U32 R5, RZ, RZ, R132 ;  /* 0x000000ffff059224 */ /* 0x008fc400078e0084 */
        /* <DEDUP_REMOVED lines=8> */
[----:B------:R-:W-:-:S06]  /*1b280*/  PRMT R170, RZ, 0x7610, R170 ;  /* 0x00007610ffaa7816 */ /* 0x000fcc00000000aa */
[----:B------:R0:W4:Y:S01]  /*1b290*/  @!P1 LDG.E.U16 R170, desc[UR40][R4.64] ;  /* 0x0000002804aa9981 */ /* 0x000122000c1e1500 */
[----:B------:R-:W-:Y:S02]  /*1b2a0*/  PRMT R172, RZ, 0x7610, R172 ;  /* 0x00007610ffac7816 */ /* 0x000fe400000000ac */
[----:B------:R-:W-:Y:S02]  /*1b2b0*/  PRMT R173, RZ, 0x7610, R173 ;  /* 0x00007610ffad7816 */ /* 0x000fe400000000ad */
[----:B------:R-:W-:Y:S02]  /*1b2c0*/  PRMT R174, RZ, 0x7610, R174 ;  /* 0x00007610ffae7816 */ /* 0x000fe400000000ae */
[----:B------:R-:W-:Y:S01]  /*1b2d0*/  PRMT R175, RZ, 0x7610, R175 ;  /* 0x00007610ffaf7816 */ /* 0x000fe200000000af */
[----:B0-----:R-:W-:Y:S02]  /*1b2e0*/  @!P1 IMAD.MOV.U32 R4, RZ, RZ, R2 ;  /* 0x000000ffff049224 */ /* 0x001fe400078e0002 */
[----:B------:R-:W4:Y:S01]  /*1b2f0*/  LDL R2, [R1+0x8bc] ;  /* 0x0008bc0001027983 */ /* 0x000f220000100800 */
[----:B------:R-:W-:-:S03]  /*1b300*/  @!P1 IMAD.MOV.U32 R5, RZ, RZ, R134 ;  /* 0x000000ffff059224 */ /* 0x000fc600078e0086 */
[----:B------:R-:W4:Y:S04]  /*1b310*/  LDL R134, [R1+0x8b8] ;  /* 0x0008b80001867983 */ /* 0x000f280000100800 */
[----:B------:R3:W4:Y:S02]  /*1b320*/  @!P1 LDG.E.U16 R172, desc[UR40][R4.64] ;  /* 0x0000002804ac9981 */ /* 0x000724000c1e1500 */
[----:B---3--:R-:W-:Y:S02]  /*1b330*/  @!P1 IMAD.MOV.U32 R5, RZ, RZ, R132 ;  /* 0x000000ffff059224 */ /* 0x008fe400078e0084 */
[----:B------:R-:W3:Y:S01]  /*1b340*/  LDL R132, [R1+0x898] ;  /* 0x0008980001847983 */ /* 0x000ee20000100800 */
[----:B------:R-:W-:-:S03]  /*1b350*/  @!P1 IMAD.MOV.U32 R4, RZ, RZ, R130 ;  /* 0x000000ffff049224 */ /* 0x000fc600078e0082 */
[----:B------:R-:W3:Y:S04]  /*1b360*/  LDL R130, [R1+0x89c] ;  /* 0x00089c0001827983 */ /* 0x000ee80000100800 */
[----:B------:R0:W3:Y:S02]  /*1b370*/  @!P1 LDG.E.U16 R173, desc[UR40][R4.64] ;  /* 0x0000002804ad9981 */ /* 0x0000e4000c1e1500 */
[----:B0-----:R-:W-:Y:S02]  /*1b380*/  @!P1 IMAD.MOV.U32 R4, RZ, RZ, R140 ;  /* 0x000000ffff049224 */ /* 0x001fe400078e008c */
[----:B------:R-:W-:Y:S01]  /*1b390*/  @!P1 IMAD.MOV.U32 R5, RZ, RZ, R141 ;  /* 0x000000ffff059224 */ /* 0x000fe200078e008d */
[----:B------:R-:W-:Y:S01]  /*1b3a0*/  PRMT R177, RZ, 0x7610, R177 ;  /* 0x00007610ffb17816 */ /* 0x000fe200000000b1 */
[----:B------:R-:W3:Y:S04]  /*1b3b0*/  LDL R141, [R1+0x838] ;  /* 0x00083800018d7983 */ /* 0x000ee80000100800 */
[----:B------:R0:W3:Y:S04]  /*1b3c0*/  @!P1 LDG.E.U16 R174, desc[UR40][R4.64] ;  /* 0x0000002804ae9981 */ /* 0x0000e8000c1e1500 */
[----:B------:R-:W3:Y:S01]  /*1b3d0*/  LDL R140, [R1+0x83c] ;  /* 0x00083c00018c7983 */ /* 0x000ee20000100800 */
[----:B0-----:R-:W-:-:S02]  /*1b3e0*/  @!P1 IMAD.MOV.U32 R4, RZ, RZ, R135 ;  /* 0x000000ffff049224 */ /* 0x001fc400078e0087 */
[----:B------:R-:W-:Y:S01]  /*1b3f0*/  @!P1 IMAD.MOV.U32 R5, RZ, RZ, R138 ;  /* 0x000000ffff059224 */ /* 0x000fe200078e008a */
[----:B------:R-:W-:Y:S01]  /*1b400*/  PRMT R179, RZ, 0x7610, R179 ;  /* 0x00007610ffb37816 */ /* 0x000fe200000000b3 */
[----:B------:R-:W3:Y:S04]  /*1b410*/  LDL R138, [R1+0x818] ;  /* 0x00081800018a7983 */ /* 0x000ee80000100800 */
[----:B------:R2:W3:Y:S04]  /*1b420*/  @!P1 LDG.E.U16 R175, desc[UR40][R4.64] ;  /* 0x0000002804af9981 */ /* 0x0004e8000c1e1500 */
[----:B------:R-:W3:Y:S01]  /*1b430*/  LDL R135, [R1+0x81c] ;  /* 0x00081c0001877983 */ /* 0x000ee20000100800 */
[----:B--2---:R-:W-:-:S03]  /*1b440*/  @!P1 IMAD.MOV.U32 R5, RZ, RZ, R131 ;  /* 0x000000ffff059224 */ /* 0x004fc600078e0083 */
[----:B------:R-:W2:Y:S01]  /*1b450*/  LDL R131, [R1+0x878] ;  /* 0x0008780001837983 */ /* 0x000ea20000100800 */
[----:B----4-:R-:W-:-:S03]  /*1b460*/  @!P1 IMAD.MOV.U32 R4, RZ, RZ, R128 ;  /* 0x000000ffff049224 */ /* 0x010fc600078e0080 */
[----:B------:R-:W4:Y:S04]  /*1b470*/  LDL R128, [R1+0x87c] ;  /* 0x00087c0001807983 */ /* 0x000f280000100800 */
[----:B------:R0:W4:Y:S01]  /*1b480*/  @!P1 LDG.E.U16 R177, desc[UR40][R4.64] ;  /* 0x0000002804b19981 */ /* 0x000122000c1e1500 */
        /* <DEDUP_REMOVED lines=26> */
[----:B0-----:R-:W-:Y:S02]  /*1b630*/  @!P1 IMAD.MOV.U32 R4, RZ, RZ, R140 ;  /* 0x000000ffff049224 */ /* 0x001fe400078e008c */
[----:B------:R-:W-:Y:S01]  /*1b640*/  @!P1 IMAD.MOV.U32 R5, RZ, RZ, R141 ;  /* 0x000000ffff059224 */ /* 0x000fe200078e008d */
        /* <DEDUP_REMOVED lines=18> */
[----:B------:R-:W-:-:S03]  /*1b770*/  PRMT R221, RZ, 0x7610, R221 ;  /* 0x00007610ffdd7816 */ /* 0x000fc600000000dd */
        /* <DEDUP_REMOVED lines=32> */
[----:B0-----:R-:W-:-:S03]  /*1b980*/  @!P1 IMAD.MOV.U32 R4, RZ, RZ, R2 ;  /* 0x000000ffff049224 */ /* 0x001fc600078e0002 */
        /* <DEDUP_REMOVED lines=92> */
[----:B------:R0:W4:Y:S01]  /*1bf50*/  @!P1 LDG.E.U16 R248, desc[UR40][R4.64] ;  /* 0x0000002804f89981 */ /* 0x000122000c1e1500 */
        /* <DEDUP_REMOVED lines=24> */
[----:B------:R0:W4:Y:S02]  /*1c0e0*/  @!P1 LDG.E.U16 R43, desc[UR40][R4.64] ;  /* 0x00000028042b9981 */ /* 0x000124000c1e1500 */
[----:B0-----:R-:W-:-:S02]  /*1c0f0*/  @!P1 IMAD.MOV.U32 R4, RZ, RZ, R135 ;  /* 0x000000ffff049224 */ /* 0x001fc400078e0087 */
[----:B------:R-:W-:Y:S01]  /*1c100*/  @!P1 IMAD.MOV.U32 R5, RZ, RZ, R138 ;  /* 0x000000ffff059224 */ /* 0x000fe200078e008a */
[----:B------:R-:W-:Y:S01]  /*1c110*/  PRMT R38, RZ, 0x7610, R38 ;  /* 0x00007610ff267816 */ /* 0x000fe20000000026 */
[----:B------:R-:W4:Y:S04]  /*1c120*/  LDL R135, [R1+0x298] ;  /* 0x0002980001877983 */ /* 0x000f280000100800 */
[----:B------:R0:W4:Y:S02]  /*1c130*/  @!P1 LDG.E.U16 R40, desc[UR40][R4.64] ;  /* 0x0000002804289981 */ /* 0x000124000c1e1500 */
        /* <DEDUP_REMOVED lines=15> */
[----:B------:R-:W2:Y:S04]  /*1c230*/  LDL.LU R141, [R1+0x278] ;  /* 0x00027800018d7983 */ /* 0x000ea80000300800 */
[----:B------:R0:W2:Y:S04]  /*1c240*/  @!P1 LDG.E.U16 R39, desc[UR40][R4.64] ;  /* 0x0000002804279981 */ /* 0x0000a8000c1e1500 */
[----:B------:R-:W2:Y:S01]  /*1c250*/  LDL.LU R149, [R1+0x258] ;  /* 0x0002580001957983 */ /* 0x000ea20000300800 */
[----:B------:R-:W-:Y:S02]  /*1c260*/  PRMT R36, RZ, 0x7610, R36 ;  /* 0x00007610ff247816 */ /* 0x000fe40000000024 */
[----:B------:R-:W-:-:S02]  /*1c270*/  PRMT R37, RZ, 0x7610, R37 ;  /* 0x00007610ff257816 */ /* 0x000fc40000000025 */
[----:B------:R-:W-:Y:S01]  /*1c280*/  PRMT R34, RZ, 0x7610, R34 ;  /* 0x00007610ff227816 */ /* 0x000fe20000000022 */
[----:B0-----:R-:W-:Y:S02]  /*1c290*/  @!P1 IMAD.MOV.U32 R4, RZ, RZ, R2 ;  /* 0x000000ffff049224 */ /* 0x001fe400078e0002 */
[----:B------:R-:W2:Y:S01]  /*1c2a0*/  LDL R2, [R1+0x27c] ;  /* 0x00027c0001027983 */ /* 0x000ea20000100800 */
[----:B------:R-:W-:-:S03]  /*1c2b0*/  @!P1 IMAD.MOV.U32 R5, RZ, RZ, R134 ;  /* 0x000000ffff059224 */ /* 0x000fc600078e0086 */
[----:B------:R-:W2:Y:S04]  /*1c2c0*/  LDL.LU R138, [R1+0x25c] ;  /* 0x00025c00018a7983 */ /* 0x000ea80000300800 */
[----:B------:R3:W2:Y:S04]  /*1c2d0*/  @!P1 LDG.E.U16 R36, desc[UR40][R4.64] ;  /* 0x0000002804249981 */ /* 0x0006a8000c1e1500 */
[----:B------:R-:W2:Y:S01]  /*1c2e0*/  LDL.LU R146, [R1+0x23c] ;  /* 0x00023c0001927983 */ /* 0x000ea20000300800 */
[----:B---3--:R-:W-:Y:S02]  /*1c2f0*/  @!P1 IMAD.MOV.U32 R5, RZ, RZ, R132 ;  /* 0x000000ffff059224 */ /* 0x008fe400078e0084 */
[----:B------:R-:W-:-:S02]  /*1c300*/  @!P1 IMAD.MOV.U32 R4, RZ, RZ, R130 ;  /* 0x000000ffff049224 */ /* 0x000fc400078e0082 */
[----:B------:R-:W3:Y:S04]  /*1c310*/  LDL.LU R130, [R1+0x238] ;  /* 0x0002380001827983 */ /* 0x000ee80000300800 */
[----:B------:R0:W3:Y:S04]  /*1c320*/  @!P1 LDG.E.U16 R37, desc[UR40][R4.64] ;  /* 0x0000002804259981 */ /* 0x0000e8000c1e1500 */
[----:B------:R-:W3:Y:S04]  /*1c330*/  LDL.LU R132, [R1+0x21c] ;  /* 0x00021c0001847983 */ /* 0x000ee80000300800 */
[----:B------:R-:W3:Y:S01]  /*1c340*/  LDL.LU R134, [R1+0x218] ;  /* 0x0002180001867983 */ /* 0x000ee20000300800 */
[----:B0-----:R-:W-:-:S03]  /*1c350*/  @!P1 IMAD.MOV.U32 R5, RZ, RZ, R140 ;  /* 0x000000ffff059224 */ /* 0x001fc600078e008c */
[----:B------:R-:W3:Y:S01]  /*1c360*/  LDL R140, [R1+0xaec] ;  /* 0x000aec00018c7983 */ /* 0x000ee20000100800 */
[----:B------:R-:W-:Y:S02]  /*1c370*/  PRMT R35, RZ, 0x7610, R35 ;  /* 0x00007610ff237816 */ /* 0x000fe40000000023 */
[----:B------:R-:W-:Y:S01]  /*1c380*/  PRMT R32, RZ, 0x7610, R32 ;  /* 0x00007610ff207816 */ /* 0x000fe20000000020 */
[----:B------:R-:W3:Y:S01]  /*1c390*/  LDL R143, [R1+0x6e8] ;  /* 0x0006e800018f7983 */ /* 0x000ee20000100800 */
[----:B------:R-:W-:Y:S02]  /*1c3a0*/  PRMT R33, RZ, 0x7610, R33 ;  /* 0x00007610ff217816 */ /* 0x000fe40000000021 */
[----:B------:R-:W-:Y:S01]  /*1c3b0*/  PRMT R30, RZ, 0x7610, R30 ;  /* 0x00007610ff1e7816 */ /* 0x000fe2000000001e */
[----:B------:R-:W3:Y:S01]  /*1c3c0*/  LDL R147, [R1+0xab0] ;  /* 0x000ab00001937983 */ /* 0x000ee20000100800 */
[----:B------:R-:W-:-:S03]  /*1c3d0*/  PRMT R31, RZ, 0x7610, R31 ;  /* 0x00007610ff1f7816 */ /* 0x000fc6000000001f */
[----:B------:R-:W3:Y:S01]  /*1c3e0*/  LDL R145, [R1+0xab4] ;  /* 0x000ab40001917983 */ /* 0x000ee20000100800 */
[----:B------:R-:W-:Y:S02]  /*1c3f0*/  PRMT R28, RZ, 0x7610, R28 ;  /* 0x00007610ff1c7816 */ /* 0x000fe4000000001c */
[----:B------:R-:W-:Y:S02]  /*1c400*/  PRMT R29, RZ, 0x7610, R29 ;  /* 0x00007610ff1d7816 */ /* 0x000fe4000000001d */
[----:B------:R-:W-:Y:S02]  /*1c410*/  PRMT R26, RZ, 0x7610, R26 ;  /* 0x00007610ff1a7816 */ /* 0x000fe4000000001a */
[----:B------:R-:W-:Y:S02]  /*1c420*/  PRMT R27, RZ, 0x7610, R27 ;  /* 0x00007610ff1b7816 */ /* 0x000fe4000000001b */
[----:B------:R-:W-:Y:S02]  /*1c430*/  PRMT R24, RZ, 0x7610, R24 ;  /* 0x00007610ff187816 */ /* 0x000fe40000000018 */
[----:B------:R-:W-:Y:S01]  /*1c440*/  PRMT R25, RZ, 0x7610, R25 ;  /* 0x00007610ff197816 */ /* 0x000fe20000000019 */
[----:B------:R0:W-:Y:S01]  /*1c450*/  STS.U16 [R0+UR7+0x10000], R3 ;  /* 0x0100000300007988 */ /* 0x0001e20008000407 */
[----:B------:R-:W-:-:S03]  /*1c460*/  PRMT R144, RZ, 0x7610, R144 ;  /* 0x00007610ff907816 */ /* 0x000fc60000000090 */
[----:B------:R-:W3:Y:S01]  /*1c470*/  LDL R148, [R1+0x9b0] ;  /* 0x0009b00001947983 */ /* 0x000ee20000100800 */
[----:B------:R-:W-:Y:S02]  /*1c480*/  PRMT R142, RZ, 0x7610, R142 ;  /* 0x00007610ff8e7816 */ /* 0x000fe4000000008e */
[----:B------:R-:W-:Y:S01]  /*1c490*/  PRMT R139, RZ, 0x7610, R139 ;  /* 0x00007610ff8b7816 */ /* 0x000fe2000000008b */
[----:B------:R-:W3:Y:S01]  /*1c4a0*/  LDL R150, [R1+0x8b0] ;  /* 0x0008b00001967983 */ /* 0x000ee20000100800 */
[----:B----4-:R-:W-:-:S03]  /*1c4b0*/  @!P1 IMAD.MOV.U32 R4, RZ, RZ, R128 ;  /* 0x000000ffff049224 */ /* 0x010fc600078e0080 */
[----:B------:R-:W4:Y:S04]  /*1c4c0*/  LDL R128, [R1+0x6f8] ;  /* 0x0006f80001807983 */ /* 0x000f280000100800 */
[----:B------:R2:W4:Y:S02]  /*1c4d0*/  @!P1 LDG.E.U16 R34, desc[UR40][R4.64] ;  /* 0x0000002804229981 */ /* 0x000524000c1e1500 */
[----:B--2---:R-:W-:Y:S02]  /*1c4e0*/  @!P1 IMAD.MOV.U32 R4, RZ, RZ, R131 ;  /* 0x000000ffff049224 */ /* 0x004fe400078e0083 */
[----:B------:R-:W2:Y:S01]  /*1c4f0*/  LDL R131, [R1+0x5f4] ;  /* 0x0005f40001837983 */ /* 0x000ea20000100800 */
[----:B------:R-:W-:-:S03]  /*1c500*/  @!P1 IMAD.MOV.U32 R5, RZ, RZ, R135 ;  /* 0x000000ffff059224 */ /* 0x000fc600078e0087 */
[----:B------:R-:W2:Y:S04]  /*1c510*/  LDL R135, [R1+0xad0] ;  /* 0x000ad00001877983 */ /* 0x000ea80000100800 */
[----:B------:R1:W2:Y:S02]  /*1c520*/  @!P1 LDG.E.U16 R35, desc[UR40][R4.64] ;  /* 0x0000002804239981 */ /* 0x0002a4000c1e1500 */
[----:B-1----:R-:W-:Y:S02]  /*1c530*/  @!P1 IMAD.MOV.U32 R5, RZ, RZ, R141 ;  /* 0x000000ffff059224 */ /* 0x002fe400078e008d */
[----:B------:R-:W-:Y:S02]  /*1c540*/  @!P1 IMAD.MOV.U32 R4, RZ, RZ, R2 ;  /* 0x000000ffff049224 */ /* 0x000fe400078e0002 */
[----:B------:R-:W2:Y:S04]  /*1c550*/  LDL R2, [R1+0xad4] ;  /* 0x000ad40001027983 */ /* 0x000ea80000100800 */
[----:B------:R1:W2:Y:S02]  /*1c560*/  @!P1 LDG.E.U16 R32, desc[UR40][R4.64] ;  /* 0x0000002804209981 */ /* 0x0002a4000c1e1500 */
[----:B-1----:R-:W-:-:S02]  /*1c570*/  @!P1 IMAD.MOV.U32 R4, RZ, RZ, R138 ;  /* 0x000000ffff049224 */ /* 0x002fc400078e008a */
[----:B------:R-:W-:-:S05]  /*1c580*/  @!P1 IMAD.MOV.U32 R5, RZ, RZ, R149 ;  /* 0x000000ffff059224 */ /* 0x000fca00078e0095 */
[----:B------:R1:W2:Y:S02]  /*1c590*/  @!P1 LDG.E.U16 R33, desc[UR40][R4.64] ;  /* 0x0000002804219981 */ /* 0x0002a4000c1e1500 */
[----:B-1----:R-:W-:Y:S02]  /*1c5a0*/  @!P1 IMAD.MOV.U32 R4, RZ, RZ, R146 ;  /* 0x000000ffff049224 */ /* 0x002fe400078e0092 */
[----:B---3--:R-:W-:-:S05]  /*1c5b0*/  @!P1 IMAD.MOV.U32 R5, RZ, RZ, R130 ;  /* 0x000000ffff059224 */ /* 0x008fca00078e0082 */
[----:B------:R1:W3:Y:S02]  /*1c5c0*/  @!P1 LDG.E.U16 R30, desc[UR40][R4.64] ;  /* 0x00000028041e9981 */ /* 0x0002e4000c1e1500 */
[----:B-1----:R-:W-:Y:S02]  /*1c5d0*/  @!P1 IMAD.MOV.U32 R4, RZ, RZ, R132 ;  /* 0x000000ffff049224 */ /* 0x002fe400078e0084 */
[----:B------:R-:W-:-:S05]  /*1c5e0*/  @!P1 IMAD.MOV.U32 R5, RZ, RZ, R134 ;  /* 0x000000ffff059224 */ /* 0x000fca00078e0086 */
[----:B------:R4:W3:Y:S02]  /*1c5f0*/  @!P1 LDG.E.U16 R31, desc[UR40][R4.64] ;  /* 0x00000028041f9981 */ /* 0x0008e4000c1e1500 */
[----:B----4-:R-:W-:Y:S02]  /*1c600*/  @!P1 IMAD.MOV.U32 R4, RZ, RZ, R128 ;  /* 0x000000ffff049224 */ /* 0x010fe400078e0080 */
[----:B------:R-:W4:Y:S01]  /*1c610*/  LDL R128, [R1+0xa94] ;  /* 0x000a940001807983 */ /* 0x000f220000100800 */
[----:B--2---:R-:W-:-:S03]  /*1c620*/  @!P1 IMAD.MOV.U32 R5, RZ, RZ, R131 ;  /* 0x000000ffff059224 */ /* 0x004fc600078e0083 */
[----:B------:R-:W2:Y:S04]  /*1c630*/  LDL R131, [R1+0xa90] ;  /* 0x000a900001837983 */ /* 0x000ea80000100800 */
[----:B------:R1:W3:Y:S02]  /*1c640*/  @!P1 LDG.E.U16 R28, desc[UR40][R4.64] ;  /* 0x00000028041c9981 */ /* 0x0002e4000c1e1500 */
[----:B-1----:R-:W-:Y:S02]  /*1c650*/  @!P1 IMAD.MOV.U32 R4, RZ, RZ, R140 ;  /* 0x000000ffff049224 */ /* 0x002fe400078e008c */
[----:B------:R-:W3:Y:S01]  /*1c660*/  LDL R140, [R1+0xa74] ;  /* 0x000a7400018c7983 */ /* 0x000ee20000100800 */
[----:B------:R-:W-:-:S03]  /*1c670*/  @!P1 IMAD.MOV.U32 R5, RZ, RZ, R143 ;  /* 0x000000ffff059224 */ /* 0x000fc600078e008f */
[----:B------:R-:W3:Y:S04]  /*1c680*/  LDL R143, [R1+0xa70] ;  /* 0x000a7000018f7983 */ /* 0x000ee80000100800 */
[----:B------:R1:W3:Y:S02]  /*1c690*/  @!P1 LDG.E.U16 R29, desc[UR40][R4.64] ;  /* 0x00000028041d9981 */ /* 0x0002e4000c1e1500 */
[----:B-1----:R-:W-:Y:S02]  /*1c6a0*/  @!P1 IMAD.MOV.U32 R5, RZ, RZ, R135 ;  /* 0x000000ffff059224 */ /* 0x002fe400078e0087 */
[----:B------:R-:W3:Y:S01]  /*1c6b0*/  LDL R135, [R1+0xa50] ;  /* 0x000a500001877983 */ /* 0x000ee20000100800 */
[----:B------:R-:W-:-:S03]  /*1c6c0*/  @!P1 IMAD.MOV.U32 R4, RZ, RZ, R2 ;  /* 0x000000ffff049224 */ /* 0x000fc600078e0002 */
[----:B------:R-:W3:Y:S04]  /*1c6d0*/  LDL R2, [R1+0xa54] ;  /* 0x000a540001027983 */ /* 0x000ee80000100800 */
[----:B------:R1:W3:Y:S02]  /*1c6e0*/  @!P1 LDG.E.U16 R26, desc[UR40][R4.64] ;  /* 0x00000028041a9981 */ /* 0x0002e4000c1e1500 */
[----:B-1----:R-:W-:Y:S02]  /*1c6f0*/  @!P1 IMAD.MOV.U32 R4, RZ, RZ, R145 ;  /* 0x000000ffff049224 */ /* 0x002fe400078e0091 */
[----:B------:R-:W-:Y:S01]  /*1c700*/  @!P1 IMAD.MOV.U32 R5, RZ, RZ, R147 ;  /* 0x000000ffff059224 */ /* 0x000fe200078e0093 */
[----:B0-----:R-:W-:Y:S01]  /*1c710*/  PRMT R3, RZ, 0x7610, R3 ;  /* 0x00007610ff037816 */ /* 0x001fe20000000003 */
[----:B------:R-:W3:Y:S04]  /*1c720*/  LDL R145, [R1+0x9f0] ;  /* 0x0009f00001917983 */ /* 0x000ee80000100800 */
[----:B------:R4:W3:Y:S04]  /*1c730*/  @!P1 LDG.E.U16 R27, desc[UR40][R4.64] ;  /* 0x00000028041b9981 */ /* 0x0008e8000c1e1500 */
[----:B------:R-:W3:Y:S01]  /*1c740*/  LDL R147, [R1+0x9b4] ;  /* 0x0009b40001937983 */ /* 0x000ee20000100800 */
[----:B----4-:R-:W-:-:S03]  /*1c750*/  @!P1 IMAD.MOV.U32 R4, RZ, RZ, R128 ;  /* 0x000000ffff049224 */ /* 0x010fc600078e0080 */
[----:B------:R-:W4:Y:S01]  /*1c760*/  LDL R128, [R1+0xa34] ;  /* 0x000a340001807983 */ /* 0x000f220000100800 */
[----:B--2---:R-:W-:-:S03]  /*1c770*/  @!P1 IMAD.MOV.U32 R5, RZ, RZ, R131 ;  /* 0x000000ffff059224 */ /* 0x004fc600078e0083 */
[----:B------:R-:W2:Y:S04]  /*1c780*/  LDL R131, [R1+0xa30] ;  /* 0x000a300001837983 */ /* 0x000ea80000100800 */
[----:B------:R3:W2:Y:S02]  /*1c790*/  @!P1 LDG.E.U16 R24, desc[UR40][R4.64] ;  /* 0x0000002804189981 */ /* 0x0006a4000c1e1500 */
[----:B---3--:R-:W-:Y:S02]  /*1c7a0*/  @!P1 IMAD.MOV.U32 R4, RZ, RZ, R140 ;  /* 0x000000ffff049224 */ /* 0x008fe400078e008c */
[----:B------:R-:W3:Y:S01]  /*1c7b0*/  LDL R140, [R1+0xa14] ;  /* 0x000a1400018c7983 */ /* 0x000ee20000100800 */
[----:B------:R-:W-:-:S03]  /*1c7c0*/  @!P1 IMAD.MOV.U32 R5, RZ, RZ, R143 ;  /* 0x000000ffff059224 */ /* 0x000fc600078e008f */
[----:B------:R-:W3:Y:S04]  /*1c7d0*/  LDL R143, [R1+0xa10] ;  /* 0x000a1000018f7983 */ /* 0x000ee80000100800 */
[----:B------:R0:W3:Y:S02]  /*1c7e0*/  @!P1 LDG.E.U16 R25, desc[UR40][R4.64] ;  /* 0x0000002804199981 */ /* 0x0000e4000c1e1500 */
[----:B0-----:R-:W-:Y:S02]  /*1c7f0*/  @!P1 IMAD.MOV.U32 R5, RZ, RZ, R135 ;  /* 0x000000ffff059224 */ /* 0x001fe400078e0087 */
[----:B------:R-:W3:Y:S01]  /*1c800*/  LDL R135, [R1+0x9f4] ;  /* 0x0009f40001877983 */ /* 0x000ee20000100800 */
[----:B------:R-:W-:-:S05]  /*1c810*/  @!P1 IMAD.MOV.U32 R4, RZ, RZ, R2 ;  /* 0x000000ffff049224 */ /* 0x000fca00078e0002 */
[----:B------:R4:W3:Y:S02]  /*1c820*/  @!P1 LDG.E.U16 R3, desc[UR40][R4.64] ;  /* 0x0000002804039981 */ /* 0x0008e4000c1e1500 */
[----:B----4-:R-:W-:Y:S02]  /*1c830*/  @!P1 IMAD.MOV.U32 R4, RZ, RZ, R128 ;  /* 0x000000ffff049224 */ /* 0x010fe400078e0080 */
        /* <DEDUP_REMOVED lines=8> */
[----:B------:R0:W3:Y:S01]  /*1c8c0*/  @!P1 LDG.E.U16 R142, desc[UR40][R4.64] ;  /* 0x00000028048e9981 */ /* 0x0000e2000c1e1500 */
[----:B------:R-:W-:Y:S01]  /*1c8d0*/  PRMT R137, RZ, 0x7610, R137 ;  /* 0x00007610ff897816 */ /* 0x000fe20000000089 */
[----:B0-----:R-:W-:Y:S02]  /*1c8e0*/  @!P1 IMAD.MOV.U32 R4, RZ, RZ, R135 ;  /* 0x000000ffff049224 */ /* 0x001fe400078e0087 */
[----:B------:R-:W-:Y:S01]  /*1c8f0*/  @!P1 IMAD.MOV.U32 R5, RZ, RZ, R145 ;  /* 0x000000ffff059224 */ /* 0x000fe200078e0091 */
[----:B------:R-:W3:Y:S04]  /*1c900*/  LDL R135, [R1+0x974] ;  /* 0x0009740001877983 */ /* 0x000ee80000100800 */
[----:B------:R-:W3:Y:S04]  /*1c910*/  LDL R145, [R1+0x970] ;  /* 0x0009700001917983 */ /* 0x000ee80000100800 */
[----:B------:R4:W3:Y:S01]  /*1c920*/  @!P1 LDG.E.U16 R139, desc[UR40][R4.64] ;  /* 0x00000028048b9981 */ /* 0x0008e2000c1e1500 */
[----:B------:R-:W-:Y:S01]  /*1c930*/  PRMT R136, RZ, 0x7610, R136 ;  /* 0x00007610ff887816 */ /* 0x000fe20000000088 */
[----:B----4-:R-:W-:-:S02]  /*1c940*/  @!P1 IMAD.MOV.U32 R4, RZ, RZ, R128 ;  /* 0x000000ffff049224 */ /* 0x010fc400078e0080 */
[----:B------:R-:W4:Y:S01]  /*1c950*/  LDL R128, [R1+0x954] ;  /* 0x0009540001807983 */ /* 0x000f220000100800 */
[----:B--2---:R-:W-:-:S03]  /*1c960*/  @!P1 IMAD.MOV.U32 R5, RZ, RZ, R131 ;  /* 0x000000ffff059224 */ /* 0x004fc600078e0083 */
[----:B------:R-:W2:Y:S04]  /*1c970*/  LDL R131, [R1+0x950] ;  /* 0x0009500001837983 */ /* 0x000ea80000100800 */
[----:B------:R0:W2:Y:S02]  /*1c980*/  @!P1 LDG.E.U16 R137, desc[UR40][R4.64] ;  /* 0x0000002804899981 */ /* 0x0000a4000c1e1500 */
[----:B0-----:R-:W-:Y:S02]  /*1c990*/  @!P1 IMAD.MOV.U32 R4, RZ, RZ, R147 ;  /* 0x000000ffff049224 */ /* 0x001fe400078e0093 */
[----:B------:R-:W-:Y:S01]  /*1c9a0*/  @!P1 IMAD.MOV.U32 R5, RZ, RZ, R148 ;  /* 0x000000ffff059224 */ /* 0x000fe200078e0094 */
[----:B------:R-:W-:Y:S01]  /*1c9b0*/  PRMT R250, RZ, 0x7610, R250 ;  /* 0x00007610fffa7816 */ /* 0x000fe200000000fa */
[----:B------:R-:W2:Y:S04]  /*1c9c0*/  LDL R147, [R1+0x910] ;  /* 0x0009100001937983 */ /* 0x000ea80000100800 */
[----:B------:R3:W2:Y:S01]  /*1c9d0*/  @!P1 LDG.E.U16 R136, desc[UR40][R4.64] ;  /* 0x0000002804889981 */ /* 0x0006a2000c1e1500 */
[----:B------:R-:W-:-:S02]  /*1c9e0*/  PRMT R246, RZ, 0x7610, R246 ;  /* 0x00007610fff67816 */ /* 0x000fc400000000f6 */
[----:B------:R-:W-:Y:S01]  /*1c9f0*/  PRMT R242, RZ, 0x7610, R242 ;  /* 0x00007610fff27816 */ /* 0x000fe200000000f2 */
[----:B------:R-:W2:Y:S01]  /*1ca00*/  LDL R148, [R1+0x8b4] ;  /* 0x0008b40001947983 */ /* 0x000ea20000100800 */
[----:B---3--:R-:W-:-:S03]  /*1ca10*/  @!P1 IMAD.MOV.U32 R4, RZ, RZ, R140 ;  /* 0x000000ffff049224 */ /* 0x008fc600078e008c */
[----:B------:R-:W3:Y:S01]  /*1ca20*/  LDL R140, [R1+0x934] ;  /* 0x00093400018c7983 */ /* 0x000ee20000100800 */
[----:B------:R-:W-:-:S03]  /*1ca30*/  @!P1 IMAD.MOV.U32 R5, RZ, RZ, R143 ;  /* 0x000000ffff059224 */ /* 0x000fc600078e008f */
[----:B------:R-:W3:Y:S04]  /*1ca40*/  LDL R143, [R1+0x930] ;  /* 0x00093000018f7983 */ /* 0x000ee80000100800 */
[----:B------:R0:W3:Y:S02]  /*1ca50*/  @!P1 LDG.E.U16 R250, desc[UR40][R4.64] ;  /* 0x0000002804fa9981 */ /* 0x0000e4000c1e1500 */
[----:B0-----:R-:W-:Y:S02]  /*1ca60*/  @!P1 IMAD.MOV.U32 R4, RZ, RZ, R135 ;  /* 0x000000ffff049224 */ /* 0x001fe400078e0087 */
[----:B------:R-:W-:Y:S01]  /*1ca70*/  @!P1 IMAD.MOV.U32 R5, RZ, RZ, R145 ;  /* 0x000000ffff059224 */ /* 0x000fe200078e0091 */
[----:B------:R-:W3:Y:S04]  /*1ca80*/  LDL R135, [R1+0x8f0] ;  /* 0x0008f00001877983 */ /* 0x000ee80000100800 */
[----:B------:R-:W3:Y:S04]  /*1ca90*/  LDL R145, [R1+0x914] ;  /* 0x0009140001917983 */ /* 0x000ee80000100800 */
[----:B------:R4:W3:Y:S02]  /*1caa0*/  @!P1 LDG.E.U16 R246, desc[UR40][R4.64] ;  /* 0x0000002804f69981 */ /* 0x0008e4000c1e1500 */
[----:B----4-:R-:W-:-:S02]  /*1cab0*/  @!P1 IMAD.MOV.U32 R4, RZ, RZ, R128 ;  /* 0x000000ffff049224 */ /* 0x010fc400078e0080 */
[----:B--2---:R-:W-:Y:S02]  /*1cac0*/  @!P1 IMAD.MOV.U32 R5, RZ, RZ, R131 ;  /* 0x000000ffff059224 */ /* 0x004fe400078e0083 */
[----:B------:R-:W2:Y:S04]  /*1cad0*/  LDL R131, [R1+0x8f4] ;  /* 0x0008f40001837983 */ /* 0x000ea80000100800 */
[----:B------:R3:W4:Y:S02]  /*1cae0*/  @!P1 LDG.E.U16 R242, desc[UR40][R4.64] ;  /* 0x0000002804f29981 */ /* 0x000724000c1e1500 */
[----:B---3--:R-:W-:Y:S02]  /*1caf0*/  @!P1 IMAD.MOV.U32 R4, RZ, RZ, R140 ;  /* 0x000000ffff049224 */ /* 0x008fe400078e008c */
[----:B------:R-:W3:Y:S01]  /*1cb00*/  LDL R140, [R1+0x8d4] ;  /* 0x0008d400018c7983 */ /* 0x000ee20000100800 */
[----:B------:R-:W-:-:S03]  /*1cb10*/  @!P1 IMAD.MOV.U32 R5, RZ, RZ, R143 ;  /* 0x000000ffff059224 */ /* 0x000fc600078e008f */
[----:B------:R-:W4:Y:S01]  /*1cb20*/  LDL R143, [R1+0x8d0] ;  /* 0x0008d000018f7983 */ /* 0x000f220000100800 */
[----:B------:R-:W-:Y:S02]  /*1cb30*/  PRMT R238, RZ, 0x7610, R238 ;  /* 0x00007610ffee7816 */ /* 0x000fe400000000ee */
[----:B------:R-:W-:-:S04]  /*1cb40*/  PRMT R234, RZ, 0x7610, R234 ;  /* 0x00007610ffea7816 */ /* 0x000fc800000000ea */
[----:B------:R0:W4:Y:S02]  /*1cb50*/  @!P1 LDG.E.U16 R238, desc[UR40][R4.64] ;  /* 0x0000002804ee9981 */ /* 0x000124000c1e1500 */
[----:B0-----:R-:W-:Y:S02]  /*1cb60*/  @!P1 IMAD.MOV.U32 R5, RZ, RZ, R147 ;  /* 0x000000ffff059224 */ /* 0x001fe400078e0093 */
[----:B------:R-:W-:Y:S01]  /*1cb70*/  @!P1 IMAD.MOV.U32 R4, RZ, RZ, R145 ;  /* 0x000000ffff049224 */ /* 0x000fe200078e0091 */
[----:B------:R-:W4:Y:S04]  /*1cb80*/  LDL R147, [R1+0x890] ;  /* 0x0008900001937983 */ /* 0x000f280000100800 */
[----:B------:R-:W4:Y:S04]  /*1cb90*/  LDL R145, [R1+0x894] ;  /* 0x0008940001917983 */ /* 0x000f280000100800 */
[----:B------:R0:W4:Y:S01]  /*1cba0*/  @!P1 LDG.E.U16 R234, desc[UR40][R4.64] ;  /* 0x0000002804ea9981 */ /* 0x000122000c1e1500 */
[----:B------:R-:W-:Y:S01]  /*1cbb0*/  PRMT R230, RZ, 0x7610, R230 ;  /* 0x00007610ffe67816 */ /* 0x000fe200000000e6 */
[----:B0-----:R-:W-:-:S02]  /*1cbc0*/  @!P1 IMAD.MOV.U32 R5, RZ, RZ, R135 ;  /* 0x000000ffff059224 */ /* 0x001fc400078e0087 */
[----:B------:R-:W4:Y:S01]  /*1cbd0*/  LDL R135, [R1+0x870] ;  /* 0x0008700001877983 */ /* 0x000f220000100800 */
[----:B--2---:R-:W-:-:S03]  /*1cbe0*/  @!P1 IMAD.MOV.U32 R4, RZ, RZ, R131 ;  /* 0x000000ffff049224 */ /* 0x004fc600078e0083 */
[----:B------:R-:W2:Y:S04]  /*1cbf0*/  LDL R131, [R1+0x874] ;  /* 0x0008740001837983 */ /* 0x000ea80000100800 */
[----:B------:R3:W2:Y:S02]  /*1cc00*/  @!P1 LDG.E.U16 R230, desc[UR40][R4.64] ;  /* 0x0000002804e69981 */ /* 0x0006a4000c1e1500 */
[----:B---3--:R-:W-:Y:S02]  /*1cc10*/  @!P1 IMAD.MOV.U32 R4, RZ, RZ, R140 ;  /* 0x000000ffff049224 */ /* 0x008fe400078e008c */
[----:B------:R-:W3:Y:S01]  /*1cc20*/  LDL R140, [R1+0x854] ;  /* 0x00085400018c7983 */ /* 0x000ee20000100800 */
[----:B------:R-:W-:Y:S01]  /*1cc30*/  PRMT R226, RZ, 0x7610, R226 ;  /* 0x00007610ffe27816 */ /* 0x000fe200000000e2 */
[----:B----4-:R-:W-:Y:S01]  /*1cc40*/  @!P1 IMAD.MOV.U32 R5, RZ, RZ, R143 ;  /* 0x000000ffff059224 */ /* 0x010fe200078e008f */
[----:B------:R-:W-:Y:S01]  /*1cc50*/  PRMT R222, RZ, 0x7610, R222 ;  /* 0x00007610ffde7816 */ /* 0x000fe200000000de */
[----:B------:R-:W4:Y:S04]  /*1cc60*/  LDL R143, [R1+0x850] ;  /* 0x00085000018f7983 */ /* 0x000f280000100800 */
[----:B------:R0:W4:Y:S01]  /*1cc70*/  @!P1 LDG.E.U16 R226, desc[UR40][R4.64] ;  /* 0x0000002804e29981 */ /* 0x000122000c1e1500 */
[----:B------:R-:W-:Y:S01]  /*1cc80*/  PRMT R218, RZ, 0x7610, R218 ;  /* 0x00007610ffda7816 */ /* 0x000fe200000000da */
[----:B0-----:R-:W-:-:S02]  /*1cc90*/  @!P1 IMAD.MOV.U32 R4, RZ, RZ, R148 ;  /* 0x000000ffff049224 */ /* 0x001fc400078e0094 */
[----:B------:R-:W-:Y:S01]  /*1cca0*/  @!P1 IMAD.MOV.U32 R5, RZ, RZ, R150 ;  /* 0x000000ffff059224 */ /* 0x000fe200078e0096 */
[----:B------:R-:W4:Y:S04]  /*1ccb0*/  LDL R148, [R1+0x834] ;  /* 0x0008340001947983 */ /* 0x000f280000100800 */
[----:B------:R0:W4:Y:S04]  /*1ccc0*/  @!P1 LDG.E.U16 R222, desc[UR40][R4.64] ;  /* 0x0000002804de9981 */ /* 0x000128000c1e1500 */
[----:B------:R-:W4:Y:S01]  /*1ccd0*/  LDL R150, [R1+0x830] ;  /* 0x0008300001967983 */ /* 0x000f220000100800 */
[----:B0-----:R-:W-:-:S02]  /*1cce0*/  @!P1 IMAD.MOV.U32 R4, RZ, RZ, R145 ;  /* 0x000000ffff049224 */ /* 0x001fc400078e0091 */
[----:B------:R-:W-:Y:S01]  /*1ccf0*/  @!P1 IMAD.MOV.U32 R5, RZ, RZ, R147 ;  /* 0x000000ffff059224 */ /* 0x000fe200078e0093 */
[----:B------:R-:W-:Y:S02]  /*1cd00*/  LOP3.LUT R2, R0, 0x20, RZ, 0x3c, !PT ;  /* 0x0000002000027812 */ /* 0x000fe400078e3cff */
[----:B------:R-:W-:Y:S01]  /*1cd10*/  PRMT R214, RZ, 0x7610, R214 ;  /* 0x00007610ffd67816 */ /* 0x000fe200000000d6 */
[----:B------:R-:W-:Y:S04]  /*1cd20*/  STS.U16 [R0+UR7+0x10400], R18 ;  /* 0x0104001200007988 */ /* 0x000fe80008000407 */
[----:B------:R0:W4:Y:S04]  /*1cd30*/  @!P1 LDG.E.U16 R218, desc[UR40][R4.64] ;  /* 0x0000002804da9981 */ /* 0x000128000c1e1500 */
[----:B------:R-:W-:Y:S04]  /*1cd40*/  STS.U16 [R0+UR7+0x10800], R16 ;  /* 0x0108001000007988 */ /* 0x000fe80008000407 */
[----:B------:R-:W-:Y:S01]  /*1cd50*/  STS.U16 [R0+UR7+0x10c00], R12 ;  /* 0x010c000c00007988 */ /* 0x000fe20008000407 */
[----:B0-----:R-:W-:-:S03]  /*1cd60*/  @!P1 IMAD.MOV.U32 R5, RZ, RZ, R135 ;  /* 0x000000ffff059224 */ /* 0x001fc600078e0087 */
[----:B------:R-:W4:Y:S04]  /*1cd70*/  LDL R135, [R1+0x810] ;  /* 0x0008100001877983 */ /* 0x000f280000100800 */
[----:B------:R-:W-:Y:S04]  /*1cd80*/  STS.U16 [R0+UR7+0x11000], R11 ;  /* 0x0110000b00007988 */ /* 0x000fe80008000407 */
[----:B------:R-:W-:Y:S04]  /*1cd90*/  STS.U16 [R0+UR7+0x11400], R9 ;  /* 0x0114000900007988 */ /* 0x000fe80008000407 */
[----:B------:R-:W-:Y:S04]  /*1cda0*/  STS.U16 [R0+UR7+0x11800], R7 ;  /* 0x0118000700007988 */ /* 0x000fe80008000407 */
[----:B------:R-:W-:Y:S01]  /*1cdb0*/  STS.U16 [R0+UR7+0x11c00], R6 ;  /* 0x011c000600007988 */ /* 0x000fe20008000407 */
[----:B------:R-:W-:-:S03]  /*1cdc0*/  LOP3.LUT R128, R0, 0x40, RZ, 0x3c, !PT ;  /* 0x0000004000807812 */ /* 0x000fc600078e3cff */
[----:B------:R-:W-:Y:S04]  /*1cdd0*/  STS.U16 [R2+UR7+0x10100], R168 ;  /* 0x010100a802007988 */ /* 0x000fe80008000407 */
[----:B------:R-:W-:Y:S04]  /*1cde0*/  STS.U16 [R2+UR7+0x10500], R163 ;  /* 0x010500a302007988 */ /* 0x000fe80008000407 */
[----:B------:R-:W-:Y:S04]  /*1cdf0*/  STS.U16 [R2+UR7+0x10900], R156 ;  /* 0x0109009c02007988 */ /* 0x000fe80008000407 */
[----:B------:R-:W-:Y:S04]  /*1ce00*/  STS.U16 [R2+UR7+0x10d00], R22 ;  /* 0x010d001602007988 */ /* 0x000fe80008000407 */
[----:B------:R-:W-:Y:S04]  /*1ce10*/  STS.U16 [R2+UR7+0x11100], R15 ;  /* 0x0111000f02007988 */ /* 0x000fe80008000407 */
[----:B------:R-:W4:Y:S04]  /*1ce20*/  LDL R145, [R1+0x7f0] ;  /* 0x0007f00001917983 */ /* 0x000f280000100800 */
[----:B------:R-:W-:Y:S04]  /*1ce30*/  STS.U16 [R2+UR7+0x11500], R14 ;  /* 0x0115000e02007988 */ /* 0x000fe80008000407 */
        /* <DEDUP_REMOVED lines=9> */
[----:B------:R0:W-:Y:S04]  /*1ced0*/  STS.U16 [R128+UR7+0x11e00], R13 ;  /* 0x011e000d80007988 */ /* 0x0001e80008000407 */
[----:B0-----:R-:W4:Y:S01]  /*1cee0*/  LDL R128, [R1+0x7d4] ;  /* 0x0007d40001807983 */ /* 0x001f220000100800 */
        /* <DEDUP_REMOVED lines=9> */
[----:B------:R0:W4:Y:S02]  /*1cf80*/  @!P1 LDG.E.U16 R213, desc[UR40][R4.64] ;  /* 0x0000002804d59981 */ /* 0x000124000c1e1500 */
[----:B0-----:R-:W-:Y:S01]  /*1cf90*/  @!P1 IMAD.MOV.U32 R4, RZ, RZ, R148 ;  /* 0x000000ffff049224 */ /* 0x001fe200078e0094 */
[----:B------:R-:W-:Y:S01]  /*1cfa0*/  PRMT R211, RZ, 0x7610, R211 ;  /* 0x00007610ffd37816 */ /* 0x000fe200000000d3 */
[----:B------:R-:W4:Y:S01]  /*1cfb0*/  LDL R148, [R1+0x774] ;  /* 0x0007740001947983 */ /* 0x000f220000100800 */
[----:B------:R-:W-:Y:S01]  /*1cfc0*/  @!P1 IMAD.MOV.U32 R5, RZ, RZ, R150 ;  /* 0x000000ffff059224 */ /* 0x000fe200078e0096 */
[----:B------:R-:W-:-:S02]  /*1cfd0*/  PRMT R210, RZ, 0x7610, R210 ;  /* 0x00007610ffd27816 */ /* 0x000fc400000000d2 */
[----:B------:R-:W4:Y:S04]  /*1cfe0*/  LDL R150, [R1+0x770] ;  /* 0x0007700001967983 */ /* 0x000f280000100800 */
[----:B------:R0:W4:Y:S02]  /*1cff0*/  @!P1 LDG.E.U16 R212, desc[UR40][R4.64] ;  /* 0x0000002804d49981 */ /* 0x000124000c1e1500 */
[----:B0-----:R-:W-:Y:S02]  /*1d000*/  @!P1 IMAD.MOV.U32 R5, RZ, RZ, R135 ;  /* 0x000000ffff059224 */ /* 0x001fe400078e0087 */
[----:B------:R-:W4:Y:S01]  /*1d010*/  LDL R135, [R1+0x7b0] ;  /* 0x0007b00001877983 */ /* 0x000f220000100800 */
[----:B--2---:R-:W-:-:S03]  /*1d020*/  @!P1 IMAD.MOV.U32 R4, RZ, RZ, R131 ;  /* 0x000000ffff049224 */ /* 0x004fc600078e0083 */
[----:B------:R-:W2:Y:S04]  /*1d030*/  LDL R131, [R1+0x7b4] ;  /* 0x0007b40001837983 */ /* 0x000ea80000100800 */
[----:B------:R0:W2:Y:S02]  /*1d040*/  @!P1 LDG.E.U16 R211, desc[UR40][R4.64] ;  /* 0x0000002804d39981 */ /* 0x0000a4000c1e1500 */
[----:B0-----:R-:W-:Y:S02]  /*1d050*/  @!P1 IMAD.MOV.U32 R5, RZ, RZ, R145 ;  /* 0x000000ffff059224 */ /* 0x001fe400078e0091 */
[----:B------:R-:W2:Y:S01]  /*1d060*/  LDL R145, [R1+0x790] ;  /* 0x0007900001917983 */ /* 0x000ea20000100800 */
[----:B---3--:R-:W-:-:S03]  /*1d070*/  @!P1 IMAD.MOV.U32 R4, RZ, RZ, R140 ;  /* 0x000000ffff049224 */ /* 0x008fc600078e008c */
[----:B------:R-:W3:Y:S04]  /*1d080*/  LDL R140, [R1+0x794] ;  /* 0x00079400018c7983 */ /* 0x000ee80000100800 */
[----:B------:R0:W3:Y:S02]  /*1d090*/  @!P1 LDG.E.U16 R210, desc[UR40][R4.64] ;  /* 0x0000002804d29981 */ /* 0x0000e4000c1e1500 */
[----:B0-----:R-:W-:Y:S02]  /*1d0a0*/  @!P1 IMAD.MOV.U32 R4, RZ, RZ, R128 ;  /* 0x000000ffff049224 */ /* 0x001fe400078e0080 */
[----:B------:R-:W3:Y:S01]  /*1d0b0*/  LDL R128, [R1+0x754] ;  /* 0x0007540001807983 */ /* 0x000ee20000100800 */
[----:B------:R-:W-:Y:S01]  /*1d0c0*/  PRMT R209, RZ, 0x7610, R209 ;  /* 0x00007610ffd17816 */ /* 0x000fe200000000d1 */
[----:B----4-:R-:W-:-:S02]  /*1d0d0*/  @!P1 IMAD.MOV.U32 R5, RZ, RZ, R143 ;  /* 0x000000ffff059224 */ /* 0x010fc400078e008f */
[----:B------:R-:W4:Y:S04]  /*1d0e0*/  LDL R143, [R1+0x750] ;  /* 0x00075000018f7983 */ /* 0x000f280000100800 */
[----:B------:R0:W4:Y:S01]  /*1d0f0*/  @!P1 LDG.E.U16 R209, desc[UR40][R4.64] ;  /* 0x0000002804d19981 */ /* 0x000122000c1e1500 */
[----:B------:R-:W-:Y:S02]  /*1d100*/  PRMT R208, RZ, 0x7610, R208 ;  /* 0x00007610ffd07816 */ /* 0x000fe400000000d0 */
[----:B------:R-:W-:Y:S02]  /*1d110*/  PRMT R207, RZ, 0x7610, R207 ;  /* 0x00007610ffcf7816 */ /* 0x000fe400000000cf */
[----:B------:R-:W-:Y:S01]  /*1d120*/  PRMT R206, RZ, 0x7610, R206 ;  /* 0x00007610ffce7816 */ /* 0x000fe200000000ce */
[----:B0-----:R-:W-:-:S02]  /*1d130*/  @!P1 IMAD.MOV.U32 R5, RZ, RZ, R135 ;  /* 0x000000ffff059224 */ /* 0x001fc400078e0087 */
        /* <DEDUP_REMOVED lines=10> */
[----:B------:R-:W-:Y:S01]  /*1d1e0*/  @!P1 IMAD.MOV.U32 R5, RZ, RZ, R150 ;  /* 0x000000ffff059224 */ /* 0x000fe200078e0096 */
[----:B------:R-:W-:Y:S01]  /*1d1f0*/  PRMT R205, RZ, 0x7610, R205 ;  /* 0x00007610ffcd7816 */ /* 0x000fe200000000cd */
[----:B------:R-:W3:Y:S04]  /*1d200*/  LDL R148, [R1+0x590] ;  /* 0x0005900001947983 */ /* 0x000ee80000100800 */
[----:B------:R0:W3:Y:S02]  /*1d210*/  @!P1 LDG.E.U16 R206, desc[UR40][R4.64] ;  /* 0x0000002804ce9981 */ /* 0x0000e4000c1e1500 */
[----:B0-----:R-:W-:-:S02]  /*1d220*/  @!P1 IMAD.MOV.U32 R4, RZ, RZ, R128 ;  /* 0x000000ffff049224 */ /* 0x001fc400078e0080 */
[----:B------:R-:W3:Y:S01]  /*1d230*/  LDL R128, [R1+0x5d4] ;  /* 0x0005d40001807983 */ /* 0x000ee20000100800 */
[----:B------:R-:W-:Y:S01]  /*1d240*/  LOP3.LUT R147, R0, 0x60, RZ, 0x3c, !PT ;  /* 0x0000006000937812 */ /* 0x000fe200078e3cff */
[----:B----4-:R-:W-:Y:S02]  /*1d250*/  @!P1 IMAD.MOV.U32 R5, RZ, RZ, R143 ;  /* 0x000000ffff059224 */ /* 0x010fe400078e008f */
[----:B------:R-:W4:Y:S04]  /*1d260*/  LDL R143, [R1+0x5d0] ;  /* 0x0005d000018f7983 */ /* 0x000f280000100800 */
[----:B------:R-:W-:Y:S04]  /*1d270*/  STS.U16 [R147+UR7+0x10300], R186 ;  /* 0x010300ba93007988 */ /* 0x000fe80008000407 */
[----:B------:R0:W4:Y:S04]  /*1d280*/  @!P1 LDG.E.U16 R205, desc[UR40][R4.64] ;  /* 0x0000002804cd9981 */ /* 0x000128000c1e1500 */
[----:B------:R-:W-:Y:S04]  /*1d290*/  STS.U16 [R147+UR7+0x10700], R185 ;  /* 0x010700b993007988 */ /* 0x000fe80008000407 */
[----:B------:R-:W-:Y:S01]  /*1d2a0*/  STS.U16 [R147+UR7+0x10b00], R184 ;  /* 0x010b00b893007988 */ /* 0x000fe20008000407 */
[----:B0-----:R-:W-:-:S03]  /*1d2b0*/  @!P1 IMAD.MOV.U32 R5, RZ, RZ, R135 ;  /* 0x000000ffff059224 */ /* 0x001fc600078e0087 */
[----:B------:R-:W4:Y:S01]  /*1d2c0*/  LDL R135, [R1+0x5b0] ;  /* 0x0005b00001877983 */ /* 0x000f220000100800 */
[----:B------:R-:W-:-:S03]  /*1d2d0*/  PRMT R204, RZ, 0x7610, R204 ;  /* 0x00007610ffcc7816 */ /* 0x000fc600000000cc */
[----:B------:R-:W-:Y:S04]  /*1d2e0*/  STS.U16 [R147+UR7+0x10f00], R183 ;  /* 0x010f00b793007988 */ /* 0x000fe80008000407 */
[----:B------:R-:W-:Y:S04]  /*1d2f0*/  STS.U16 [R147+UR7+0x11300], R178 ;  /* 0x011300b293007988 */ /* 0x000fe80008000407 */
[----:B------:R-:W-:Y:S04]  /*1d300*/  STS.U16 [R147+UR7+0x11700], R167 ;  /* 0x011700a793007988 */ /* 0x000fe80008000407 */
[----:B------:R-:W-:Y:S04]  /*1d310*/  STS.U16 [R147+UR7+0x11b00], R158 ;  /* 0x011b009e93007988 */ /* 0x000fe80008000407 */
[----:B------:R0:W-:Y:S04]  /*1d320*/  STS.U16 [R147+UR7+0x11f00], R152 ;  /* 0x011f009893007988 */ /* 0x0001e80008000407 */
[----:B0-----:R-:W4:Y:S01]  /*1d330*/  LDL R147, [R1+0x594] ;  /* 0x0005940001937983 */ /* 0x001f220000100800 */
[----:B------:R-:W-:Y:S01]  /*1d340*/  PRMT R203, RZ, 0x7610, R203 ;  /* 0x00007610ffcb7816 */ /* 0x000fe200000000cb */
[----:B--2---:R-:W-:-:S02]  /*1d350*/  @!P1 IMAD.MOV.U32 R4, RZ, RZ, R131 ;  /* 0x000000ffff049224 */ /* 0x004fc400078e0083 */
        /* <DEDUP_REMOVED lines=11> */
[----:B------:R-:W4:Y:S01]  /*1d410*/  LDL R143, [R1+0x550] ;  /* 0x00055000018f7983 */ /* 0x000f220000100800 */
[----:B------:R-:W-:-:S03]  /*1d420*/  PRMT R201, RZ, 0x7610, R201 ;  /* 0x00007610ffc97816 */ /* 0x000fc600000000c9 */
[----:B------:R0:W4:Y:S01]  /*1d430*/  @!P1 LDG.E.U16 R202, desc[UR40][R4.64] ;  /* 0x0000002804ca9981 */ /* 0x000122000c1e1500 */
[----:B------:R-:W-:Y:S01]  /*1d440*/  PRMT R200, RZ, 0x7610, R200 ;  /* 0x00007610ffc87816 */ /* 0x000fe200000000c8 */
[----:B0-----:R-:W-:Y:S02]  /*1d450*/  @!P1 IMAD.MOV.U32 R5, RZ, RZ, R135 ;  /* 0x000000ffff059224 */ /* 0x001fe400078e0087 */
[----:B------:R-:W4:Y:S01]  /*1d460*/  LDL R135, [R1+0x530] ;  /* 0x0005300001877983 */ /* 0x000f220000100800 */
[----:B------:R-:W-:Y:S01]  /*1d470*/  PRMT R199, RZ, 0x7610, R199 ;  /* 0x00007610ffc77816 */ /* 0x000fe200000000c7 */
[----:B--2---:R-:W-:Y:S02]  /*1d480*/  @!P1 IMAD.MOV.U32 R4, RZ, RZ, R131 ;  /* 0x000000ffff049224 */ /* 0x004fe400078e0083 */
[----:B------:R-:W2:Y:S04]  /*1d490*/  LDL R131, [R1+0x534] ;  /* 0x0005340001837983 */ /* 0x000ea80000100800 */
[----:B------:R0:W2:Y:S02]  /*1d4a0*/  @!P1 LDG.E.U16 R201, desc[UR40][R4.64] ;  /* 0x0000002804c99981 */ /* 0x0000a4000c1e1500 */
[----:B0-----:R-:W-:-:S02]  /*1d4b0*/  @!P1 IMAD.MOV.U32 R4, RZ, RZ, R147 ;  /* 0x000000ffff049224 */ /* 0x001fc400078e0093 */
[----:B------:R-:W-:Y:S01]  /*1d4c0*/  @!P1 IMAD.MOV.U32 R5, RZ, RZ, R148 ;  /* 0x000000ffff059224 */ /* 0x000fe200078e0094 */
[----:B------:R-:W-:Y:S01]  /*1d4d0*/  PRMT R198, RZ, 0x7610, R198 ;  /* 0x00007610ffc67816 */ /* 0x000fe200000000c6 */
[----:B------:R-:W2:Y:S04]  /*1d4e0*/  LDL R148, [R1+0x4d0] ;  /* 0x0004d00001947983 */ /* 0x000ea80000100800 */
[----:B------:R3:W2:Y:S04]  /*1d4f0*/  @!P1 LDG.E.U16 R200, desc[UR40][R4.64] ;  /* 0x0000002804c89981 */ /* 0x0006a8000c1e1500 */
[----:B------:R-:W2:Y:S01]  /*1d500*/  LDL R147, [R1+0x4d4] ;  /* 0x0004d40001937983 */ /* 0x000ea20000100800 */
[----:B---3--:R-:W-:-:S02]  /*1d510*/  @!P1 IMAD.MOV.U32 R4, RZ, RZ, R140 ;  /* 0x000000ffff049224 */ /* 0x008fc400078e008c */
[----:B------:R-:W-:Y:S01]  /*1d520*/  @!P1 IMAD.MOV.U32 R5, RZ, RZ, R145 ;  /* 0x000000ffff059224 */ /* 0x000fe200078e0091 */
[----:B------:R-:W3:Y:S04]  /*1d530*/  LDL R140, [R1+0x514] ;  /* 0x00051400018c7983 */ /* 0x000ee80000100800 */
[----:B------:R-:W3:Y:S04]  /*1d540*/  LDL R145, [R1+0x510] ;  /* 0x0005100001917983 */ /* 0x000ee80000100800 */
[----:B------:R0:W3:Y:S02]  /*1d550*/  @!P1 LDG.E.U16 R199, desc[UR40][R4.64] ;  /* 0x0000002804c79981 */ /* 0x0000e4000c1e1500 */
[----:B0-----:R-:W-:-:S02]  /*1d560*/  @!P1 IMAD.MOV.U32 R4, RZ, RZ, R128 ;  /* 0x000000ffff049224 */ /* 0x001fc400078e0080 */
[----:B------:R-:W3:Y:S01]  /*1d570*/  LDL R128, [R1+0x4f4] ;  /* 0x0004f40001807983 */ /* 0x000ee20000100800 */
[----:B----4-:R-:W-:-:S03]  /*1d580*/  @!P1 IMAD.MOV.U32 R5, RZ, RZ, R143 ;  /* 0x000000ffff059224 */ /* 0x010fc600078e008f */
[----:B------:R-:W4:Y:S01]  /*1d590*/  LDL R143, [R1+0x4f0] ;  /* 0x0004f000018f7983 */ /* 0x000f220000100800 */
[----:B------:R-:W-:-:S03]  /*1d5a0*/  PRMT R197, RZ, 0x7610, R197 ;  /* 0x00007610ffc57816 */ /* 0x000fc600000000c5 */
[----:B------:R0:W4:Y:S01]  /*1d5b0*/  @!P1 LDG.E.U16 R198, desc[UR40][R4.64] ;  /* 0x0000002804c69981 */ /* 0x000122000c1e1500 */
[----:B------:R-:W-:Y:S01]  /*1d5c0*/  PRMT R196, RZ, 0x7610, R196 ;  /* 0x00007610ffc47816 */ /* 0x000fe200000000c4 */
[----:B0-----:R-:W-:Y:S02]  /*1d5d0*/  @!P1 IMAD.MOV.U32 R5, RZ, RZ, R135 ;  /* 0x000000ffff059224 */ /* 0x001fe400078e0087 */
        /* <DEDUP_REMOVED lines=40> */
[----:B------:R-:W-:Y:S02]  /*1d860*/  PRMT R189, RZ, 0x7610, R189 ;  /* 0x00007610ffbd7816 */ /* 0x000fe400000000bd */
        /* <DEDUP_REMOVED lines=15> */
[----:B------:R0:W3:Y:S01]  /*1d960*/  @!P1 LDG.E.U16 R188, desc[UR40][R4.64] ;  /* 0x0000002804bc9981 */ /* 0x0000e2000c1e1500 */
[----:B------:R-:W-:-:S03]  /*1d970*/  PRMT R186, RZ, 0x7610, R186 ;  /* 0x00007610ffba7816 */ /* 0x000fc600000000ba */
[----:B------:R-:W3:Y:S01]  /*1d980*/  LDL R147, [R1+0x354] ;  /* 0x0003540001937983 */ /* 0x000ee20000100800 */
[----:B0-----:R-:W-:-:S03]  /*1d990*/  @!P1 IMAD.MOV.U32 R4, RZ, RZ, R128 ;  /* 0x000000ffff049224 */ /* 0x001fc600078e0080 */
[----:B------:R-:W3:Y:S01]  /*1d9a0*/  LDL R128, [R1+0x394] ;  /* 0x0003940001807983 */ /* 0x000ee20000100800 */
[----:B----4-:R-:W-:-:S03]  /*1d9b0*/  @!P1 IMAD.MOV.U32 R5, RZ, RZ, R143 ;  /* 0x000000ffff059224 */ /* 0x010fc600078e008f */
[----:B------:R-:W4:Y:S04]  /*1d9c0*/  LDL R143, [R1+0x390] ;  /* 0x00039000018f7983 */ /* 0x000f280000100800 */
        /* <DEDUP_REMOVED lines=19> */
[----:B------:R-:W-:-:S03]  /*1db00*/  PRMT R182, RZ, 0x7610, R182 ;  /* 0x00007610ffb67816 */ /* 0x000fc600000000b6 */
[----:B------:R1:W-:Y:S01]  /*1db10*/  STS.U16 [R0+UR7+0x5400], R181 ;  /* 0x005400b500007988 */ /* 0x0003e20008000407 */
[----:B0-----:R-:W-:-:S03]  /*1db20*/  @!P1 IMAD.MOV.U32 R5, RZ, RZ, R135 ;  /* 0x000000ffff059224 */ /* 0x001fc600078e0087 */
[----:B------:R-:W4:Y:S01]  /*1db30*/  LDL R135, [R1+0x2f0] ;  /* 0x0002f00001877983 */ /* 0x000f220000100800 */
[----:B-1----:R-:W-:Y:S01]  /*1db40*/  PRMT R181, RZ, 0x7610, R181 ;  /* 0x00007610ffb57816 */ /* 0x002fe200000000b5 */
[----:B--2---:R-:W-:Y:S02]  /*1db50*/  @!P1 IMAD.MOV.U32 R4, RZ, RZ, R131 ;  /* 0x000000ffff049224 */ /* 0x004fe400078e0083 */
[----:B------:R-:W2:Y:S04]  /*1db60*/  LDL R131, [R1+0x2f4] ;  /* 0x0002f40001837983 */ /* 0x000ea80000100800 */
[----:B------:R0:W2:Y:S02]  /*1db70*/  @!P1 LDG.E.U16 R183, desc[UR40][R4.64] ;  /* 0x0000002804b79981 */ /* 0x0000a4000c1e1500 */
[----:B0-----:R-:W-:-:S02]  /*1db80*/  @!P1 IMAD.MOV.U32 R4, RZ, RZ, R147 ;  /* 0x000000ffff049224 */ /* 0x001fc400078e0093 */
[----:B------:R-:W-:Y:S01]  /*1db90*/  @!P1 IMAD.MOV.U32 R5, RZ, RZ, R148 ;  /* 0x000000ffff059224 */ /* 0x000fe200078e0094 */
        /* <DEDUP_REMOVED lines=9> */
[----:B----4-:R-:W-:-:S03]  /*1dc30*/  @!P1 IMAD.MOV.U32 R5, RZ, RZ, R143 ;  /* 0x000000ffff059224 */ /* 0x010fc600078e008f */
[----:B------:R0:W-:Y:S04]  /*1dc40*/  STS.U16 [R0+UR7+0x5000], R180 ;  /* 0x005000b400007988 */ /* 0x0001e80008000407 */
[----:B------:R1:W-:Y:S01]  /*1dc50*/  STS.U16 [R0+UR7+0x4c00], R179 ;  /* 0x004c00b300007988 */ /* 0x0003e20008000407 */
[----:B0-----:R-:W-:Y:S02]  /*1dc60*/  PRMT R180, RZ, 0x7610, R180 ;  /* 0x00007610ffb47816 */ /* 0x001fe400000000b4 */
[----:B-1----:R-:W-:-:S04]  /*1dc70*/  PRMT R179, RZ, 0x7610, R179 ;  /* 0x00007610ffb37816 */ /* 0x002fc800000000b3 */
[----:B------:R0:W4:Y:S01]  /*1dc80*/  @!P1 LDG.E.U16 R180, desc[UR40][R4.64] ;  /* 0x0000002804b49981 */ /* 0x000122000c1e1500 */
[----:B------:R-:W-:Y:S01]  /*1dc90*/  PRMT R178, RZ, 0x7610, R178 ;  /* 0x00007610ffb27816 */ /* 0x000fe200000000b2 */
[----:B0-----:R-:W-:Y:S02]  /*1dca0*/  @!P1 IMAD.MOV.U32 R5, RZ, RZ, R135 ;  /* 0x000000ffff059224 */ /* 0x001fe400078e0087 */
[----:B--2---:R-:W-:Y:S02]  /*1dcb0*/  @!P1 IMAD.MOV.U32 R4, RZ, RZ, R131 ;  /* 0x000000ffff049224 */ /* 0x004fe400078e0083 */
[----:B------:R-:W2:Y:S04]  /*1dcc0*/  LDL R131, [R1+0x294] ;  /* 0x0002940001837983 */ /* 0x000ea80000100800 */
[----:B------:R-:W4:Y:S04]  /*1dcd0*/  LDL.LU R135, [R1+0x290] ;  /* 0x0002900001877983 */ /* 0x000f280000300800 */
[----:B------:R0:W4:Y:S04]  /*1dce0*/  @!P1 LDG.E.U16 R179, desc[UR40][R4.64] ;  /* 0x0000002804b39981 */ /* 0x000128000c1e1500 */
[----:B------:R-:W4:Y:S01]  /*1dcf0*/  LDL.LU R143, [R1+0x270] ;  /* 0x00027000018f7983 */ /* 0x000f220000300800 */
[----:B0-----:R-:W-:-:S03]  /*1dd00*/  @!P1 IMAD.MOV.U32 R5, RZ, RZ, R147 ;  /* 0x000000ffff059224 */ /* 0x001fc600078e0093 */
[----:B------:R-:W4:Y:S01]  /*1dd10*/  LDL R147, [R1+0x274] ;  /* 0x0002740001937983 */ /* 0x000f220000100800 */
[----:B---3--:R-:W-:-:S03]  /*1dd20*/  @!P1 IMAD.MOV.U32 R4, RZ, RZ, R140 ;  /* 0x000000ffff049224 */ /* 0x008fc600078e008c */
[----:B------:R-:W3:Y:S04]  /*1dd30*/  LDL.LU R140, [R1+0x254] ;  /* 0x00025400018c7983 */ /* 0x000ee80000300800 */
[----:B------:R-:W3:Y:S04]  /*1dd40*/  LDL.LU R151, [R1+0x250] ;  /* 0x0002500001977983 */ /* 0x000ee80000300800 */
[----:B------:R0:W3:Y:S02]  /*1dd50*/  @!P1 LDG.E.U16 R178, desc[UR40][R4.64] ;  /* 0x0000002804b29981 */ /* 0x0000e4000c1e1500 */
[----:B0-----:R-:W-:-:S02]  /*1dd60*/  @!P1 IMAD.MOV.U32 R5, RZ, RZ, R145 ;  /* 0x000000ffff059224 */ /* 0x001fc400078e0091 */
[----:B------:R-:W-:Y:S02]  /*1dd70*/  @!P1 IMAD.MOV.U32 R4, RZ, RZ, R128 ;  /* 0x000000ffff049224 */ /* 0x000fe400078e0080 */
[----:B------:R-:W3:Y:S04]  /*1dd80*/  LDL.LU R128, [R1+0x230] ;  /* 0x0002300001807983 */ /* 0x000ee80000300800 */
[----:B------:R-:W3:Y:S04]  /*1dd90*/  LDL.LU R148, [R1+0x234] ;  /* 0x0002340001947983 */ /* 0x000ee80000300800 */
[----:B------:R-:W3:Y:S04]  /*1dda0*/  LDL R145, [R1+0x210] ;  /* 0x0002100001917983 */ /* 0x000ee80000100800 */
[----:B------:R0:W-:Y:S01]  /*1ddb0*/  STS.U16 [R0+UR7+0x4800], R177 ;  /* 0x004800b100007988 */ /* 0x0001e20008000407 */
[----:B------:R-:W-:-:S02]  /*1ddc0*/  PRMT R176, RZ, 0x7610, R176 ;  /* 0x00007610ffb07816 */ /* 0x000fc400000000b0 */
[----:B0-----:R-:W-:Y:S01]  /*1ddd0*/  PRMT R177, RZ, 0x7610, R177 ;  /* 0x00007610ffb17816 */ /* 0x001fe200000000b1 */
[----:B------:R0:W-:Y:S05]  /*1dde0*/  STS.U16 [R0+UR7+0x4400], R175 ;  /* 0x004400af00007988 */ /* 0x0001ea0008000407 */
[----:B------:R2:W3:Y:S04]  /*1ddf0*/  @!P1 LDG.E.U16 R177, desc[UR40][R4.64] ;  /* 0x0000002804b19981 */ /* 0x0004e8000c1e1500 */
[----:B------:R-:W-:Y:S01]  /*1de00*/  STS.U16 [R0+UR7+0x7400], R224 ;  /* 0x007400e000007988 */ /* 0x000fe20008000407 */
[----:B0-----:R-:W-:-:S03]  /*1de10*/  PRMT R175, RZ, 0x7610, R175 ;  /* 0x00007610ffaf7816 */ /* 0x001fc600000000af */
[----:B------:R-:W-:Y:S04]  /*1de20*/  STS.U16 [R0+UR7+0x7800], R225 ;  /* 0x007800e100007988 */ /* 0x000fe80008000407 */
[----:B------:R0:W-:Y:S04]  /*1de30*/  STS.U16 [R0+UR7+0x4000], R174 ;  /* 0x004000ae00007988 */ /* 0x0001e80008000407 */
[----:B------:R-:W-:Y:S04]  /*1de40*/  STS.U16 [R0+UR7+0x7c00], R227 ;  /* 0x007c00e300007988 */ /* 0x000fe80008000407 */
[----:B------:R-:W-:Y:S01]  /*1de50*/  STS.U16 [R0+UR7+0x8000], R228 ;  /* 0x008000e400007988 */ /* 0x000fe20008000407 */
[----:B0-----:R-:W-:-:S03]  /*1de60*/  PRMT R174, RZ, 0x7610, R174 ;  /* 0x00007610ffae7816 */ /* 0x001fc600000000ae */
[----:B------:R0:W-:Y:S04]  /*1de70*/  STS.U16 [R0+UR7+0x3c00], R173 ;  /* 0x003c00ad00007988 */ /* 0x0001e80008000407 */
[----:B------:R1:W-:Y:S01]  /*1de80*/  STS.U16 [R0+UR7+0x7000], R223 ;  /* 0x007000df00007988 */ /* 0x0003e20008000407 */
[----:B0-----:R-:W-:Y:S01]  /*1de90*/  PRMT R173, RZ, 0x7610, R173 ;  /* 0x00007610ffad7816 */ /* 0x001fe200000000ad */
[----:B--2---:R-:W-:Y:S02]  /*1dea0*/  @!P1 IMAD.MOV.U32 R4, RZ, RZ, R131 ;  /* 0x000000ffff049224 */ /* 0x004fe400078e0083 */
[----:B------:R-:W2:Y:S01]  /*1deb0*/  LDL.LU R131, [R1+0x214] ;  /* 0x0002140001837983 */ /* 0x000ea20000300800 */
[----:B----4-:R-:W-:-:S03]  /*1dec0*/  @!P1 IMAD.MOV.U32 R5, RZ, RZ, R135 ;  /* 0x000000ffff059224 */ /* 0x010fc600078e0087 */
[----:B------:R-:W4:Y:S04]  /*1ded0*/  LDL R224, [R1+0xaf8] ;  /* 0x000af80001e07983 */ /* 0x000f280000100800 */
[----:B------:R0:W4:Y:S04]  /*1dee0*/  @!P1 LDG.E.U16 R176, desc[UR40][R4.64] ;  /* 0x0000002804b09981 */ /* 0x000128000c1e1500 */
[----:B------:R-:W4:Y:S04]  /*1def0*/  LDL R225, [R1+0x6f4] ;  /* 0x0006f40001e17983 */ /* 0x000f280000100800 */
[----:B------:R-:W4:Y:S01]  /*1df00*/  LDL R227, [R1+0xae8] ;  /* 0x000ae80001e37983 */ /* 0x000f220000100800 */
[----:B0-----:R-:W-:-:S02]  /*1df10*/  @!P1 IMAD.MOV.U32 R4, RZ, RZ, R147 ;  /* 0x000000ffff049224 */ /* 0x001fc400078e0093 */
[----:B------:R-:W-:Y:S01]  /*1df20*/  @!P1 IMAD.MOV.U32 R5, RZ, RZ, R143 ;  /* 0x000000ffff059224 */ /* 0x000fe200078e008f */
[----:B------:R-:W4:Y:S04]  /*1df30*/  LDL R228, [R1+0x6e4] ;  /* 0x0006e40001e47983 */ /* 0x000f280000100800 */
[----:B------:R3:W4:Y:S04]  /*1df40*/  @!P1 LDG.E.U16 R175, desc[UR40][R4.64] ;  /* 0x0000002804af9981 */ /* 0x000728000c1e1500 */
[----:B-1----:R-:W4:Y:S04]  /*1df50*/  LDL R223, [R1+0xac8] ;  /* 0x000ac80001df7983 */ /* 0x002f280000100800 */
[----:B------:R-:W4:Y:S01]  /*1df60*/  LDL R147, [R1+0xacc] ;  /* 0x000acc0001937983 */ /* 0x000f220000100800 */
[----:B---3--:R-:W-:-:S02]  /*1df70*/  @!P1 IMAD.MOV.U32 R4, RZ, RZ, R140 ;  /* 0x000000ffff049224 */ /* 0x008fc400078e008c */
[----:B------:R-:W-:Y:S01]  /*1df80*/  @!P1 IMAD.MOV.U32 R5, RZ, RZ, R151 ;  /* 0x000000ffff059224 */ /* 0x000fe200078e0097 */
[----:B------:R-:W3:Y:S04]  /*1df90*/  LDL R150, [R1+0xaa8] ;  /* 0x000aa80001967983 */ /* 0x000ee80000100800 */
[----:B------:R0:W3:Y:S02]  /*1dfa0*/  @!P1 LDG.E.U16 R174, desc[UR40][R4.64] ;  /* 0x0000002804ae9981 */ /* 0x0000e4000c1e1500 */
[----:B0-----:R-:W-:Y:S02]  /*1dfb0*/  @!P1 IMAD.MOV.U32 R5, RZ, RZ, R128 ;  /* 0x000000ffff059224 */ /* 0x001fe400078e0080 */
[----:B------:R-:W-:-:S05]  /*1dfc0*/  @!P1 IMAD.MOV.U32 R4, RZ, RZ, R148 ;  /* 0x000000ffff049224 */ /* 0x000fca00078e0094 */
[----:B------:R0:W3:Y:S02]  /*1dfd0*/  @!P1 LDG.E.U16 R173, desc[UR40][R4.64] ;  /* 0x0000002804ad9981 */ /* 0x0000e4000c1e1500 */
[----:B0-----:R-:W-:Y:S02]  /*1dfe0*/  @!P1 IMAD.MOV.U32 R5, RZ, RZ, R145 ;  /* 0x000000ffff059224 */ /* 0x001fe400078e0091 */
[----:B------:R-:W3:Y:S04]  /*1dff0*/  LDL R145, [R1+0xaac] ;  /* 0x000aac0001917983 */ /* 0x000ee80000100800 */
[----:B------:R0:W-:Y:S01]  /*1e000*/  STS.U16 [R0+UR7+0x3800], R172 ;  /* 0x003800ac00007988 */ /* 0x0001e20008000407 */
[----:B------:R-:W-:Y:S02]  /*1e010*/  PRMT R171, RZ, 0x7610, R171 ;  /* 0x00007610ffab7816 */ /* 0x000fe400000000ab */
[----:B0-----:R-:W-:Y:S01]  /*1e020*/  PRMT R172, RZ, 0x7610, R172 ;  /* 0x00007610ffac7816 */ /* 0x001fe200000000ac */
[----:B------:R0:W-:Y:S04]  /*1e030*/  STS.U16 [R0+UR7+0x3400], R170 ;  /* 0x003400aa00007988 */ /* 0x0001e80008000407 */
[----:B------:R1:W-:Y:S01]  /*1e040*/  STS.U16 [R0+UR7+0x3000], R169 ;  /* 0x003000a900007988 */ /* 0x0003e20008000407 */
[----:B0-----:R-:W-:-:S02]  /*1e050*/  PRMT R170, RZ, 0x7610, R170 ;  /* 0x00007610ffaa7816 */ /* 0x001fc400000000aa */
[----:B-1----:R-:W-:Y:S01]  /*1e060*/  PRMT R169, RZ, 0x7610, R169 ;  /* 0x00007610ffa97816 */ /* 0x002fe200000000a9 */
[----:B--2---:R-:W-:-:S05]  /*1e070*/  @!P1 IMAD.MOV.U32 R4, RZ, RZ, R131 ;  /* 0x000000ffff049224 */ /* 0x004fca00078e0083 */
[----:B------:R4:W2:Y:S02]  /*1e080*/  @!P1 LDG.E.U16 R172, desc[UR40][R4.64] ;  /* 0x0000002804ac9981 */ /* 0x0008a4000c1e1500 */
[----:B----4-:R-:W-:Y:S02]  /*1e090*/  @!P1 IMAD.MOV.U32 R4, RZ, RZ, R224 ;  /* 0x000000ffff049224 */ /* 0x010fe400078e00e0 */
[----:B------:R-:W-:Y:S01]  /*1e0a0*/  @!P1 IMAD.MOV.U32 R5, RZ, RZ, R225 ;  /* 0x000000ffff059224 */ /* 0x000fe200078e00e1 */
[----:B------:R-:W4:Y:S04]  /*1e0b0*/  LDL R224, [R1+0xa8c] ;  /* 0x000a8c0001e07983 */ /* 0x000f280000100800 */
[----:B------:R0:W2:Y:S04]  /*1e0c0*/  @!P1 LDG.E.U16 R171, desc[UR40][R4.64] ;  /* 0x0000002804ab9981 */ /* 0x0000a8000c1e1500 */
[----:B------:R-:W2:Y:S01]  /*1e0d0*/  LDL R225, [R1+0xa88] ;  /* 0x000a880001e17983 */ /* 0x000ea20000100800 */
[----:B0-----:R-:W-:-:S02]  /*1e0e0*/  @!P1 IMAD.MOV.U32 R4, RZ, RZ, R227 ;  /* 0x000000ffff049224 */ /* 0x001fc400078e00e3 */
[----:B------:R-:W-:Y:S01]  /*1e0f0*/  @!P1 IMAD.MOV.U32 R5, RZ, RZ, R228 ;  /* 0x000000ffff059224 */ /* 0x000fe200078e00e4 */
[----:B------:R-:W-:Y:S01]  /*1e100*/  PRMT R168, RZ, 0x7610, R168 ;  /* 0x00007610ffa87816 */ /* 0x000fe200000000a8 */
[----:B------:R-:W2:Y:S04]  /*1e110*/  LDL R228, [R1+0xa28] ;  /* 0x000a280001e47983 */ /* 0x000ea80000100800 */
[----:B------:R0:W2:Y:S04]  /*1e120*/  @!P1 LDG.E.U16 R170, desc[UR40][R4.64] ;  /* 0x0000002804aa9981 */ /* 0x0000a8000c1e1500 */
[----:B------:R-:W2:Y:S01]  /*1e130*/  LDL R227, [R1+0xa2c] ;  /* 0x000a2c0001e37983 */ /* 0x000ea20000100800 */
[----:B0-----:R-:W-:-:S02]  /*1e140*/  @!P1 IMAD.MOV.U32 R4, RZ, RZ, R147 ;  /* 0x000000ffff049224 */ /* 0x001fc400078e0093 */
[----:B------:R-:W-:Y:S01]  /*1e150*/  @!P1 IMAD.MOV.U32 R5, RZ, RZ, R223 ;  /* 0x000000ffff059224 */ /* 0x000fe200078e00df */
[----:B------:R-:W2:Y:S04]  /*1e160*/  LDL R147, [R1+0xa6c] ;  /* 0x000a6c0001937983 */ /* 0x000ea80000100800 */
[----:B------:R-:W2:Y:S04]  /*1e170*/  LDL R223, [R1+0xa68] ;  /* 0x000a680001df7983 */ /* 0x000ea80000100800 */
[----:B------:R3:W2:Y:S02]  /*1e180*/  @!P1 LDG.E.U16 R169, desc[UR40][R4.64] ;  /* 0x0000002804a99981 */ /* 0x0006a4000c1e1500 */
[----:B---3--:R-:W-:-:S02]  /*1e190*/  @!P1 IMAD.MOV.U32 R5, RZ, RZ, R150 ;  /* 0x000000ffff059224 */ /* 0x008fc400078e0096 */
[----:B------:R-:W3:Y:S01]  /*1e1a0*/  LDL R150, [R1+0xa48] ;  /* 0x000a480001967983 */ /* 0x000ee20000100800 */
[----:B------:R-:W-:-:S03]  /*1e1b0*/  @!P1 IMAD.MOV.U32 R4, RZ, RZ, R145 ;  /* 0x000000ffff049224 */ /* 0x000fc600078e0091 */
[----:B------:R-:W3:Y:S01]  /*1e1c0*/  LDL R145, [R1+0xa4c] ;  /* 0x000a4c0001917983 */ /* 0x000ee20000100800 */
[----:B------:R-:W-:-:S03]  /*1e1d0*/  PRMT R167, RZ, 0x7610, R167 ;  /* 0x00007610ffa77816 */ /* 0x000fc600000000a7 */
[----:B------:R4:W3:Y:S04]  /*1e1e0*/  @!P1 LDG.E.U16 R168, desc[UR40][R4.64] ;  /* 0x0000002804a89981 */ /* 0x0008e8000c1e1500 */
[----:B------:R0:W-:Y:S02]  /*1e1f0*/  STS.U16 [R0+UR7+0x2c00], R166 ;  /* 0x002c00a600007988 */ /* 0x0001e40008000407 */
[----:B0-----:R-:W-:Y:S01]  /*1e200*/  PRMT R166, RZ, 0x7610, R166 ;  /* 0x00007610ffa67816 */ /* 0x001fe200000000a6 */
[----:B----4-:R-:W-:Y:S02]  /*1e210*/  @!P1 IMAD.MOV.U32 R4, RZ, RZ, R224 ;  /* 0x000000ffff049224 */ /* 0x010fe400078e00e0 */
[----:B------:R-:W4:Y:S01]  /*1e220*/  LDL R224, [R1+0xa0c] ;  /* 0x000a0c0001e07983 */ /* 0x000f220000100800 */
[----:B--2---:R-:W-:-:S03]  /*1e230*/  @!P1 IMAD.MOV.U32 R5, RZ, RZ, R225 ;  /* 0x000000ffff059224 */ /* 0x004fc600078e00e1 */
[----:B------:R-:W2:Y:S04]  /*1e240*/  LDL R225, [R1+0xa08] ;  /* 0x000a080001e17983 */ /* 0x000ea80000100800 */
[----:B------:R0:W2:Y:S02]  /*1e250*/  @!P1 LDG.E.U16 R167, desc[UR40][R4.64] ;  /* 0x0000002804a79981 */ /* 0x0000a4000c1e1500 */
[----:B0-----:R-:W-:Y:S02]  /*1e260*/  @!P1 IMAD.MOV.U32 R4, RZ, RZ, R147 ;  /* 0x000000ffff049224 */ /* 0x001fe400078e0093 */
[----:B------:R-:W2:Y:S01]  /*1e270*/  LDL R147, [R1+0x9ec] ;  /* 0x0009ec0001937983 */ /* 0x000ea20000100800 */
[----:B------:R-:W-:-:S03]  /*1e280*/  @!P1 IMAD.MOV.U32 R5, RZ, RZ, R223 ;  /* 0x000000ffff059224 */ /* 0x000fc600078e00df */
[----:B------:R-:W2:Y:S04]  /*1e290*/  LDL R223, [R1+0x9e8] ;  /* 0x0009e80001df7983 */ /* 0x000ea80000100800 */
[----:B------:R3:W2:Y:S02]  /*1e2a0*/  @!P1 LDG.E.U16 R166, desc[UR40][R4.64] ;  /* 0x0000002804a69981 */ /* 0x0006a4000c1e1500 */
[----:B---3--:R-:W-:Y:S02]  /*1e2b0*/  @!P1 IMAD.MOV.U32 R5, RZ, RZ, R150 ;  /* 0x000000ffff059224 */ /* 0x008fe400078e0096 */
[----:B------:R-:W3:Y:S01]  /*1e2c0*/  LDL R150, [R1+0x9c8] ;  /* 0x0009c80001967983 */ /* 0x000ee20000100800 */
[----:B------:R-:W-:-:S03]  /*1e2d0*/  @!P1 IMAD.MOV.U32 R4, RZ, RZ, R145 ;  /* 0x000000ffff049224 */ /* 0x000fc600078e0091 */
[----:B------:R-:W3:Y:S01]  /*1e2e0*/  LDL R145, [R1+0x9cc] ;  /* 0x0009cc0001917983 */ /* 0x000ee20000100800 */
[----:B------:R-:W-:-:S03]  /*1e2f0*/  PRMT R165, RZ, 0x7610, R165 ;  /* 0x00007610ffa57816 */ /* 0x000fc600000000a5 */
[----:B------:R0:W-:Y:S04]  /*1e300*/  STS.U16 [R0+UR7+0x2800], R164 ;  /* 0x002800a400007988 */ /* 0x0001e80008000407 */
[----:B------:R1:W3:Y:S01]  /*1e310*/  @!P1 LDG.E.U16 R165, desc[UR40][R4.64] ;  /* 0x0000002804a59981 */ /* 0x0002e2000c1e1500 */
[----:B0-----:R-:W-:Y:S01]  /*1e320*/  PRMT R164, RZ, 0x7610, R164 ;  /* 0x00007610ffa47816 */ /* 0x001fe200000000a4 */
[----:B-1----:R-:W-:Y:S02]  /*1e330*/  @!P1 IMAD.MOV.U32 R4, RZ, RZ, R227 ;  /* 0x000000ffff049224 */ /* 0x002fe400078e00e3 */
[----:B------:R-:W-:Y:S01]  /*1e340*/  @!P1 IMAD.MOV.U32 R5, RZ, RZ, R228 ;  /* 0x000000ffff059224 */ /* 0x000fe200078e00e4 */
[----:B------:R-:W-:Y:S01]  /*1e350*/  PRMT R163, RZ, 0x7610, R163 ;  /* 0x00007610ffa37816 */ /* 0x000fe200000000a3 */
[----:B------:R0:W-:Y:S04]  /*1e360*/  STS.U16 [R0+UR7+0x2400], R162 ;  /* 0x002400a200007988 */ /* 0x0001e80008000407 */
[----:B------:R4:W3:Y:S04]  /*1e370*/  @!P1 LDG.E.U16 R164, desc[UR40][R4.64] ;  /* 0x0000002804a49981 */ /* 0x0008e8000c1e1500 */
[----:B------:R-:W3:Y:S01]  /*1e380*/  LDL R228, [R1+0x968] ;  /* 0x0009680001e47983 */ /* 0x000ee20000100800 */
[----:B0-----:R-:W-:-:S03]  /*1e390*/  PRMT R162, RZ, 0x7610, R162 ;  /* 0x00007610ffa27816 */ /* 0x001fc600000000a2 */
[----:B------:R0:W-:Y:S04]  /*1e3a0*/  STS.U16 [R0+UR7+0x2000], R161 ;  /* 0x002000a100007988 */ /* 0x0001e80008000407 */
[----:B------:R-:W3:Y:S01]  /*1e3b0*/  LDL R227, [R1+0x948] ;  /* 0x0009480001e37983 */ /* 0x000ee20000100800 */
[----:B----4-:R-:W-:-:S03]  /*1e3c0*/  @!P1 IMAD.MOV.U32 R4, RZ, RZ, R224 ;  /* 0x000000ffff049224 */ /* 0x010fc600078e00e0 */
[----:B------:R-:W4:Y:S01]  /*1e3d0*/  LDL R224, [R1+0x9ac] ;  /* 0x0009ac0001e07983 */ /* 0x000f220000100800 */
[----:B--2---:R-:W-:-:S03]  /*1e3e0*/  @!P1 IMAD.MOV.U32 R5, RZ, RZ, R225 ;  /* 0x000000ffff059224 */ /* 0x004fc600078e00e1 */
[----:B------:R-:W2:Y:S04]  /*1e3f0*/  LDL R225, [R1+0x9a8] ;  /* 0x0009a80001e17983 */ /* 0x000ea80000100800 */
[----:B------:R1:W2:Y:S02]  /*1e400*/  @!P1 LDG.E.U16 R163, desc[UR40][R4.64] ;  /* 0x0000002804a39981 */ /* 0x0002a4000c1e1500 */
[----:B-1----:R-:W-:Y:S02]  /*1e410*/  @!P1 IMAD.MOV.U32 R4, RZ, RZ, R147 ;  /* 0x000000ffff049224 */ /* 0x002fe400078e0093 */
        /* <DEDUP_REMOVED lines=8> */
[----:B0-----:R-:W-:-:S03]  /*1e4a0*/  PRMT R161, RZ, 0x7610, R161 ;  /* 0x00007610ffa17816 */ /* 0x001fc600000000a1 */
[----:B------:R0:W-:Y:S04]  /*1e4b0*/  STS.U16 [R0+UR7+0x1c00], R160 ;  /* 0x001c00a000007988 */ /* 0x0001e80008000407 */
[----:B------:R4:W3:Y:S01]  /*1e4c0*/  @!P1 LDG.E.U16 R161, desc[UR40][R4.64] ;  /* 0x0000002804a19981 */ /* 0x0008e2000c1e1500 */
[----:B0-----:R-:W-:Y:S02]  /*1e4d0*/  PRMT R160, RZ, 0x7610, R160 ;  /* 0x00007610ffa07816 */ /* 0x001fe400000000a0 */
[----:B------:R-:W-:Y:S02]  /*1e4e0*/  PRMT R159, RZ, 0x7610, R159 ;  /* 0x00007610ff9f7816 */ /* 0x000fe4000000009f */
[----:B------:R-:W-:Y:S01]  /*1e4f0*/  PRMT R158, RZ, 0x7610, R158 ;  /* 0x00007610ff9e7816 */ /* 0x000fe2000000009e */
[----:B----4-:R-:W-:-:S02]  /*1e500*/  @!P1 IMAD.MOV.U32 R4, RZ, RZ, R224 ;  /* 0x000000ffff049224 */ /* 0x010fc400078e00e0 */
        /* <DEDUP_REMOVED lines=16> */
[----:B------:R-:W-:-:S03]  /*1e610*/  @!P1 IMAD.MOV.U32 R5, RZ, RZ, R227 ;  /* 0x000000ffff059224 */ /* 0x000fc600078e00e3 */
[----:B------:R0:W-:Y:S04]  /*1e620*/  STS.U16 [R0+UR7+0x1800], R157 ;  /* 0x0018009d00007988 */ /* 0x0001e80008000407 */
[----:B------:R-:W3:Y:S01]  /*1e630*/  LDL R227, [R1+0x8c8] ;  /* 0x0008c80001e37983 */ /* 0x000ee20000100800 */
[----:B0-----:R-:W-:Y:S02]  /*1e640*/  PRMT R157, RZ, 0x7610, R157 ;  /* 0x00007610ff9d7816 */ /* 0x001fe4000000009d */
[----:B------:R-:W-:-:S04]  /*1e650*/  PRMT R156, RZ, 0x7610, R156 ;  /* 0x00007610ff9c7816 */ /* 0x000fc8000000009c */
[----:B------:R4:W3:Y:S04]  /*1e660*/  @!P1 LDG.E.U16 R157, desc[UR40][R4.64] ;  /* 0x00000028049d9981 */ /* 0x0008e8000c1e1500 */
[----:B------:R0:W-:Y:S04]  /*1e670*/  STS.U16 [R0+UR7+0x1400], R155 ;  /* 0x0014009b00007988 */ /* 0x0001e80008000407 */
[----:B------:R1:W-:Y:S01]  /*1e680*/  STS.U16 [R0+UR7+0x1000], R154 ;  /* 0x0010009a00007988 */ /* 0x0003e20008000407 */
[----:B0-----:R-:W-:Y:S02]  /*1e690*/  PRMT R155, RZ, 0x7610, R155 ;  /* 0x00007610ff9b7816 */ /* 0x001fe4000000009b */
[----:B-1----:R-:W-:Y:S01]  /*1e6a0*/  PRMT R154, RZ, 0x7610, R154 ;  /* 0x00007610ff9a7816 */ /* 0x002fe2000000009a */
        /* <DEDUP_REMOVED lines=16> */
[----:B------:R-:W3:Y:S04]  /*1e7b0*/  LDL R150, [R1+0x84c] ;  /* 0x00084c0001967983 */ /* 0x000ee80000100800 */
[----:B------:R0:W-:Y:S01]  /*1e7c0*/  STS.U16 [R0+UR7+0xc00], R153 ;  /* 0x000c009900007988 */ /* 0x0001e20008000407 */
[----:B------:R-:W-:-:S03]  /*1e7d0*/  @!P1 IMAD.MOV.U32 R5, RZ, RZ, R227 ;  /* 0x000000ffff059224 */ /* 0x000fc600078e00e3 */
[----:B------:R-:W3:Y:S01]  /*1e7e0*/  LDL R227, [R1+0x848] ;  /* 0x0008480001e37983 */ /* 0x000ee20000100800 */
[----:B0-----:R-:W-:-:S03]  /*1e7f0*/  PRMT R153, RZ, 0x7610, R153 ;  /* 0x00007610ff997816 */ /* 0x001fc60000000099 */
[----:B------:R0:W-:Y:S01]  /*1e800*/  STS.U16 [R0+UR7+0xcc00], R43 ;  /* 0x00cc002b00007988 */ /* 0x0001e20008000407 */
[----:B------:R-:W-:-:S03]  /*1e810*/  PRMT R152, RZ, 0x7610, R152 ;  /* 0x00007610ff987816 */ /* 0x000fc60000000098 */
[----:B------:R4:W3:Y:S04]  /*1e820*/  @!P1 LDG.E.U16 R153, desc[UR40][R4.64] ;  /* 0x0000002804999981 */ /* 0x0008e8000c1e1500 */
[----:B0-----:R-:W3:Y:S04]  /*1e830*/  LDL.LU R43, [R1+0x12c8] ;  /* 0x0012c800012b7983 */ /* 0x001ee80000300800 */
[----:B------:R0:W-:Y:S04]  /*1e840*/  STS.U16 [R0+UR7+0x800], R23 ;  /* 0x0008001700007988 */ /* 0x0001e80008000407 */
[----:B------:R1:W-:Y:S01]  /*1e850*/  STS.U16 [R0+UR7+0xd000], R40 ;  /* 0x00d0002800007988 */ /* 0x0003e20008000407 */
[----:B0-----:R-:W-:-:S03]  /*1e860*/  PRMT R23, RZ, 0x7610, R23 ;  /* 0x00007610ff177816 */ /* 0x001fc60000000017 */
[----:B------:R0:W-:Y:S01]  /*1e870*/  STS.U16 [R0+UR7+0xd400], R41 ;  /* 0x00d4002900007988 */ /* 0x0001e20008000407 */
[----:B------:R-:W-:-:S03]  /*1e880*/  PRMT R22, RZ, 0x7610, R22 ;  /* 0x00007610ff167816 */ /* 0x000fc60000000016 */
[----:B------:R3:W-:Y:S01]  /*1e890*/  STS.U16 [R0+UR7+0xd800], R38 ;  /* 0x00d8002600007988 */ /* 0x0007e20008000407 */
[----:B----4-:R-:W-:-:S03]  /*1e8a0*/  @!P1 IMAD.MOV.U32 R4, RZ, RZ, R224 ;  /* 0x000000ffff049224 */ /* 0x010fc600078e00e0 */
[----:B------:R-:W4:Y:S01]  /*1e8b0*/  LDL R224, [R1+0x82c] ;  /* 0x00082c0001e07983 */ /* 0x000f220000100800 */
[----:B--2---:R-:W-:-:S03]  /*1e8c0*/  @!P1 IMAD.MOV.U32 R5, RZ, RZ, R225 ;  /* 0x000000ffff059224 */ /* 0x004fc600078e00e1 */
[----:B------:R-:W2:Y:S04]  /*1e8d0*/  LDL R225, [R1+0x828] ;  /* 0x0008280001e17983 */ /* 0x000ea80000100800 */
[----:B------:R0:W2:Y:S04]  /*1e8e0*/  @!P1 LDG.E.U16 R152, desc[UR40][R4.64] ;  /* 0x0000002804989981 */ /* 0x0000a8000c1e1500 */
[----:B-1----:R-:W2:Y:S01]  /*1e8f0*/  LDL.LU R40, [R1+0x12c4] ;  /* 0x0012c40001287983 */ /* 0x002ea20000300800 */
[----:B0-----:R-:W-:-:S03]  /*1e900*/  @!P1 IMAD.MOV.U32 R4, RZ, RZ, R147 ;  /* 0x000000ffff049224 */ /* 0x001fc600078e0093 */
[----:B------:R-:W2:Y:S01]  /*1e910*/  LDL R147, [R1+0x80c] ;  /* 0x00080c0001937983 */ /* 0x000ea20000100800 */
[----:B------:R-:W-:-:S03]  /*1e920*/  @!P1 IMAD.MOV.U32 R5, RZ, RZ, R223 ;  /* 0x000000ffff059224 */ /* 0x000fc600078e00df */
[----:B------:R-:W2:Y:S04]  /*1e930*/  LDL R223, [R1+0x808] ;  /* 0x0008080001df7983 */ /* 0x000ea80000100800 */
[----:B------:R0:W2:Y:S04]  /*1e940*/  @!P1 LDG.E.U16 R23, desc[UR40][R4.64] ;  /* 0x0000002804179981 */ /* 0x0000a8000c1e1500 */
[----:B------:R-:W2:Y:S01]  /*1e950*/  LDL.LU R41, [R1+0x12c0] ;  /* 0x0012c00001297983 */ /* 0x000ea20000300800 */
[----:B0-----:R-:W-:-:S03]  /*1e960*/  @!P1 IMAD.MOV.U32 R5, RZ, RZ, R228 ;  /* 0x000000ffff059224 */ /* 0x001fc600078e00e4 */
[----:B------:R-:W2:Y:S01]  /*1e970*/  LDL R228, [R1+0x7e8] ;  /* 0x0007e80001e47983 */ /* 0x000ea20000100800 */
[----:B---3--:R-:W-:-:S03]  /*1e980*/  @!P1 IMAD.MOV.U32 R4, RZ, RZ, R145 ;  /* 0x000000ffff049224 */ /* 0x008fc600078e0091 */
[----:B------:R-:W3:Y:S04]  /*1e990*/  LDL R145, [R1+0x7ec] ;  /* 0x0007ec0001917983 */ /* 0x000ee80000100800 */
[----:B------:R0:W3:Y:S04]  /*1e9a0*/  @!P1 LDG.E.U16 R22, desc[UR40][R4.64] ;  /* 0x0000002804169981 */ /* 0x0000e8000c1e1500 */
[----:B------:R-:W3:Y:S01]  /*1e9b0*/  LDL.LU R38, [R1+0x12bc] ;  /* 0x0012bc0001267983 */ /* 0x000ee20000300800 */
[----:B0-----:R-:W-:-:S03]  /*1e9c0*/  @!P1 IMAD.MOV.U32 R4, RZ, RZ, R150 ;  /* 0x000000ffff049224 */ /* 0x001fc600078e0096 */
[----:B------:R-:W3:Y:S01]  /*1e9d0*/  LDL R150, [R1+0x7cc] ;  /* 0x0007cc0001967983 */ /* 0x000ee20000100800 */
[----:B------:R-:W-:Y:S01]  /*1e9e0*/  PRMT R21, RZ, 0x7610, R21 ;  /* 0x00007610ff157816 */ /* 0x000fe20000000015 */
[----:B------:R-:W-:Y:S02]  /*1e9f0*/  @!P1 IMAD.MOV.U32 R5, RZ, RZ, R227 ;  /* 0x000000ffff059224 */ /* 0x000fe400078e00e3 */
[----:B------:R-:W3:Y:S04]  /*1ea00*/  LDL R227, [R1+0x7c8] ;  /* 0x0007c80001e37983 */ /* 0x000ee80000100800 */
[----:B------:R0:W-:Y:S04]  /*1ea10*/  STS.U16 [R0+UR7], R20 ;  /* 0x0000001400007988 */ /* 0x0001e80008000407 */
[----:B------:R4:W3:Y:S04]  /*1ea20*/  @!P1 LDG.E.U16 R21, desc[UR40][R4.64] ;  /* 0x0000002804159981 */ /* 0x0008e8000c1e1500 */
[----:B------:R1:W-:Y:S01]  /*1ea30*/  STS.U16 [R0+UR7+0xdc00], R39 ;  /* 0x00dc002700007988 */ /* 0x0003e20008000407 */
[----:B0-----:R-:W-:-:S03]  /*1ea40*/  PRMT R20, RZ, 0x7610, R20 ;  /* 0x00007610ff147816 */ /* 0x001fc60000000014 */
[----:B------:R0:W-:Y:S04]  /*1ea50*/  STS.U16 [R0+UR7+0x400], R19 ;  /* 0x0004001300007988 */ /* 0x0001e80008000407 */
[----:B-1----:R-:W3:Y:S04]  /*1ea60*/  LDL.LU R39, [R1+0x12b8] ;  /* 0x0012b80001277983 */ /* 0x002ee80000300800 */
[----:B------:R1:W-:Y:S01]  /*1ea70*/  STS.U16 [R0+UR7+0xe000], R36 ;  /* 0x00e0002400007988 */ /* 0x0003e20008000407 */
[----:B0-----:R-:W-:Y:S02]  /*1ea80*/  PRMT R19, RZ, 0x7610, R19 ;  /* 0x00007610ff137816 */ /* 0x001fe40000000013 */
[----:B------:R-:W-:Y:S01]  /*1ea90*/  PRMT R18, RZ, 0x7610, R18 ;  /* 0x00007610ff127816 */ /* 0x000fe20000000012 */
[----:B------:R0:W-:Y:S04]  /*1eaa0*/  STS.U16 [R0+UR7+0xe400], R37 ;  /* 0x00e4002500007988 */ /* 0x0001e80008000407 */
        /* <DEDUP_REMOVED lines=22> */
[----:B------:R-:W-:Y:S01]  /*1ec10*/  @!P1 IMAD.MOV.U32 R5, RZ, RZ, R227 ;  /* 0x000000ffff059224 */ /* 0x000fe200078e00e3 */
[----:B------:R-:W-:Y:S01]  /*1ec20*/  PRMT R16, RZ, 0x7610, R16 ;  /* 0x00007610ff107816 */ /* 0x000fe20000000010 */
[----:B------:R-:W3:Y:S04]  /*1ec30*/  LDL R227, [R1+0x748] ;  /* 0x0007480001e37983 */ /* 0x000ee80000100800 */
[----:B------:R4:W3:Y:S01]  /*1ec40*/  @!P1 LDG.E.U16 R17, desc[UR40][R4.64] ;  /* 0x0000002804119981 */ /* 0x0008e2000c1e1500 */
[----:B------:R-:W-:-:S03]  /*1ec50*/  PRMT R15, RZ, 0x7610, R15 ;  /* 0x00007610ff0f7816 */ /* 0x000fc6000000000f */
[----:B------:R0:W-:Y:S01]  /*1ec60*/  STS.U16 [R0+UR7+0xec00], R35 ;  /* 0x00ec002300007988 */ /* 0x0001e20008000407 */
[----:B------:R-:W-:-:S03]  /*1ec70*/  PRMT R14, RZ, 0x7610, R14 ;  /* 0x00007610ff0e7816 */ /* 0x000fc6000000000e */
[----:B------:R1:W-:Y:S04]  /*1ec80*/  STS.U16 [R0+UR7+0xf000], R32 ;  /* 0x00f0002000007988 */ /* 0x0003e80008000407 */
[----:B0-----:R-:W3:Y:S04]  /*1ec90*/  LDL.LU R35, [R1+0x12a8] ;  /* 0x0012a80001237983 */ /* 0x001ee80000300800 */
        /* <DEDUP_REMOVED lines=14> */
[----:B0-----:R-:W-:Y:S02]  /*1ed80*/  @!P1 IMAD.MOV.U32 R5, RZ, RZ, R228 ;  /* 0x000000ffff059224 */ /* 0x001fe400078e00e4 */
[----:B---3--:R-:W-:-:S02]  /*1ed90*/  @!P1 IMAD.MOV.U32 R4, RZ, RZ, R145 ;  /* 0x000000ffff049224 */ /* 0x008fc400078e0091 */
[----:B------:R-:W3:Y:S04]  /*1eda0*/  LDL R145, [R1+0x5cc] ;  /* 0x0005cc0001917983 */ /* 0x000ee80000100800 */
[----:B------:R0:W3:Y:S04]  /*1edb0*/  @!P1 LDG.E.U16 R14, desc[UR40][R4.64] ;  /* 0x00000028040e9981 */ /* 0x0000e8000c1e1500 */
[----:B------:R-:W3:Y:S01]  /*1edc0*/  LDL.LU R30, [R1+0x129c] ;  /* 0x00129c00011e7983 */ /* 0x000ee20000300800 */
[----:B------:R-:W-:-:S03]  /*1edd0*/  PRMT R13, RZ, 0x7610, R13 ;  /* 0x00007610ff0d7816 */ /* 0x000fc6000000000d */
[----:B------:R-:W3:Y:S01]  /*1ede0*/  LDL R228, [R1+0x5ac] ;  /* 0x0005ac0001e47983 */ /* 0x000ee20000100800 */
[----:B0-----:R-:W-:-:S03]  /*1edf0*/  @!P1 IMAD.MOV.U32 R4, RZ, RZ, R150 ;  /* 0x000000ffff049224 */ /* 0x001fc600078e0096 */
[----:B------:R-:W3:Y:S04]  /*1ee00*/  LDL R150, [R1+0x5c8] ;  /* 0x0005c80001967983 */ /* 0x000ee80000100800 */
[----:B------:R0:W-:Y:S01]  /*1ee10*/  STS.U16 [R0+UR7+0xfc00], R31 ;  /* 0x00fc001f00007988 */ /* 0x0001e20008000407 */
[----:B------:R-:W-:-:S03]  /*1ee20*/  @!P1 IMAD.MOV.U32 R5, RZ, RZ, R227 ;  /* 0x000000ffff059224 */ /* 0x000fc600078e00e3 */
[----:B------:R1:W-:Y:S01]  /*1ee30*/  STS.U16 [R0+UR7+0x8400], R229 ;  /* 0x008400e500007988 */ /* 0x0003e20008000407 */
[----:B------:R-:W-:-:S03]  /*1ee40*/  PRMT R12, RZ, 0x7610, R12 ;  /* 0x00007610ff0c7816 */ /* 0x000fc6000000000c */
[----:B------:R4:W3:Y:S04]  /*1ee50*/  @!P1 LDG.E.U16 R13, desc[UR40][R4.64] ;  /* 0x00000028040d9981 */ /* 0x0008e8000c1e1500 */
[----:B0-----:R-:W3:Y:S04]  /*1ee60*/  LDL.LU R31, [R1+0x1298] ;  /* 0x00129800011f7983 */ /* 0x001ee80000300800 */
[----:B------:R-:W-:Y:S04]  /*1ee70*/  STL [R1+0xf94], R0 ;  /* 0x000f940001007387 */ /* 0x000fe80000100800 */
[----:B-1----:R-:W3:Y:S04]  /*1ee80*/  LDL R229, [R1+0x5a8] ;  /* 0x0005a80001e57983 */ /* 0x002ee80000100800 */
[----:B------:R-:W3:Y:S01]  /*1ee90*/  LDL R227, [R1+0x588] ;  /* 0x0005880001e37983 */ /* 0x000ee20000100800 */
[----:B------:R-:W-:-:S03]  /*1eea0*/  PRMT R11, RZ, 0x7610, R11 ;  /* 0x00007610ff0b7816 */ /* 0x000fc6000000000b */
        /* <DEDUP_REMOVED lines=24> */
[----:B------:R1:W-:Y:S01]  /*1f030*/  STS.U16 [R2+UR7+0x500], R29 ;  /* 0x0005001d02007988 */ /* 0x0003e20008000407 */
[----:B----4-:R-:W-:-:S02]  /*1f040*/  @!P1 IMAD.MOV.U32 R4, RZ, RZ, R224 ;  /* 0x000000ffff049224 */ /* 0x010fc400078e00e0 */
[----:B--2---:R-:W-:Y:S02]  /*1f050*/  @!P1 IMAD.MOV.U32 R5, RZ, RZ, R225 ;  /* 0x000000ffff059224 */ /* 0x004fe400078e00e1 */
[----:B------:R-:W2:Y:S04]  /*1f060*/  LDL R225, [R1+0x58c] ;  /* 0x00058c0001e17983 */ /* 0x000ea80000100800 */
[----:B------:R4:W2:Y:S04]  /*1f070*/  @!P1 LDG.E.U16 R12, desc[UR40][R4.64] ;  /* 0x00000028040c9981 */ /* 0x0008a8000c1e1500 */
[----:B0-----:R-:W2:Y:S04]  /*1f080*/  LDL.LU R28, [R1+0x1294] ;  /* 0x00129400011c7983 */ /* 0x001ea80000300800 */
[----:B------:R-:W2:Y:S01]  /*1f090*/  LDL R224, [R1+0x568] ;  /* 0x0005680001e07983 */ /* 0x000ea20000100800 */
[----:B----4-:R-:W-:-:S03]  /*1f0a0*/  @!P1 IMAD.MOV.U32 R4, RZ, RZ, R147 ;  /* 0x000000ffff049224 */ /* 0x010fc600078e0093 */
[----:B------:R-:W4:Y:S01]  /*1f0b0*/  LDL R147, [R1+0x54c] ;  /* 0x00054c0001937983 */ /* 0x000f220000100800 */
[----:B------:R-:W-:-:S03]  /*1f0c0*/  @!P1 IMAD.MOV.U32 R5, RZ, RZ, R223 ;  /* 0x000000ffff059224 */ /* 0x000fc600078e00df */
[----:B------:R-:W4:Y:S04]  /*1f0d0*/  LDL R223, [R1+0x56c] ;  /* 0x00056c0001df7983 */ /* 0x000f280000100800 */
[----:B------:R3:W4:Y:S04]  /*1f0e0*/  @!P1 LDG.E.U16 R11, desc[UR40][R4.64] ;  /* 0x00000028040b9981 */ /* 0x000728000c1e1500 */
[----:B-1----:R-:W4:Y:S04]  /*1f0f0*/  LDL.LU R29, [R1+0x1290] ;  /* 0x00129000011d7983 */ /* 0x002f280000300800 */
[----:B------:R-:W4:Y:S01]  /*1f100*/  LDL R0, [R1+0x52c] ;  /* 0x00052c0001007983 */ /* 0x000f220000100800 */
[----:B---3--:R-:W-:-:S03]  /*1f110*/  @!P1 IMAD.MOV.U32 R4, RZ, RZ, R145 ;  /* 0x000000ffff049224 */ /* 0x008fc600078e0091 */
[----:B------:R-:W3:Y:S01]  /*1f120*/  LDL R145, [R1+0x528] ;  /* 0x0005280001917983 */ /* 0x000ee20000100800 */
[----:B------:R-:W-:-:S03]  /*1f130*/  @!P1 IMAD.MOV.U32 R5, RZ, RZ, R150 ;  /* 0x000000ffff059224 */ /* 0x000fc600078e0096 */
[----:B------:R-:W3:Y:S01]  /*1f140*/  LDL R150, [R1+0x548] ;  /* 0x0005480001967983 */ /* 0x000ee20000100800 */
[----:B------:R-:W-:Y:S02]  /*1f150*/  PRMT R10, RZ, 0x7610, R10 ;  /* 0x00007610ff0a7816 */ /* 0x000fe4000000000a */
[----:B------:R-:W-:-:S04]  /*1f160*/  PRMT R9, RZ, 0x7610, R9 ;  /* 0x00007610ff097816 */ /* 0x000fc80000000009 */
[----:B------:R0:W3:Y:S01]  /*1f170*/  @!P1 LDG.E.U16 R10, desc[UR40][R4.64] ;  /* 0x00000028040a9981 */ /* 0x0000e2000c1e1500 */
[----:B------:R-:W-:Y:S01]  /*1f180*/  PRMT R8, RZ, 0x7610, R8 ;  /* 0x00007610ff087816 */ /* 0x000fe20000000008 */
[----:B0-----:R-:W-:Y:S02]  /*1f190*/  @!P1 IMAD.MOV.U32 R4, RZ, RZ, R228 ;  /* 0x000000ffff049224 */ /* 0x001fe400078e00e4 */
[----:B------:R-:W-:-:S05]  /*1f1a0*/  @!P1 IMAD.MOV.U32 R5, RZ, RZ, R229 ;  /* 0x000000ffff059224 */ /* 0x000fca00078e00e5 */
[----:B------:R0:W3:Y:S01]  /*1f1b0*/  @!P1 LDG.E.U16 R9, desc[UR40][R4.64] ;  /* 0x0000002804099981 */ /* 0x0000e2000c1e1500 */
[----:B------:R-:W-:Y:S01]  /*1f1c0*/  PRMT R7, RZ, 0x7610, R7 ;  /* 0x00007610ff077816 */ /* 0x000fe20000000007 */
[----:B0-----:R-:W-:Y:S01]  /*1f1d0*/  @!P1 IMAD.MOV.U32 R5, RZ, RZ, R227 ;  /* 0x000000ffff059224 */ /* 0x001fe200078e00e3 */
[----:B------:R-:W-:Y:S01]  /*1f1e0*/  PRMT R6, RZ, 0x7610, R6 ;  /* 0x00007610ff067816 */ /* 0x000fe20000000006 */
[----:B------:R0:W-:Y:S01]  /*1f1f0*/  STS.U16 [R2+UR7+0x900], R26 ;  /* 0x0009001a02007988 */ /* 0x0001e20008000407 */
[----:B------:R-:W-:-:S03]  /*1f200*/  LOP3.LUT P0, RZ, R129, 0x40, RZ, 0xc0, !PT ;  /* 0x0000004081ff7812 */ /* 0x000fc6000780c0ff */
[----:B------:R1:W-:Y:S04]  /*1f210*/  STS.U16 [R2+UR7+0xd00], R27 ;  /* 0x000d001b02007988 */ /* 0x0003e80008000407 */
[----:B------:R-:W-:Y:S04]  /*1f220*/  STS.U16 [R2+UR7+0x1100], R24 ;  /* 0x0011001802007988 */ /* 0x000fe80008000407 */
[----:B------:R-:W-:Y:S01]  /*1f230*/  STS.U16 [R2+UR7+0x1500], R25 ;  /* 0x0015001902007988 */ /* 0x000fe20008000407 */
[----:B------:R-:W-:-:S03]  /*1f240*/  IMAD.SHL.U32 R127, R127, 0x2, RZ ;  /* 0x000000027f7f7824 */ /* 0x000fc600078e00ff */
[----:B------:R1:W-:Y:S04]  /*1f250*/  STS.U16 [R2+UR7+0x1900], R3 ;  /* 0x0019000302007988 */ /* 0x0003e80008000407 */
[----:B0-----:R-:W3:Y:S04]  /*1f260*/  LDL.LU R26, [R1+0x128c] ;  /* 0x00128c00011a7983 */ /* 0x001ee80000300800 */
[----:B-1----:R-:W3:Y:S01]  /*1f270*/  LDL.LU R27, [R1+0x1288] ;  /* 0x00128800011b7983 */ /* 0x002ee20000300800 */
[----:B------:R-:W-:-:S03]  /*1f280*/  PRMT R3, RZ, 0x7610, R3 ;  /* 0x00007610ff037816 */ /* 0x000fc60000000003 */
[----:B------:R-:W3:Y:S04]  /*1f290*/  LDL.LU R24, [R1+0x1284] ;  /* 0x0012840001187983 */ /* 0x000ee80000300800 */
[----:B------:R-:W3:Y:S04]  /*1f2a0*/  LDL.LU R25, [R1+0x1280] ;  /* 0x0012800001197983 */ /* 0x000ee80000300800 */
[----:B------:R-:W3:Y:S04]  /*1f2b0*/  LDL R129, [R1+0xae0] ;  /* 0x000ae00001817983 */ /* 0x000ee80000100800 */
[----:B------:R0:W-:Y:S04]  /*1f2c0*/  STS.U16 [R2+UR7+0x1d00], R144 ;  /* 0x001d009002007988 */ /* 0x0001e80008000407 */
[----:B------:R-:W-:Y:S04]  /*1f2d0*/  STS.U16 [R2+UR7+0x2100], R142 ;  /* 0x0021008e02007988 */ /* 0x000fe80008000407 */
[----:B------:R1:W-:Y:S04]  /*1f2e0*/  STS.U16 [R2+UR7+0x2500], R139 ;  /* 0x0025008b02007988 */ /* 0x0003e80008000407 */
[----:B0-----:R-:W3:Y:S04]  /*1f2f0*/  LDL R144, [R1+0xac0] ;  /* 0x000ac00001907983 */ /* 0x001ee80000100800 */
[----:B-1----:R-:W3:Y:S04]  /*1f300*/  LDL R139, [R1+0xac4] ;  /* 0x000ac400018b7983 */ /* 0x002ee80000100800 */
[----:B------:R0:W-:Y:S04]  /*1f310*/  STS.U16 [R2+UR7+0x2900], R137 ;  /* 0x0029008902007988 */ /* 0x0001e80008000407 */
[----:B------:R1:W-:Y:S04]  /*1f320*/  STS.U16 [R2+UR7+0x2d00], R136 ;  /* 0x002d008802007988 */ /* 0x0003e80008000407 */
[----:B0-----:R-:W3:Y:S04]  /*1f330*/  LDL R137, [R1+0xa84] ;  /* 0x000a840001897983 */ /* 0x001ee80000100800 */
[----:B-1----:R-:W3:Y:S04]  /*1f340*/  LDL R136, [R1+0xaa4] ;  /* 0x000aa40001887983 */ /* 0x002ee80000100800 */
[----:B------:R-:W-:Y:S01]  /*1f350*/  STS.U16 [R2+UR7+0x3100], R250 ;  /* 0x003100fa02007988 */ /* 0x000fe20008000407 */
[----:B--2---:R-:W-:-:S03]  /*1f360*/  @!P1 IMAD.MOV.U32 R4, RZ, RZ, R225 ;  /* 0x000000ffff049224 */ /* 0x004fc600078e00e1 */
[----:B------:R-:W-:Y:S04]  /*1f370*/  STS.U16 [R2+UR7+0x3500], R246 ;  /* 0x003500f602007988 */ /* 0x000fe80008000407 */
[----:B------:R0:W2:Y:S04]  /*1f380*/  @!P1 LDG.E.U16 R8, desc[UR40][R4.64] ;  /* 0x0000002804089981 */ /* 0x0000a8000c1e1500 */
[----:B------:R-:W2:Y:S01]  /*1f390*/  LDL R225, [R1+0xa64] ;  /* 0x000a640001e17983 */ /* 0x000ea20000100800 */
[----:B0-----:R-:W-:-:S03]  /*1f3a0*/  @!P1 IMAD.MOV.U32 R5, RZ, RZ, R224 ;  /* 0x000000ffff059224 */ /* 0x001fc600078e00e0 */
[----:B------:R-:W-:Y:S04]  /*1f3b0*/  STS.U16 [R2+UR7+0x3900], R242 ;  /* 0x003900f202007988 */ /* 0x000fe80008000407 */
[----:B------:R-:W2:Y:S01]  /*1f3c0*/  LDL R224, [R1+0xaa0] ;  /* 0x000aa00001e07983 */ /* 0x000ea20000100800 */
[----:B----4-:R-:W-:-:S05]  /*1f3d0*/  @!P1 IMAD.MOV.U32 R4, RZ, RZ, R223 ;  /* 0x000000ffff049224 */ /* 0x010fca00078e00df */
[----:B------:R0:W4:Y:S01]  /*1f3e0*/  @!P1 LDG.E.U16 R7, desc[UR40][R4.64] ;  /* 0x0000002804079981 */ /* 0x000122000c1e1500 */
[----:B------:R-:W-:Y:S01]  /*1f3f0*/  SEL R223, RZ, 0x90, !P0 ;  /* 0x00000090ffdf7807 */ /* 0x000fe20004000000 */
[----:B0-----:R-:W-:-:S03]  /*1f400*/  @!P1 IMAD.MOV.U32 R4, RZ, RZ, R147 ;  /* 0x000000ffff049224 */ /* 0x001fc600078e0093 */
[----:B------:R-:W-:Y:S02]  /*1f410*/  LOP3.LUT R223, R223, R127, RZ, 0x3c, !PT ;  /* 0x0000007fdfdf7212 */ /* 0x000fe400078e3cff */
[----:B------:R-:W2:Y:S01]  /*1f420*/  LDL R127, [R1+0xae4] ;  /* 0x000ae400017f7983 */ /* 0x000ea20000100800 */
[----:B---3--:R-:W-:-:S03]  /*1f430*/  @!P1 IMAD.MOV.U32 R5, RZ, RZ, R150 ;  /* 0x000000ffff059224 */ /* 0x008fc600078e0096 */
[----:B------:R-:W-:Y:S04]  /*1f440*/  STS.U16 [R2+UR7+0x3d00], R238 ;  /* 0x003d00ee02007988 */ /* 0x000fe80008000407 */
[----:B------:R0:W3:Y:S04]  /*1f450*/  @!P1 LDG.E.U16 R6, desc[UR40][R4.64] ;  /* 0x0000002804069981 */ /* 0x0000e8000c1e1500 */
[----:B------:R-:W4:Y:S01]  /*1f460*/  LDL R150, [R1+0xa40] ;  /* 0x000a400001967983 */ /* 0x000f220000100800 */
[----:B0-----:R-:W-:Y:S02]  /*1f470*/  @!P1 IMAD.MOV.U32 R4, RZ, RZ, R0 ;  /* 0x000000ffff049224 */ /* 0x001fe400078e0000 */
[----:B------:R-:W-:Y:S01]  /*1f480*/  @!P1 IMAD.MOV.U32 R5, RZ, RZ, R145 ;  /* 0x000000ffff059224 */ /* 0x000fe200078e0091 */
[----:B------:R-:W-:Y:S04]  /*1f490*/  STS.U16 [R2+UR7+0x4100], R234 ;  /* 0x004100ea02007988 */ /* 0x000fe80008000407 */
[----:B------:R-:W3:Y:S04]  /*1f4a0*/  @!P1 LDG.E.U16 R3, desc[UR40][R4.64] ;  /* 0x0000002804039981 */ /* 0x000ee8000c1e1500 */
[----:B------:R-:W4:Y:S04]  /*1f4b0*/  LDL R145, [R1+0xa44] ;  /* 0x000a440001917983 */ /* 0x000f280000100800 */
[----:B------:R-:W2:Y:S04]  /*1f4c0*/  LDL R5, [R1+0x6f0] ;  /* 0x0006f00001057983 */ /* 0x000ea80000100800 */
[----:B------:R-:W2:Y:S04]  /*1f4d0*/  LDL R4, [R1+0xaf4] ;  /* 0x000af40001047983 */ /* 0x000ea80000100800 */
[----:B------:R-:W-:Y:S04]  /*1f4e0*/  STS.U16 [R2+UR7+0x4500], R230 ;  /* 0x004500e602007988 */ /* 0x000fe80008000407 */
[----:B------:R0:W-:Y:S04]  /*1f4f0*/  STS.U16 [R2+UR7+0x4900], R226 ;  /* 0x004900e202007988 */ /* 0x0001e80008000407 */
[----:B------:R1:W-:Y:S04]  /*1f500*/  STS.U16 [R2+UR7+0x4d00], R222 ;  /* 0x004d00de02007988 */ /* 0x0003e80008000407 */
[----:B0-----:R-:W3:Y:S04]  /*1f510*/  LDL R226, [R1+0xa60] ;  /* 0x000a600001e27983 */ /* 0x001ee80000100800 */
[----:B-1----:R-:W4:Y:S04]  /*1f520*/  LDL R222, [R1+0xa80] ;  /* 0x000a800001de7983 */ /* 0x002f280000100800 */
        /* <DEDUP_REMOVED lines=39> */
[----:B------:R-:W-:Y:S01]  /*1f7a0*/  STS.U16 [R2+UR7+0xed00], R176 ;  /* 0x00ed00b002007988 */ /* 0x000fe20008000407 */
[----:B------:R-:W-:-:S03]  /*1f7b0*/  PRMT R221, RZ, 0x7610, R221 ;  /* 0x00007610ffdd7816 */ /* 0x000fc600000000dd */
[----:B------:R-:W-:Y:S04]  /*1f7c0*/  STS.U16 [R2+UR7+0xf100], R175 ;  /* 0x00f100af02007988 */ /* 0x000fe80008000407 */
[----:B------:R-:W-:Y:S04]  /*1f7d0*/  STS.U16 [R2+UR7+0xf500], R174 ;  /* 0x00f500ae02007988 */ /* 0x000fe80008000407 */
[----:B------:R-:W-:Y:S04]  /*1f7e0*/  STS.U16 [R2+UR7+0xf900], R173 ;  /* 0x00f900ad02007988 */ /* 0x000fe80008000407 */
[----:B------:R0:W-:Y:S04]  /*1f7f0*/  STS.U16 [R2+UR7+0xfd00], R172 ;  /* 0x00fd00ac02007988 */ /* 0x0001e80008000407 */
[----:B------:R-:W3:Y:S04]  /*1f800*/  LDL.LU R0, [R1+0x208] ;  /* 0x0002080001007983 */ /* 0x000ee80000300800 */
[----:B0-----:R-:W3:Y:S04]  /*1f810*/  LDL.LU R2, [R1+0x200] ;  /* 0x0002000001027983 */ /* 0x001ee80000300800 */
[----:B------:R-:W3:Y:S04]  /*1f820*/  LDL R147, [R1+0xa20] ;  /* 0x000a200001937983 */ /* 0x000ee80000100800 */
[----:B------:R-:W3:Y:S01]  /*1f830*/  LDL R142, [R1+0xa24] ;  /* 0x000a2400018e7983 */ /* 0x000ee20000100800 */
[----:B------:R-:W-:-:S02]  /*1f840*/  PRMT R220, RZ, 0x7610, R220 ;  /* 0x00007610ffdc7816 */ /* 0x000fc400000000dc */
[----:B------:R-:W-:Y:S01]  /*1f850*/  PRMT R219, RZ, 0x7610, R219 ;  /* 0x00007610ffdb7816 */ /* 0x000fe200000000db */
[----:B------:R-:W3:Y:S01]  /*1f860*/  LDL R228, [R1+0x380] ;  /* 0x0003800001e47983 */ /* 0x000ee20000100800 */
[----:B------:R-:W-:-:S03]  /*1f870*/  PRMT R218, RZ, 0x7610, R218 ;  /* 0x00007610ffda7816 */ /* 0x000fc600000000da */
[----:B--2---:R0:W2:Y:S01]  /*1f880*/  @!P1 LDG.E.U16 R221, desc[UR40][R4.64] ;  /* 0x0000002804dd9981 */ /* 0x0040a2000c1e1500 */
[----:B------:R-:W-:Y:S02]  /*1f890*/  PRMT R217, RZ, 0x7610, R217 ;  /* 0x00007610ffd97816 */ /* 0x000fe400000000d9 */
[----:B------:R-:W-:Y:S01]  /*1f8a0*/  PRMT R216, RZ, 0x7610, R216 ;  /* 0x00007610ffd87816 */ /* 0x000fe200000000d8 */
[----:B------:R-:W2:Y:S01]  /*1f8b0*/  LDL R227, [R1+0x384] ;  /* 0x0003840001e37983 */ /* 0x000ea20000100800 */
[----:B0-----:R-:W-:-:S03]  /*1f8c0*/  @!P1 IMAD.MOV.U32 R4, RZ, RZ, R127 ;  /* 0x000000ffff049224 */ /* 0x001fc600078e007f */
[----:B------:R-:W2:Y:S01]  /*1f8d0*/  LDL R127, [R1+0xa04] ;  /* 0x000a0400017f7983 */ /* 0x000ea20000100800 */
[----:B------:R-:W-:-:S03]  /*1f8e0*/  @!P1 IMAD.MOV.U32 R5, RZ, RZ, R129 ;  /* 0x000000ffff059224 */ /* 0x000fc600078e0081 */
[----:B------:R-:W2:Y:S04]  /*1f8f0*/  LDL R129, [R1+0xa00] ;  /* 0x000a000001817983 */ /* 0x000ea80000100800 */
[----:B------:R0:W2:Y:S02]  /*1f900*/  @!P1 LDG.E.U16 R220, desc[UR40][R4.64] ;  /* 0x0000002804dc9981 */ /* 0x0000a4000c1e1500 */
[----:B0-----:R-:W-:Y:S02]  /*1f910*/  @!P1 IMAD.MOV.U32 R4, RZ, RZ, R139 ;  /* 0x000000ffff049224 */ /* 0x001fe400078e008b */
[----:B------:R-:W-:Y:S01]  /*1f920*/  @!P1 IMAD.MOV.U32 R5, RZ, RZ, R144 ;  /* 0x000000ffff059224 */ /* 0x000fe200078e0090 */
[----:B------:R-:W2:Y:S04]  /*1f930*/  LDL R139, [R1+0x9e4] ;  /* 0x0009e400018b7983 */ /* 0x000ea80000100800 */
[----:B------:R-:W2:Y:S04]  /*1f940*/  LDL R144, [R1+0x9e0] ;  /* 0x0009e00001907983 */ /* 0x000ea80000100800 */
[----:B------:R0:W2:Y:S02]  /*1f950*/  @!P1 LDG.E.U16 R219, desc[UR40][R4.64] ;  /* 0x0000002804db9981 */ /* 0x0000a4000c1e1500 */
[----:B0-----:R-:W-:-:S02]  /*1f960*/  @!P1 IMAD.MOV.U32 R4, RZ, RZ, R136 ;  /* 0x000000ffff049224 */ /* 0x001fc400078e0088 */
[----:B------:R-:W2:Y:S01]  /*1f970*/  LDL R136, [R1+0x9c4] ;  /* 0x0009c40001887983 */ /* 0x000ea20000100800 */
[----:B------:R-:W-:-:S03]  /*1f980*/  @!P1 IMAD.MOV.U32 R5, RZ, RZ, R224 ;  /* 0x000000ffff059224 */ /* 0x000fc600078e00e0 */
[----:B------:R-:W2:Y:S04]  /*1f990*/  LDL R224, [R1+0x9c0] ;  /* 0x0009c00001e07983 */ /* 0x000ea80000100800 */
[----:B------:R0:W2:Y:S02]  /*1f9a0*/  @!P1 LDG.E.U16 R218, desc[UR40][R4.64] ;  /* 0x0000002804da9981 */ /* 0x0000a4000c1e1500 */
[----:B0-----:R-:W-:Y:S02]  /*1f9b0*/  @!P1 IMAD.MOV.U32 R4, RZ, RZ, R137 ;  /* 0x000000ffff049224 */ /* 0x001fe400078e0089 */
[----:B----4-:R-:W-:Y:S01]  /*1f9c0*/  @!P1 IMAD.MOV.U32 R5, RZ, RZ, R222 ;  /* 0x000000ffff059224 */ /* 0x010fe200078e00de */
[----:B------:R-:W4:Y:S04]  /*1f9d0*/  LDL R137, [R1+0x9a4] ;  /* 0x0009a40001897983 */ /* 0x000f280000100800 */
[----:B------:R-:W4:Y:S04]  /*1f9e0*/  LDL R222, [R1+0x9a0] ;  /* 0x0009a00001de7983 */ /* 0x000f280000100800 */
[----:B------:R0:W4:Y:S02]  /*1f9f0*/  @!P1 LDG.E.U16 R217, desc[UR40][R4.64] ;  /* 0x0000002804d99981 */ /* 0x000124000c1e1500 */
[----:B0-----:R-:W-:-:S02]  /*1fa00*/  @!P1 IMAD.MOV.U32 R4, RZ, RZ, R225 ;  /* 0x000000ffff049224 */ /* 0x001fc400078e00e1 */
[----:B---3--:R-:W-:Y:S01]  /*1fa10*/  @!P1 IMAD.MOV.U32 R5, RZ, RZ, R226 ;  /* 0x000000ffff059224 */ /* 0x008fe200078e00e2 */
[----:B------:R-:W3:Y:S04]  /*1fa20*/  LDL R225, [R1+0x984] ;  /* 0x0009840001e17983 */ /* 0x000ee80000100800 */
[----:B------:R-:W3:Y:S04]  /*1fa30*/  LDL R226, [R1+0x980] ;  /* 0x0009800001e27983 */ /* 0x000ee80000100800 */
[----:B------:R0:W3:Y:S02]  /*1fa40*/  @!P1 LDG.E.U16 R216, desc[UR40][R4.64] ;  /* 0x0000002804d89981 */ /* 0x0000e4000c1e1500 */
[----:B0-----:R-:W-:-:S02]  /*1fa50*/  @!P1 IMAD.MOV.U32 R4, RZ, RZ, R145 ;  /* 0x000000ffff049224 */ /* 0x001fc400078e0091 */
[----:B------:R-:W3:Y:S01]  /*1fa60*/  LDL R145, [R1+0x964] ;  /* 0x0009640001917983 */ /* 0x000ee20000100800 */
[----:B------:R-:W-:Y:S01]  /*1fa70*/  PRMT R215, RZ, 0x7610, R215 ;  /* 0x00007610ffd77816 */ /* 0x000fe200000000d7 */
[----:B------:R-:W-:Y:S02]  /*1fa80*/  @!P1 IMAD.MOV.U32 R5, RZ, RZ, R150 ;  /* 0x000000ffff059224 */ /* 0x000fe400078e0096 */
[----:B------:R-:W3:Y:S01]  /*1fa90*/  LDL R150, [R1+0x960] ;  /* 0x0009600001967983 */ /* 0x000ee20000100800 */
[----:B------:R-:W-:-:S03]  /*1faa0*/  PRMT R214, RZ, 0x7610, R214 ;  /* 0x00007610ffd67816 */ /* 0x000fc600000000d6 */
[----:B------:R0:W3:Y:S01]  /*1fab0*/  @!P1 LDG.E.U16 R215, desc[UR40][R4.64] ;  /* 0x0000002804d79981 */ /* 0x0000e2000c1e1500 */
[----:B------:R-:W-:Y:S02]  /*1fac0*/  PRMT R213, RZ, 0x7610, R213 ;  /* 0x00007610ffd57816 */ /* 0x000fe400000000d5 */
[----:B------:R-:W-:Y:S02]  /*1fad0*/  PRMT R212, RZ, 0x7610, R212 ;  /* 0x00007610ffd47816 */ /* 0x000fe400000000d4 */
[----:B------:R-:W-:Y:S01]  /*1fae0*/  PRMT R211, RZ, 0x7610, R211 ;  /* 0x00007610ffd37816 */ /* 0x000fe200000000d3 */
[----:B0-----:R-:W-:Y:S02]  /*1faf0*/  @!P1 IMAD.MOV.U32 R5, RZ, RZ, R147 ;  /* 0x000000ffff059224 */ /* 0x001fe400078e0093 */
[----:B------:R-:W3:Y:S01]  /*1fb00*/  LDL R147, [R1+0x940] ;  /* 0x0009400001937983 */ /* 0x000ee20000100800 */
[----:B------:R-:W-:-:S03]  /*1fb10*/  @!P1 IMAD.MOV.U32 R4, RZ, RZ, R142 ;  /* 0x000000ffff049224 */ /* 0x000fc600078e008e */
[----:B------:R-:W3:Y:S04]  /*1fb20*/  LDL R142, [R1+0x944] ;  /* 0x00094400018e7983 */ /* 0x000ee80000100800 */
[----:B------:R2:W3:Y:S01]  /*1fb30*/  @!P1 LDG.E.U16 R214, desc[UR40][R4.64] ;  /* 0x0000002804d69981 */ /* 0x0004e2000c1e1500 */
[----:B------:R-:W-:Y:S02]  /*1fb40*/  PRMT R210, RZ, 0x7610, R210 ;  /* 0x00007610ffd27816 */ /* 0x000fe400000000d2 */
[----:B------:R-:W-:Y:S01]  /*1fb50*/  PRMT R209, RZ, 0x7610, R209 ;  /* 0x00007610ffd17816 */ /* 0x000fe200000000d1 */
[----:B--2---:R-:W-:Y:S02]  /*1fb60*/  @!P1 IMAD.MOV.U32 R4, RZ, RZ, R127 ;  /* 0x000000ffff049224 */ /* 0x004fe400078e007f */
[----:B------:R-:W2:Y:S01]  /*1fb70*/  LDL R127, [R1+0x924] ;  /* 0x00092400017f7983 */ /* 0x000ea20000100800 */
[----:B------:R-:W-:-:S03]  /*1fb80*/  @!P1 IMAD.MOV.U32 R5, RZ, RZ, R129 ;  /* 0x000000ffff059224 */ /* 0x000fc600078e0081 */
        /* <DEDUP_REMOVED lines=12> */
[----:B----4-:R-:W-:Y:S02]  /*1fc50*/  @!P1 IMAD.MOV.U32 R4, RZ, RZ, R137 ;  /* 0x000000ffff049224 */ /* 0x010fe400078e0089 */
        /* <DEDUP_REMOVED lines=12> */
[----:B------:R-:W-:-:S02]  /*1fd20*/  @!P1 IMAD.MOV.U32 R5, RZ, RZ, R150 ;  /* 0x000000ffff059224 */ /* 0x000fc400078e0096 */
        /* <DEDUP_REMOVED lines=213> */
[----:B------:R-:W-:-:S05]  /*20a80*/  LOP3.LUT R223, R223, 0x40, RZ, 0x3c, !PT ;  /* 0x00000040dfdf7812 */ /* 0x000fca00078e3cff */
[----:B------:R1:W-:Y:S04]  /*20a90*/  STS.U16 [R223+UR7+0x200], R171 ;  /* 0x000200abdf007988 */ /* 0x0003e80008000407 */
[----:B------:R0:W-:Y:S01]  /*20aa0*/  STS.U16 [R223+UR7+0x600], R170 ;  /* 0x000600aadf007988 */ /* 0x0001e20008000407 */
[----:B-1----:R-:W-:Y:S02]  /*20ab0*/  PRMT R171, RZ, 0x7610, R171 ;  /* 0x00007610ffab7816 */ /* 0x002fe400000000ab */
[----:B0-----:R-:W-:Y:S01]  /*20ac0*/  PRMT R170, RZ, 0x7610, R170 ;  /* 0x00007610ffaa7816 */ /* 0x001fe200000000aa */
[----:B------:R-:W-:Y:S02]  /*20ad0*/  @!P1 IMAD.MOV.U32 R5, RZ, RZ, R147 ;  /* 0x000000ffff059224 */ /* 0x000fe400078e0093 */
[----:B------:R-:W3:Y:S01]  /*20ae0*/  LDL R147, [R1+0x400] ;  /* 0x0004000001937983 */ /* 0x000ee20000100800 */
[----:B------:R-:W-:-:S03]  /*20af0*/  @!P1 IMAD.MOV.U32 R4, RZ, RZ, R142 ;  /* 0x000000ffff049224 */ /* 0x000fc600078e008e */
[----:B------:R-:W3:Y:S04]  /*20b00*/  LDL R142, [R1+0x404] ;  /* 0x00040400018e7983 */ /* 0x000ee80000100800 */
[----:B------:R2:W3:Y:S04]  /*20b10*/  @!P1 LDG.E.U16 R172, desc[UR40][R4.64] ;  /* 0x0000002804ac9981 */ /* 0x0004e8000c1e1500 */
[----:B------:R0:W-:Y:S04]  /*20b20*/  STS.U16 [R223+UR7+0xa00], R169 ;  /* 0x000a00a9df007988 */ /* 0x0001e80008000407 */
[----:B------:R1:W-:Y:S01]  /*20b30*/  STS.U16 [R223+UR7+0xe00], R168 ;  /* 0x000e00a8df007988 */ /* 0x0003e20008000407 */
[----:B0-----:R-:W-:Y:S01]  /*20b40*/  PRMT R169, RZ, 0x7610, R169 ;  /* 0x00007610ffa97816 */ /* 0x001fe200000000a9 */
[----:B--2---:R-:W-:-:S02]  /*20b50*/  @!P1 IMAD.MOV.U32 R4, RZ, RZ, R127 ;  /* 0x000000ffff049224 */ /* 0x004fc400078e007f */
        /* <DEDUP_REMOVED lines=11> */
[----:B------:R-:W-:Y:S01]  /*20c10*/  @!P1 IMAD.MOV.U32 R5, RZ, RZ, R224 ;  /* 0x000000ffff059224 */ /* 0x000fe200078e00e0 */
[----:B-1----:R-:W-:-:S02]  /*20c20*/  PRMT R168, RZ, 0x7610, R168 ;  /* 0x00007610ffa87816 */ /* 0x002fc400000000a8 */
[----:B------:R-:W2:Y:S04]  /*20c30*/  LDL R224, [R1+0x3c8] ;  /* 0x0003c80001e07983 */ /* 0x000ea80000100800 */
[----:B------:R4:W2:Y:S04]  /*20c40*/  @!P1 LDG.E.U16 R169, desc[UR40][R4.64] ;  /* 0x0000002804a99981 */ /* 0x0008a8000c1e1500 */
[----:B------:R0:W-:Y:S01]  /*20c50*/  STS.U16 [R223+UR7+0x1200], R167 ;  /* 0x001200a7df007988 */ /* 0x0001e20008000407 */
[----:B----4-:R-:W-:-:S03]  /*20c60*/  @!P1 IMAD.MOV.U32 R4, RZ, RZ, R137 ;  /* 0x000000ffff049224 */ /* 0x010fc600078e0089 */
[----:B------:R-:W4:Y:S01]  /*20c70*/  LDL R137, [R1+0x3c4] ;  /* 0x0003c40001897983 */ /* 0x000f220000100800 */
[----:B------:R-:W-:Y:S01]  /*20c80*/  @!P1 IMAD.MOV.U32 R5, RZ, RZ, R222 ;  /* 0x000000ffff059224 */ /* 0x000fe200078e00de */
[----:B0-----:R-:W-:Y:S02]  /*20c90*/  PRMT R167, RZ, 0x7610, R167 ;  /* 0x00007610ffa77816 */ /* 0x001fe400000000a7 */
[----:B------:R-:W4:Y:S04]  /*20ca0*/  LDL R222, [R1+0x3c0] ;  /* 0x0003c00001de7983 */ /* 0x000f280000100800 */
[----:B------:R3:W4:Y:S02]  /*20cb0*/  @!P1 LDG.E.U16 R168, desc[UR40][R4.64] ;  /* 0x0000002804a89981 */ /* 0x000724000c1e1500 */
[----:B---3--:R-:W-:-:S02]  /*20cc0*/  @!P1 IMAD.MOV.U32 R4, RZ, RZ, R225 ;  /* 0x000000ffff049224 */ /* 0x008fc400078e00e1 */
[----:B------:R0:W-:Y:S01]  /*20cd0*/  STS.U16 [R223+UR7+0x1600], R166 ;  /* 0x001600a6df007988 */ /* 0x0001e20008000407 */
[----:B------:R-:W-:-:S03]  /*20ce0*/  @!P1 IMAD.MOV.U32 R5, RZ, RZ, R226 ;  /* 0x000000ffff059224 */ /* 0x000fc600078e00e2 */
[----:B------:R1:W-:Y:S04]  /*20cf0*/  STS.U16 [R223+UR7+0x1a00], R165 ;  /* 0x001a00a5df007988 */ /* 0x0003e80008000407 */
[----:B------:R3:W4:Y:S01]  /*20d00*/  @!P1 LDG.E.U16 R167, desc[UR40][R4.64] ;  /* 0x0000002804a79981 */ /* 0x000722000c1e1500 */
[----:B0-----:R-:W-:-:S03]  /*20d10*/  PRMT R166, RZ, 0x7610, R166 ;  /* 0x00007610ffa67816 */ /* 0x001fc600000000a6 */
[----:B------:R-:W4:Y:S04]  /*20d20*/  LDL R226, [R1+0x360] ;  /* 0x0003600001e27983 */ /* 0x000f280000100800 */
[----:B------:R-:W4:Y:S01]  /*20d30*/  LDL R225, [R1+0x348] ;  /* 0x0003480001e17983 */ /* 0x000f220000100800 */
[----:B---3--:R-:W-:-:S03]  /*20d40*/  @!P1 IMAD.MOV.U32 R4, RZ, RZ, R145 ;  /* 0x000000ffff049224 */ /* 0x008fc600078e0091 */
[----:B------:R-:W3:Y:S01]  /*20d50*/  LDL R145, [R1+0x3ac] ;  /* 0x0003ac0001917983 */ /* 0x000ee20000100800 */
[----:B------:R-:W-:-:S03]  /*20d60*/  @!P1 IMAD.MOV.U32 R5, RZ, RZ, R150 ;  /* 0x000000ffff059224 */ /* 0x000fc600078e0096 */
[----:B------:R-:W3:Y:S01]  /*20d70*/  LDL R150, [R1+0x3a8] ;  /* 0x0003a80001967983 */ /* 0x000ee20000100800 */
[----:B-1----:R-:W-:-:S03]  /*20d80*/  PRMT R165, RZ, 0x7610, R165 ;  /* 0x00007610ffa57816 */ /* 0x002fc600000000a5 */
[----:B------:R0:W3:Y:S04]  /*20d90*/  @!P1 LDG.E.U16 R166, desc[UR40][R4.64] ;  /* 0x0000002804a69981 */ /* 0x0000e8000c1e1500 */
[----:B------:R1:W-:Y:S04]  /*20da0*/  STS.U16 [R223+UR7+0x1e00], R164 ;  /* 0x001e00a4df007988 */ /* 0x0003e80008000407 */
[----:B------:R0:W-:Y:S01]  /*20db0*/  STS.U16 [R223+UR7+0x2200], R163 ;  /* 0x002200a3df007988 */ /* 0x0001e20008000407 */
[----:B-1----:R-:W-:Y:S02]  /*20dc0*/  PRMT R164, RZ, 0x7610, R164 ;  /* 0x00007610ffa47816 */ /* 0x002fe400000000a4 */
[----:B0-----:R-:W-:Y:S01]  /*20dd0*/  PRMT R163, RZ, 0x7610, R163 ;  /* 0x00007610ffa37816 */ /* 0x001fe200000000a3 */
[----:B------:R-:W-:-:S02]  /*20de0*/  @!P1 IMAD.MOV.U32 R5, RZ, RZ, R147 ;  /* 0x000000ffff059224 */ /* 0x000fc400078e0093 */
[----:B------:R-:W3:Y:S01]  /*20df0*/  LDL R147, [R1+0x3a0] ;  /* 0x0003a00001937983 */ /* 0x000ee20000100800 */
[----:B------:R-:W-:-:S03]  /*20e00*/  @!P1 IMAD.MOV.U32 R4, RZ, RZ, R142 ;  /* 0x000000ffff049224 */ /* 0x000fc600078e008e */
[----:B------:R-:W3:Y:S04]  /*20e10*/  LDL R142, [R1+0x3a4] ;  /* 0x0003a400018e7983 */ /* 0x000ee80000100800 */
[----:B------:R2:W3:Y:S04]  /*20e20*/  @!P1 LDG.E.U16 R165, desc[UR40][R4.64] ;  /* 0x0000002804a59981 */ /* 0x0004e8000c1e1500 */
[----:B------:R0:W-:Y:S04]  /*20e30*/  STS.U16 [R223+UR7+0x2600], R162 ;  /* 0x002600a2df007988 */ /* 0x0001e80008000407 */
[----:B------:R1:W-:Y:S01]  /*20e40*/  STS.U16 [R223+UR7+0x2a00], R161 ;  /* 0x002a00a1df007988 */ /* 0x0003e20008000407 */
[----:B--2---:R-:W-:-:S03]  /*20e50*/  @!P1 IMAD.MOV.U32 R4, RZ, RZ, R127 ;  /* 0x000000ffff049224 */ /* 0x004fc600078e007f */
        /* <DEDUP_REMOVED lines=11> */
[----:B------:R-:W-:Y:S01]  /*20f10*/  PRMT R162, RZ, 0x7610, R162 ;  /* 0x00007610ffa27816 */ /* 0x000fe200000000a2 */
[----:B------:R-:W-:-:S02]  /*20f20*/  @!P1 IMAD.MOV.U32 R5, RZ, RZ, R224 ;  /* 0x000000ffff059224 */ /* 0x000fc400078e00e0 */
[----:B------:R-:W2:Y:S01]  /*20f30*/  LDL R224, [R1+0x34c] ;  /* 0x00034c0001e07983 */ /* 0x000ea20000100800 */
[----:B-1----:R-:W-:-:S03]  /*20f40*/  PRMT R161, RZ, 0x7610, R161 ;  /* 0x00007610ffa17816 */ /* 0x002fc600000000a1 */
        /* <DEDUP_REMOVED lines=9> */
[----:B------:R0:W-:Y:S04]  /*20fe0*/  STS.U16 [R223+UR7+0x2e00], R160 ;  /* 0x002e00a0df007988 */ /* 0x0001e80008000407 */
[----:B------:R-:W3:Y:S01]  /*20ff0*/  LDL R150, [R1+0x308] ;  /* 0x0003080001967983 */ /* 0x000ee20000100800 */
[----:B0-----:R-:W-:-:S03]  /*21000*/  PRMT R160, RZ, 0x7610, R160 ;  /* 0x00007610ffa07816 */ /* 0x001fc600000000a0 */
[----:B------:R0:W-:Y:S04]  /*21010*/  STS.U16 [R223+UR7+0x3200], R159 ;  /* 0x0032009fdf007988 */ /* 0x0001e80008000407 */
[----:B------:R1:W3:Y:S01]  /*21020*/  @!P1 LDG.E.U16 R160, desc[UR40][R4.64] ;  /* 0x0000002804a09981 */ /* 0x0002e2000c1e1500 */
[----:B0-----:R-:W-:-:S03]  /*21030*/  PRMT R159, RZ, 0x7610, R159 ;  /* 0x00007610ff9f7816 */ /* 0x001fc6000000009f */
[----:B------:R0:W-:Y:S04]  /*21040*/  STS.U16 [R223+UR7+0x3600], R158 ;  /* 0x0036009edf007988 */ /* 0x0001e80008000407 */
[----:B------:R1:W-:Y:S01]  /*21050*/  STS.U16 [R223+UR7+0x3a00], R157 ;  /* 0x003a009ddf007988 */ /* 0x0003e20008000407 */
[----:B0-----:R-:W-:Y:S02]  /*21060*/  PRMT R158, RZ, 0x7610, R158 ;  /* 0x00007610ff9e7816 */ /* 0x001fe4000000009e */
[----:B-1----:R-:W-:Y:S01]  /*21070*/  PRMT R157, RZ, 0x7610, R157 ;  /* 0x00007610ff9d7816 */ /* 0x002fe2000000009d */
[----:B------:R0:W-:Y:S02]  /*21080*/  STS.U16 [R223+UR7+0x3e00], R156 ;  /* 0x003e009cdf007988 */ /* 0x0001e40008000407 */
        /* <DEDUP_REMOVED lines=15> */
[----:B------:R-:W-:-:S05]  /*21180*/  @!P1 IMAD.MOV.U32 R5, RZ, RZ, R228 ;  /* 0x000000ffff059224 */ /* 0x000fca00078e00e4 */
        /* <DEDUP_REMOVED lines=8> */
[----:B------:R-:W-:Y:S01]  /*21210*/  @!P1 IMAD.MOV.U32 R5, RZ, RZ, R226 ;  /* 0x000000ffff059224 */ /* 0x000fe200078e00e2 */
[----:B-1----:R-:W-:-:S04]  /*21220*/  PRMT R154, RZ, 0x7610, R154 ;  /* 0x00007610ff9a7816 */ /* 0x002fc8000000009a */
[----:B------:R0:W2:Y:S04]  /*21230*/  @!P1 LDG.E.U16 R155, desc[UR40][R4.64] ;  /* 0x00000028049b9981 */ /* 0x0000a8000c1e1500 */
[----:B------:R1:W-:Y:S01]  /*21240*/  STS.U16 [R223+UR7+0x4a00], R153 ;  /* 0x004a0099df007988 */ /* 0x0003e20008000407 */
[----:B0-----:R-:W-:Y:S02]  /*21250*/  @!P1 IMAD.MOV.U32 R4, RZ, RZ, R224 ;  /* 0x000000ffff049224 */ /* 0x001fe400078e00e0 */
[----:B------:R-:W-:Y:S01]  /*21260*/  @!P1 IMAD.MOV.U32 R5, RZ, RZ, R225 ;  /* 0x000000ffff059224 */ /* 0x000fe200078e00e1 */
[----:B------:R-:W2:Y:S01]  /*21270*/  LDL R224, [R1+0x26c] ;  /* 0x00026c0001e07983 */ /* 0x000ea20000100800 */
[----:B-1----:R-:W-:-:S03]  /*21280*/  PRMT R153, RZ, 0x7610, R153 ;  /* 0x00007610ff997816 */ /* 0x002fc60000000099 */
[----:B------:R4:W2:Y:S02]  /*21290*/  @!P1 LDG.E.U16 R154, desc[UR40][R4.64] ;  /* 0x00000028049a9981 */ /* 0x0008a4000c1e1500 */
[----:B----4-:R-:W-:Y:S02]  /*212a0*/  @!P1 IMAD.MOV.U32 R4, RZ, RZ, R137 ;  /* 0x000000ffff049224 */ /* 0x010fe400078e0089 */
[----:B------:R-:W-:Y:S01]  /*212b0*/  @!P1 IMAD.MOV.U32 R5, RZ, RZ, R222 ;  /* 0x000000ffff059224 */ /* 0x000fe200078e00de */
[----:B------:R-:W4:Y:S04]  /*212c0*/  LDL.LU R137, [R1+0x288] ;  /* 0x0002880001897983 */ /* 0x000f280000300800 */
[----:B------:R3:W4:Y:S04]  /*212d0*/  @!P1 LDG.E.U16 R153, desc[UR40][R4.64] ;  /* 0x0000002804999981 */ /* 0x000728000c1e1500 */
[----:B------:R-:W4:Y:S01]  /*212e0*/  LDL R222, [R1+0x248] ;  /* 0x0002480001de7983 */ /* 0x000f220000100800 */
[----:B---3--:R-:W-:-:S03]  /*212f0*/  @!P1 IMAD.MOV.U32 R4, RZ, RZ, R145 ;  /* 0x000000ffff049224 */ /* 0x008fc600078e0091 */
[----:B------:R-:W3:Y:S01]  /*21300*/  LDL.LU R145, [R1+0x268] ;  /* 0x0002680001917983 */ /* 0x000ee20000300800 */
[----:B------:R-:W-:-:S03]  /*21310*/  @!P1 IMAD.MOV.U32 R5, RZ, RZ, R150 ;  /* 0x000000ffff059224 */ /* 0x000fc600078e0096 */
[----:B------:R0:W-:Y:S04]  /*21320*/  STS.U16 [R223+UR7+0x4e00], R152 ;  /* 0x004e0098df007988 */ /* 0x0001e80008000407 */
[----:B------:R1:W-:Y:S01]  /*21330*/  STS.U16 [R223+UR7+0x5200], R23 ;  /* 0x00520017df007988 */ /* 0x0003e20008000407 */
[----:B0-----:R-:W-:Y:S02]  /*21340*/  PRMT R152, RZ, 0x7610, R152 ;  /* 0x00007610ff987816 */ /* 0x001fe40000000098 */
[----:B-1----:R-:W-:-:S04]  /*21350*/  PRMT R23, RZ, 0x7610, R23 ;  /* 0x00007610ff177816 */ /* 0x002fc80000000017 */
[----:B------:R0:W3:Y:S04]  /*21360*/  @!P1 LDG.E.U16 R152, desc[UR40][R4.64] ;  /* 0x0000002804989981 */ /* 0x0000e8000c1e1500 */
[----:B------:R1:W-:Y:S04]  /*21370*/  STS.U16 [R223+UR7+0x5600], R22 ;  /* 0x00560016df007988 */ /* 0x0003e80008000407 */
[----:B------:R0:W-:Y:S01]  /*21380*/  STS.U16 [R223+UR7+0x5a00], R21 ;  /* 0x005a0015df007988 */ /* 0x0001e20008000407 */
[----:B-1----:R-:W-:Y:S02]  /*21390*/  PRMT R22, RZ, 0x7610, R22 ;  /* 0x00007610ff167816 */ /* 0x002fe40000000016 */
[----:B0-----:R-:W-:Y:S01]  /*213a0*/  PRMT R21, RZ, 0x7610, R21 ;  /* 0x00007610ff157816 */ /* 0x001fe20000000015 */
[----:B------:R-:W-:-:S02]  /*213b0*/  @!P1 IMAD.MOV.U32 R5, RZ, RZ, R147 ;  /* 0x000000ffff059224 */ /* 0x000fc400078e0093 */
[----:B------:R-:W-:Y:S02]  /*213c0*/  @!P1 IMAD.MOV.U32 R4, RZ, RZ, R142 ;  /* 0x000000ffff049224 */ /* 0x000fe400078e008e */
[----:B------:R-:W3:Y:S04]  /*213d0*/  LDL.LU R142, [R1+0x24c] ;  /* 0x00024c00018e7983 */ /* 0x000ee80000300800 */
[----:B------:R-:W3:Y:S04]  /*213e0*/  LDL.LU R150, [R1+0x22c] ;  /* 0x00022c0001967983 */ /* 0x000ee80000300800 */
[----:B------:R2:W3:Y:S04]  /*213f0*/  @!P1 LDG.E.U16 R23, desc[UR40][R4.64] ;  /* 0x0000002804179981 */ /* 0x0004e8000c1e1500 */
[----:B------:R-:W3:Y:S04]  /*21400*/  LDL R231, [R1+0x340] ;  /* 0x0003400001e77983 */ /* 0x000ee80000100800 */
[----:B------:R-:W3:Y:S01]  /*21410*/  LDL R230, [R1+0x344] ;  /* 0x0003440001e67983 */ /* 0x000ee20000100800 */
[----:B--2---:R-:W-:-:S03]  /*21420*/  @!P1 IMAD.MOV.U32 R4, RZ, RZ, R127 ;  /* 0x000000ffff049224 */ /* 0x004fc600078e007f */
[----:B------:R-:W2:Y:S01]  /*21430*/  LDL.LU R127, [R1+0x228] ;  /* 0x00022800017f7983 */ /* 0x000ea20000300800 */
[----:B------:R-:W-:-:S03]  /*21440*/  @!P1 IMAD.MOV.U32 R5, RZ, RZ, R129 ;  /* 0x000000ffff059224 */ /* 0x000fc600078e0081 */
[----:B------:R-:W2:Y:S04]  /*21450*/  LDL.LU R129, [R1+0x20c] ;  /* 0x00020c0001817983 */ /* 0x000ea80000300800 */
[----:B------:R0:W2:Y:S04]  /*21460*/  @!P1 LDG.E.U16 R22, desc[UR40][R4.64] ;  /* 0x0000002804169981 */ /* 0x0000a8000c1e1500 */
[----:B------:R-:W2:Y:S04]  /*21470*/  LDL R147, [R1+0x320] ;  /* 0x0003200001937983 */ /* 0x000ea80000100800 */
[----:B------:R-:W2:Y:S04]  /*21480*/  LDL R229, [R1+0x2e0] ;  /* 0x0002e00001e57983 */ /* 0x000ea80000100800 */
[----:B------:R-:W2:Y:S04]  /*21490*/  LDL R228, [R1+0x2e4] ;  /* 0x0002e40001e47983 */ /* 0x000ea80000100800 */
[----:B------:R1:W-:Y:S04]  /*214a0*/  STS.U16 [R223+UR7+0x5e00], R20 ;  /* 0x005e0014df007988 */ /* 0x0003e80008000407 */
[----:B------:R-:W2:Y:S04]  /*214b0*/  LDL R227, [R1+0x2c0] ;  /* 0x0002c00001e37983 */ /* 0x000ea80000100800 */
[----:B------:R-:W2:Y:S01]  /*214c0*/  LDL R226, [R1+0x2c4] ;  /* 0x0002c40001e27983 */ /* 0x000ea20000100800 */
[----:B0-----:R-:W-:-:S03]  /*214d0*/  @!P1 IMAD.MOV.U32 R4, RZ, RZ, R139 ;  /* 0x000000ffff049224 */ /* 0x001fc600078e008b */
[----:B------:R-:W2:Y:S01]  /*214e0*/  LDL R225, [R1+0x2a0] ;  /* 0x0002a00001e17983 */ /* 0x000ea20000100800 */
[----:B------:R-:W-:-:S03]  /*214f0*/  @!P1 IMAD.MOV.U32 R5, RZ, RZ, R144 ;  /* 0x000000ffff059224 */ /* 0x000fc600078e0090 */
[----:B------:R-:W2:Y:S04]  /*21500*/  LDL R139, [R1+0x324] ;  /* 0x00032400018b7983 */ /* 0x000ea80000100800 */
[----:B------:R0:W2:Y:S04]  /*21510*/  @!P1 LDG.E.U16 R21, desc[UR40][R4.64] ;  /* 0x0000002804159981 */ /* 0x0000a8000c1e1500 */
[----:B------:R-:W2:Y:S01]  /*21520*/  LDL R144, [R1+0x300] ;  /* 0x0003000001907983 */ /* 0x000ea20000100800 */
[----:B0-----:R-:W-:-:S03]  /*21530*/  @!P1 IMAD.MOV.U32 R4, RZ, RZ, R136 ;  /* 0x000000ffff049224 */ /* 0x001fc600078e0088 */
[----:B------:R-:W2:Y:S01]  /*21540*/  LDL R136, [R1+0x304] ;  /* 0x0003040001887983 */ /* 0x000ea20000100800 */
[----:B-1----:R-:W-:-:S03]  /*21550*/  PRMT R20, RZ, 0x7610, R20 ;  /* 0x00007610ff147816 */ /* 0x002fc60000000014 */
[----:B------:R0:W-:Y:S02]  /*21560*/  STS.U16 [R223+UR7+0x6200], R19 ;  /* 0x00620013df007988 */ /* 0x0001e40008000407 */
[----:B0-----:R-:W-:Y:S01]  /*21570*/  PRMT R19, RZ, 0x7610, R19 ;  /* 0x00007610ff137816 */ /* 0x001fe20000000013 */
[----:B----4-:R-:W-:-:S05]  /*21580*/  @!P1 IMAD.MOV.U32 R5, RZ, RZ, R137 ;  /* 0x000000ffff059224 */ /* 0x010fca00078e0089 */
[----:B------:R0:W4:Y:S02]  /*21590*/  @!P1 LDG.E.U16 R20, desc[UR40][R4.64] ;  /* 0x0000002804149981 */ /* 0x000124000c1e1500 */
[----:B0-----:R-:W-:Y:S02]  /*215a0*/  @!P1 IMAD.MOV.U32 R4, RZ, RZ, R224 ;  /* 0x000000ffff049224 */ /* 0x001fe400078e00e0 */
[----:B---3--:R-:W-:Y:S01]  /*215b0*/  @!P1 IMAD.MOV.U32 R5, RZ, RZ, R145 ;  /* 0x000000ffff059224 */ /* 0x008fe200078e0091 */
[----:B------:R-:W3:Y:S04]  /*215c0*/  LDL R224, [R1+0x2a4] ;  /* 0x0002a40001e07983 */ /* 0x000ee80000100800 */
[----:B------:R0:W4:Y:S02]  /*215d0*/  @!P1 LDG.E.U16 R19, desc[UR40][R4.64] ;  /* 0x0000002804139981 */ /* 0x000124000c1e1500 */
[----:B0-----:R-:W-:-:S02]  /*215e0*/  @!P1 IMAD.MOV.U32 R5, RZ, RZ, R222 ;  /* 0x000000ffff059224 */ /* 0x001fc400078e00de */
[----:B------:R-:W4:Y:S04]  /*215f0*/  LDL R222, [R1+0x284] ;  /* 0x0002840001de7983 */ /* 0x000f280000100800 */
[----:B------:R0:W-:Y:S04]  /*21600*/  STS.U16 [R223+UR7+0x6600], R18 ;  /* 0x00660012df007988 */ /* 0x0001e80008000407 */
[----:B------:R1:W-:Y:S01]  /*21610*/  STS.U16 [R223+UR7+0x6a00], R17 ;  /* 0x006a0011df007988 */ /* 0x0003e20008000407 */
[----:B0-----:R-:W-:Y:S02]  /*21620*/  PRMT R18, RZ, 0x7610, R18 ;  /* 0x00007610ff127816 */ /* 0x001fe40000000012 */
[----:B-1----:R-:W-:Y:S01]  /*21630*/  PRMT R17, RZ, 0x7610, R17 ;  /* 0x00007610ff117816 */ /* 0x002fe20000000011 */
[----:B------:R0:W-:Y:S04]  /*21640*/  STS.U16 [R223+UR7+0x6e00], R16 ;  /* 0x006e0010df007988 */ /* 0x0001e80008000407 */
[----:B------:R1:W-:Y:S01]  /*21650*/  STS.U16 [R223+UR7+0x7200], R15 ;  /* 0x0072000fdf007988 */ /* 0x0003e20008000407 */
[----:B0-----:R-:W-:-:S02]  /*21660*/  PRMT R16, RZ, 0x7610, R16 ;  /* 0x00007610ff107816 */ /* 0x001fc40000000010 */
[----:B-1----:R-:W-:Y:S01]  /*21670*/  PRMT R15, RZ, 0x7610, R15 ;  /* 0x00007610ff0f7816 */ /* 0x002fe2000000000f */
[----:B------:R0:W-:Y:S04]  /*21680*/  STS.U16 [R223+UR7+0x7600], R14 ;  /* 0x0076000edf007988 */ /* 0x0001e80008000407 */
[----:B------:R1:W-:Y:S01]  /*21690*/  STL [R1+0xf98], R0 ;  /* 0x000f980001007387 */ /* 0x0003e20000100800 */
[----:B0-----:R-:W-:Y:S01]  /*216a0*/  PRMT R14, RZ, 0x7610, R14 ;  /* 0x00007610ff0e7816 */ /* 0x001fe2000000000e */
[----:B------:R-:W-:-:S05]  /*216b0*/  @!P1 IMAD.MOV.U32 R4, RZ, RZ, R142 ;  /* 0x000000ffff049224 */ /* 0x000fca00078e008e */
[----:B------:R0:W4:Y:S02]  /*216c0*/  @!P1 LDG.E.U16 R18, desc[UR40][R4.64] ;  /* 0x0000002804129981 */ /* 0x000124000c1e1500 */
[----:B0-----:R-:W-:Y:S02]  /*216d0*/  @!P1 IMAD.MOV.U32 R4, RZ, RZ, R150 ;  /* 0x000000ffff049224 */ /* 0x001fe400078e0096 */
[----:B------:R0:W-:Y:S04]  /*216e0*/  STS.U16 [R223+UR7+0x7a00], R13 ;  /* 0x007a000ddf007988 */ /* 0x0001e80008000407 */
[----:B------:R0:W-:Y:S01]  /*216f0*/  STS.U16 [R223+UR7+0x7e00], R12 ;  /* 0x007e000cdf007988 */ /* 0x0001e20008000407 */
[----:B--2---:R-:W-:-:S05]  /*21700*/  @!P1 IMAD.MOV.U32 R5, RZ, RZ, R127 ;  /* 0x000000ffff059224 */ /* 0x004fca00078e007f */
[----:B------:R2:W4:Y:S02]  /*21710*/  @!P1 LDG.E.U16 R17, desc[UR40][R4.64] ;  /* 0x0000002804119981 */ /* 0x000524000c1e1500 */
[----:B--2---:R-:W-:Y:S02]  /*21720*/  @!P1 IMAD.MOV.U32 R4, RZ, RZ, R129 ;  /* 0x000000ffff049224 */ /* 0x004fe400078e0081 */
[----:B------:R-:W-:-:S05]  /*21730*/  @!P1 IMAD.MOV.U32 R5, RZ, RZ, R0 ;  /* 0x000000ffff059224 */ /* 0x000fca00078e0000 */
[----:B------:R2:W4:Y:S02]  /*21740*/  @!P1 LDG.E.U16 R16, desc[UR40][R4.64] ;  /* 0x0000002804109981 */ /* 0x000524000c1e1500 */
[----:B--2---:R-:W-:Y:S02]  /*21750*/  @!P1 IMAD.MOV.U32 R4, RZ, RZ, R230 ;  /* 0x000000ffff049224 */ /* 0x004fe400078e00e6 */
[----:B------:R-:W-:-:S05]  /*21760*/  @!P1 IMAD.MOV.U32 R5, RZ, RZ, R231 ;  /* 0x000000ffff059224 */ /* 0x000fca00078e00e7 */
[----:B------:R2:W4:Y:S02]  /*21770*/  @!P1 LDG.E.U16 R15, desc[UR40][R4.64] ;  /* 0x00000028040f9981 */ /* 0x000524000c1e1500 */
[----:B--2---:R-:W-:Y:S02]  /*21780*/  @!P1 IMAD.MOV.U32 R4, RZ, RZ, R139 ;  /* 0x000000ffff049224 */ /* 0x004fe400078e008b */
[----:B------:R-:W-:Y:S01]  /*21790*/  @!P1 IMAD.MOV.U32 R5, RZ, RZ, R147 ;  /* 0x000000ffff059224 */ /* 0x000fe200078e0093 */
[----:B------:R-:W2:Y:S04]  /*217a0*/  LDL.LU R139, [R1+0x280] ;  /* 0x00028000018b7983 */ /* 0x000ea80000300800 */
[----:B------:R-:W2:Y:S04]  /*217b0*/  LDL.LU R147, [R1+0x260] ;  /* 0x0002600001937983 */ /* 0x000ea80000300800 */
[----:B------:R0:W2:Y:S04]  /*217c0*/  @!P1 LDG.E.U16 R14, desc[UR40][R4.64] ;  /* 0x00000028040e9981 */ /* 0x0000a8000c1e1500 */
[----:B-1----:R-:W2:Y:S01]  /*217d0*/  LDL.LU R0, [R1+0x240] ;  /* 0x0002400001007983 */ /* 0x002ea20000300800 */
[----:B0-----:R-:W-:-:S02]  /*217e0*/  @!P1 IMAD.MOV.U32 R4, RZ, RZ, R136 ;  /* 0x000000ffff049224 */ /* 0x001fc400078e0088 */
[----:B------:R-:W-:Y:S01]  /*217f0*/  @!P1 IMAD.MOV.U32 R5, RZ, RZ, R144 ;  /* 0x000000ffff059224 */ /* 0x000fe200078e0090 */
[----:B------:R-:W2:Y:S04]  /*21800*/  LDL.LU R136, [R1+0x264] ;  /* 0x0002640001887983 */ /* 0x000ea80000300800 */
[----:B------:R-:W2:Y:S01]  /*21810*/  LDL.LU R144, [R1+0x244] ;  /* 0x0002440001907983 */ /* 0x000ea20000300800 */
[----:B------:R-:W-:Y:S02]  /*21820*/  PRMT R13, RZ, 0x7610, R13 ;  /* 0x00007610ff0d7816 */ /* 0x000fe4000000000d */
[----:B------:R-:W-:-:S04]  /*21830*/  PRMT R12, RZ, 0x7610, R12 ;  /* 0x00007610ff0c7816 */ /* 0x000fc8000000000c */
[----:B------:R0:W2:Y:S04]  /*21840*/  @!P1 LDG.E.U16 R13, desc[UR40][R4.64] ;  /* 0x00000028040d9981 */ /* 0x0000a8000c1e1500 */
[----:B------:R1:W-:Y:S01]  /*21850*/  STS.U16 [R223+UR7+0x8200], R11 ;  /* 0x0082000bdf007988 */ /* 0x0003e20008000407 */
[----:B0-----:R-:W-:Y:S02]  /*21860*/  @!P1 IMAD.MOV.U32 R4, RZ, RZ, R228 ;  /* 0x000000ffff049224 */ /* 0x001fe400078e00e4 */
[----:B------:R-:W-:Y:S01]  /*21870*/  @!P1 IMAD.MOV.U32 R5, RZ, RZ, R229 ;  /* 0x000000ffff059224 */ /* 0x000fe200078e00e5 */
[----:B-1----:R-:W-:-:S04]  /*21880*/  PRMT R11, RZ, 0x7610, R11 ;  /* 0x00007610ff0b7816 */ /* 0x002fc8000000000b */
[----:B------:R0:W2:Y:S04]  /*21890*/  @!P1 LDG.E.U16 R12, desc[UR40][R4.64] ;  /* 0x00000028040c9981 */ /* 0x0000a8000c1e1500 */
[----:B------:R1:W-:Y:S01]  /*218a0*/  STS.U16 [R223+UR7+0x8600], R10 ;  /* 0x0086000adf007988 */ /* 0x0003e20008000407 */
[----:B0-----:R-:W-:Y:S02]  /*218b0*/  @!P1 IMAD.MOV.U32 R4, RZ, RZ, R226 ;  /* 0x000000ffff049224 */ /* 0x001fe400078e00e2 */
[----:B------:R-:W-:Y:S01]  /*218c0*/  @!P1 IMAD.MOV.U32 R5, RZ, RZ, R227 ;  /* 0x000000ffff059224 */ /* 0x000fe200078e00e3 */
[----:B-1----:R-:W-:-:S04]  /*218d0*/  PRMT R10, RZ, 0x7610, R10 ;  /* 0x00007610ff0a7816 */ /* 0x002fc8000000000a */
[----:B------:R3:W2:Y:S02]  /*218e0*/  @!P1 LDG.E.U16 R11, desc[UR40][R4.64] ;  /* 0x00000028040b9981 */ /* 0x0006a4000c1e1500 */
[----:B---3--:R-:W-:Y:S02]  /*218f0*/  @!P1 IMAD.MOV.U32 R4, RZ, RZ, R224 ;  /* 0x000000ffff049224 */ /* 0x008fe400078e00e0 */
[----:B------:R-:W-:Y:S01]  /*21900*/  @!P1 IMAD.MOV.U32 R5, RZ, RZ, R225 ;  /* 0x000000ffff059224 */ /* 0x000fe200078e00e1 */
[----:B------:R-:W3:Y:S04]  /*21910*/  LDL R224, [R1+0x224] ;  /* 0x0002240001e07983 */ /* 0x000ee80000100800 */
[----:B------:R-:W3:Y:S04]  /*21920*/  LDL R225, [R1+0x220] ;  /* 0x0002200001e17983 */ /* 0x000ee80000100800 */
[----:B------:R4:W3:Y:S02]  /*21930*/  @!P1 LDG.E.U16 R10, desc[UR40][R4.64] ;  /* 0x00000028040a9981 */ /* 0x0008e4000c1e1500 */
[----:B----4-:R-:W-:-:S02]  /*21940*/  @!P1 IMAD.MOV.U32 R4, RZ, RZ, R222 ;  /* 0x000000ffff049224 */ /* 0x010fc400078e00de */
[----:B------:R-:W4:Y:S04]  /*21950*/  LDL.LU R222, [R1+0x204] ;  /* 0x0002040001de7983 */ /* 0x000f280000300800 */
[----:B------:R-:W-:Y:S04]  /*21960*/  STL.64 [R1+0x1278], R150 ;  /* 0x0012789601007387 */ /* 0x000fe80000100a00 */
[----:B------:R-:W-:Y:S04]  /*21970*/  STL.64 [R1+0x1270], R148 ;  /* 0x0012709401007387 */ /* 0x000fe80000100a00 */
[----:B------:R0:W-:Y:S04]  /*21980*/  STS.U16 [R223+UR7+0x8a00], R9 ;  /* 0x008a0009df007988 */ /* 0x0001e80008000407 */
[----:B------:R1:W-:Y:S01]  /*21990*/  STS.U16 [R223+UR7+0x8e00], R8 ;  /* 0x008e0008df007988 */ /* 0x0003e20008000407 */
[----:B0-----:R-:W-:-:S02]  /*219a0*/  PRMT R9, RZ, 0x7610, R9 ;  /* 0x00007610ff097816 */ /* 0x001fc40000000009 */
[----:B-1----:R-:W-:Y:S01]  /*219b0*/  PRMT R8, RZ, 0x7610, R8 ;  /* 0x00007610ff087816 */ /* 0x002fe20000000008 */
[----:B------:R0:W-:Y:S04]  /*219c0*/  STS.U16 [R223+UR7+0x9200], R7 ;  /* 0x00920007df007988 */ /* 0x0001e80008000407 */
[----:B------:R1:W-:Y:S01]  /*219d0*/  STS.U16 [R223+UR7+0x9600], R6 ;  /* 0x00960006df007988 */ /* 0x0003e20008000407 */
[----:B0-----:R-:W-:Y:S02]  /*219e0*/  PRMT R7, RZ, 0x7610, R7 ;  /* 0x00007610ff077816 */ /* 0x001fe40000000007 */
[----:B-1----:R-:W-:Y:S01]  /*219f0*/  PRMT R6, RZ, 0x7610, R6 ;  /* 0x00007610ff067816 */ /* 0x002fe20000000006 */
[----:B------:R0:W-:Y:S02]  /*21a00*/  STS.U16 [R223+UR7+0x9a00], R3 ;  /* 0x009a0003df007988 */ /* 0x0001e40008000407 */
[----:B0-----:R-:W-:-:S02]  /*21a10*/  PRMT R3, RZ, 0x7610, R3 ;  /* 0x00007610ff037816 */ /* 0x001fc40000000003 */
[----:B--2---:R-:W-:Y:S04]  /*21a20*/  STL.64 [R1+0x1268], R146 ;  /* 0x0012689201007387 */ /* 0x004fe80000100a00 */
[----:B------:R-:W-:Y:S04]  /*21a30*/  STL.64 [R1+0x1260], R144 ;  /* 0x0012609001007387 */ /* 0x000fe80000100a00 */
        /* <DEDUP_REMOVED lines=42> */
[----:B------:R-:W-:Y:S01]  /*21ce0*/  STL.64 [R1+0x1108], R58 ;  /* 0x0011083a01007387 */ /* 0x000fe20000100a00 */
[----:B------:R-:W-:-:S03]  /*21cf0*/  @!P1 IMAD.MOV.U32 R5, RZ, RZ, R139 ;  /* 0x000000ffff059224 */ /* 0x000fc600078e008b */
        /* <DEDUP_REMOVED lines=8> */
[----:B------:R0:W2:Y:S04]  /*21d80*/  @!P1 LDG.E.U16 R9, desc[UR40][R4.64] ;  /* 0x0000002804099981 */ /* 0x0000a8000c1e1500 */
[----:B------:R-:W-:Y:S04]  /*21d90*/  STL.64 [R1+0x10c0], R40 ;  /* 0x0010c02801007387 */ /* 0x000fe80000100a00 */
[----:B------:R-:W-:Y:S01]  /*21da0*/  STL.64 [R1+0x10b8], R38 ;  /* 0x0010b82601007387 */ /* 0x000fe20000100a00 */
[----:B0-----:R-:W-:-:S02]  /*21db0*/  @!P1 IMAD.MOV.U32 R4, RZ, RZ, R136 ;  /* 0x000000ffff049224 */ /* 0x001fc400078e0088 */
[----:B------:R-:W-:Y:S01]  /*21dc0*/  @!P1 IMAD.MOV.U32 R5, RZ, RZ, R147 ;  /* 0x000000ffff059224 */ /* 0x000fe200078e0093 */
        /* <DEDUP_REMOVED lines=9> */
[----:B------:R0:W-:Y:S04]  /*21e60*/  STL.64 [R1+0x1080], R24 ;  /* 0x0010801801007387 */ /* 0x0001e80000100a00 */
[----:B------:R-:W-:Y:S04]  /*21e70*/  STL [R1+0xf9c], R2 ;  /* 0x000f9c0201007387 */ /* 0x000fe80000100800 */
[----:B------:R3:W2:Y:S04]  /*21e80*/  @!P1 LDG.E.U16 R7, desc[UR40][R4.64] ;  /* 0x0000002804079981 */ /* 0x0006a8000c1e1500 */
[----:B0-----:R-:W2:Y:S04]  /*21e90*/  LDL.LU.64 R24, [R1] ;  /* 0x0000000001187983 */ /* 0x001ea80000300a00 */
[----:B------:R-:W2:Y:S01]  /*21ea0*/  LDL.LU.64 R26, [R1+0x8] ;  /* 0x00000800011a7983 */ /* 0x000ea20000300a00 */
[----:B---3--:R-:W-:-:S03]  /*21eb0*/  @!P1 IMAD.MOV.U32 R4, RZ, RZ, R224 ;  /* 0x000000ffff049224 */ /* 0x008fc600078e00e0 */
[----:B------:R-:W3:Y:S01]  /*21ec0*/  LDL.LU.64 R28, [R1+0x10] ;  /* 0x00001000011c7983 */ /* 0x000ee20000300a00 */
[----:B------:R-:W-:-:S03]  /*21ed0*/  @!P1 IMAD.MOV.U32 R5, RZ, RZ, R225 ;  /* 0x000000ffff059224 */ /* 0x000fc600078e00e1 */
[----:B------:R-:W3:Y:S04]  /*21ee0*/  LDL.LU.64 R30, [R1+0x18] ;  /* 0x00001800011e7983 */ /* 0x000ee80000300a00 */
[----:B------:R-:W3:Y:S04]  /*21ef0*/  LDL.LU.64 R32, [R1+0x20] ;  /* 0x0000200001207983 */ /* 0x000ee80000300a00 */
[----:B------:R-:W3:Y:S04]  /*21f00*/  LDL.LU.64 R34, [R1+0x28] ;  /* 0x0000280001227983 */ /* 0x000ee80000300a00 */
[----:B------:R-:W3:Y:S04]  /*21f10*/  LDL.LU.64 R36, [R1+0x30] ;  /* 0x0000300001247983 */ /* 0x000ee80000300a00 */
[----:B------:R-:W3:Y:S04]  /*21f20*/  LDL.LU.64 R38, [R1+0x38] ;  /* 0x0000380001267983 */ /* 0x000ee80000300a00 */
[----:B------:R4:W3:Y:S04]  /*21f30*/  @!P1 LDG.E.U16 R6, desc[UR40][R4.64] ;  /* 0x0000002804069981 */ /* 0x0008e8000c1e1500 */
[----:B------:R-:W3:Y:S04]  /*21f40*/  LDL.LU.64 R40, [R1+0x40] ;  /* 0x0000400001287983 */ /* 0x000ee80000300a00 */
[----:B------:R-:W3:Y:S01]  /*21f50*/  LDL.LU.64 R42, [R1+0x48] ;  /* 0x00004800012a7983 */ /* 0x000ee20000300a00 */
[----:B----4-:R-:W-:-:S02]  /*21f60*/  @!P1 IMAD.MOV.U32 R4, RZ, RZ, R222 ;  /* 0x000000ffff049224 */ /* 0x010fc400078e00de */
[----:B------:R-:W-:Y:S01]  /*21f70*/  @!P1 IMAD.MOV.U32 R5, RZ, RZ, R2 ;  /* 0x000000ffff059224 */ /* 0x000fe200078e0002 */
[----:B------:R-:W4:Y:S04]  /*21f80*/  LDL.LU.64 R44, [R1+0x50] ;  /* 0x00005000012c7983 */ /* 0x000f280000300a00 */
[----:B------:R-:W4:Y:S04]  /*21f90*/  LDL.LU.64 R46, [R1+0x58] ;  /* 0x00005800012e7983 */ /* 0x000f280000300a00 */
[----:B------:R-:W4:Y:S04]  /*21fa0*/  LDL.LU.64 R48, [R1+0x60] ;  /* 0x0000600001307983 */ /* 0x000f280000300a00 */
[----:B------:R-:W4:Y:S04]  /*21fb0*/  LDL.LU.64 R50, [R1+0x68] ;  /* 0x0000680001327983 */ /* 0x000f280000300a00 */
[----:B------:R-:W4:Y:S04]  /*21fc0*/  @!P1 LDG.E.U16 R3, desc[UR40][R4.64] ;  /* 0x0000002804039981 */ /* 0x000f28000c1e1500 */
[----:B------:R-:W4:Y:S04]  /*21fd0*/  LDL.LU.64 R52, [R1+0x70] ;  /* 0x0000700001347983 */ /* 0x000f280000300a00 */
        /* <DEDUP_REMOVED lines=73> */
[----:B------:R0:W-:Y:S02]  /*22470*/  STS.U16 [R223+UR7+0xfe00], R16 ;  /* 0x00fe0010df007988 */ /* 0x0001e40008000407 */
[----:B0-----:R-:W0:Y:S02]  /*22480*/  S2R R223, SR_TID.X ;  /* 0x0000000000df7919 */ /* 0x001e240000002100 */
[----:B0-----:R-:W-:-:S02]  /*22490*/  LOP3.LUT R224, R223, 0x3f, RZ, 0xc0, !PT ;  /* 0x0000003fdfe07812 */ /* 0x001fc400078ec0ff */
[----:B------:R-:W-:-:S03]  /*224a0*/  LOP3.LUT P0, RZ, R223, 0x40, RZ, 0xc0, !PT ;  /* 0x00000040dfff7812 */ /* 0x000fc6000780c0ff */
[----:B------:R-:W-:Y:S01]  /*224b0*/  IMAD.SHL.U32 R224, R224, 0x2, RZ ;  /* 0x00000002e0e07824 */ /* 0x000fe200078e00ff */
[----:B------:R-:W-:-:S04]  /*224c0*/  SEL R223, RZ, 0x90, !P0 ;  /* 0x00000090ffdf7807 */ /* 0x000fc80004000000 */
[----:B------:R-:W-:-:S04]  /*224d0*/  LOP3.LUT R223, R223, R224, RZ, 0x3c, !PT ;  /* 0x000000e0dfdf7212 */ /* 0x000fc800078e3cff */
[----:B------:R-:W-:-:S05]  /*224e0*/  LOP3.LUT R223, R223, 0x60, RZ, 0x3c, !PT ;  /* 0x00000060dfdf7812 */ /* 0x000fca00078e3cff */
        /* <DEDUP_REMOVED lines=58> */
[----:B------:R1:W-:Y:S04]  /*22890*/  STS.U16 [R223+UR7+0xeb00], R10 ;  /* 0x00eb000adf007988 */ /* 0x0003e80008000407 */
[----:B--2---:R2:W-:Y:S04]  /*228a0*/  STS.U16 [R223+UR7+0xef00], R9 ;  /* 0x00ef0009df007988 */ /* 0x0045e80008000407 */
[----:B------:R2:W-:Y:S04]  /*228b0*/  STS.U16 [R223+UR7+0xf300], R8 ;  /* 0x00f30008df007988 */ /* 0x0005e80008000407 */
[----:B------:R-:W-:Y:S04]  /*228c0*/  STS.U16 [R223+UR7+0xf700], R7 ;  /* 0x00f70007df007988 */ /* 0x000fe80008000407 */
[----:B---3--:R-:W-:Y:S04]  /*228d0*/  STS.U16 [R223+UR7+0xfb00], R6 ;  /* 0x00fb0006df007988 */ /* 0x008fe80008000407 */
[----:B----4-:R-:W-:Y:S01]  /*228e0*/  STS.U16 [R223+UR7+0xff00], R3 ;  /* 0x00ff0003df007988 */ /* 0x010fe20008000407 */
[----:B------:R3:W-:Y:S06]  /*228f0*/  MEMBAR.ALL.CTA ;  /* 0x0000000000007992 */ /* 0x0007ec0000008000 */
[----:B---3--:R-:W3:Y:S02]  /*22900*/  FENCE.VIEW.ASYNC.S ;  /* 0x00000000000073c6 */ /* 0x008ee40000000000 */
[----:B---3--:R-:W-:Y:S06]  /*22910*/  BAR.SYNC.DEFER_BLOCKING 0x0 ;  /* 0x0000000000007b1d */ /* 0x008fec0000010000 */
[----:B------:R-:W-:Y:S01]  /*22920*/  UMOV UR39, 0x40000040 ;  /* 0x4000004000277882 */ /* 0x000fe20000000000 */
[----:B------:R-:W-:-:S06]  /*22930*/  WARPGROUP.ARRIVE ;  /* 0x00000000000079c5 */ /* 0x000fcc0000000000 */
[----:B------:R-:W-:Y:S03]  /*22940*/  HGMMA.64x256x16.F32 R24, gdesc[UR36].tnspA, R24, gsb0 ;  /* 0x23e00000241879f0 */ /* 0x000fe60008000818 */
[----:B------:R-:W-:Y:S02]  /*22950*/  WARPGROUP.DEPBAR.LE gsb0, 0x0 ;  /* 0x00008000000079c5 */ /* 0x000fe40000010000 */
[----:B------:R-:W-:-:S15]  /*22960*/  WARPGROUP.ARRIVE ;  /* 0x00000000000079c5 */ /* 0x000fde0000000000 */
[----:B------:R-:W-:-:S08]  /*22970*/  NOP ;  /* 0x0000000000007918 */ /* 0x000fd00000000000 */
        /* <DEDUP_REMOVED lines=10> */
[----:B------:R-:W-:Y:S04]  /*22a20*/  STL.64 [R1], R24 ;  /* 0x0000001801007387 */ /* 0x000fe80000100a00 */
        /* <DEDUP_REMOVED lines=61> */
[----:B0-----:R-:W-:-:S03]  /*22e00*/  IMAD.MOV.U32 R11, RZ, RZ, R147 ;  /* 0x000000ffff0b7224 */ /* 0x001fc600078e0093 */
[----:B------:R-:W-:Y:S01]  /*22e10*/  STL.64 [R1+0x1f0], R148 ;  /* 0x0001f09401007387 */ /* 0x000fe20000100a00 */
[----:B-1----:R-:W-:-:S03]  /*22e20*/  IMAD.MOV.U32 R10, RZ, RZ, R146 ;  /* 0x000000ffff0a7224 */ /* 0x002fc600078e0092 */
[----:B------:R0:W-:Y:S01]  /*22e30*/  STL.64 [R1+0x1f8], R150 ;  /* 0x0001f89601007387 */ /* 0x0001e20000100a00 */
[----:B--2---:R-:W-:Y:S02]  /*22e40*/  IMAD.MOV.U32 R9, RZ, RZ, R145 ;  /* 0x000000ffff097224 */ /* 0x004fe400078e0091 */
[----:B------:R-:W-:Y:S02]  /*22e50*/  IMAD.MOV.U32 R8, RZ, RZ, R144 ;  /* 0x000000ffff087224 */ /* 0x000fe400078e0090 */
[----:B------:R-:W-:Y:S02]  /*22e60*/  IMAD.MOV.U32 R252, RZ, RZ, R141 ;  /* 0x000000fffffc7224 */ /* 0x000fe400078e008d */
[----:B------:R-:W-:Y:S01]  /*22e70*/  IMAD.MOV.U32 R251, RZ, RZ, R140 ;  /* 0x000000fffffb7224 */ /* 0x000fe200078e008c */
[----:B0-----:R-:W2:Y:S04]  /*22e80*/  LDL.LU.64 R150, [R1+0x1278] ;  /* 0x0012780001967983 */ /* 0x001ea80000300a00 */
[----:B------:R-:W3:Y:S01]  /*22e90*/  LDL.LU.64 R148, [R1+0x1270] ;  /* 0x0012700001947983 */ /* 0x000ee20000300a00 */
[----:B------:R-:W-:-:S03]  /*22ea0*/  IMAD.MOV.U32 R15, RZ, RZ, R139 ;  /* 0x000000ffff0f7224 */ /* 0x000fc600078e008b */
[----:B------:R-:W4:Y:S01]  /*22eb0*/  LDL.LU.64 R146, [R1+0x1268] ;  /* 0x0012680001927983 */ /* 0x000f220000300a00 */
[----:B------:R-:W-:-:S03]  /*22ec0*/  IMAD.MOV.U32 R14, RZ, RZ, R138 ;  /* 0x000000ffff0e7224 */ /* 0x000fc600078e008a */
[----:B------:R-:W2:Y:S01]  /*22ed0*/  LDL.LU.64 R144, [R1+0x1260] ;  /* 0x0012600001907983 */ /* 0x000ea20000300a00 */
[----:B------:R-:W-:-:S03]  /*22ee0*/  IMAD.MOV.U32 R13, RZ, RZ, R137 ;  /* 0x000000ffff0d7224 */ /* 0x000fc600078e0089 */
[----:B------:R-:W3:Y:S01]  /*22ef0*/  LDL.LU.64 R142, [R1+0x1258] ;  /* 0x00125800018e7983 */ /* 0x000ee20000300a00 */
[----:B------:R-:W-:-:S03]  /*22f00*/  IMAD.MOV.U32 R12, RZ, RZ, R136 ;  /* 0x000000ffff0c7224 */ /* 0x000fc600078e0088 */
[----:B------:R-:W4:Y:S01]  /*22f10*/  LDL.LU.64 R140, [R1+0x1250] ;  /* 0x00125000018c7983 */ /* 0x000f220000300a00 */
[----:B------:R-:W-:Y:S02]  /*22f20*/  IMAD.MOV.U32 R250, RZ, RZ, R135 ;  /* 0x000000fffffa7224 */ /* 0x000fe400078e0087 */
[----:B------:R-:W-:Y:S01]  /*22f30*/  IMAD.MOV.U32 R249, RZ, RZ, R134 ;  /* 0x000000fffff97224 */ /* 0x000fe200078e0086 */
[----:B------:R-:W2:Y:S01]  /*22f40*/  LDL.LU.64 R138, [R1+0x1248] ;  /* 0x00124800018a7983 */ /* 0x000ea20000300a00 */
[----:B------:R-:W-:Y:S02]  /*22f50*/  IMAD.MOV.U32 R248, RZ, RZ, R133 ;  /* 0x000000fffff87224 */ /* 0x000fe400078e0085 */
[----:B------:R-:W-:Y:S01]  /*22f60*/  IMAD.MOV.U32 R247, RZ, RZ, R132 ;  /* 0x000000fffff77224 */ /* 0x000fe200078e0084 */
[----:B------:R-:W3:Y:S01]  /*22f70*/  LDL.LU.64 R136, [R1+0x1240] ;  /* 0x0012400001887983 */ /* 0x000ee20000300a00 */
[----:B------:R-:W-:Y:S02]  /*22f80*/  IMAD.MOV.U32 R19, RZ, RZ, R131 ;  /* 0x000000ffff137224 */ /* 0x000fe400078e0083 */
[----:B------:R-:W-:Y:S01]  /*22f90*/  IMAD.MOV.U32 R18, RZ, RZ, R130 ;  /* 0x000000ffff127224 */ /* 0x000fe200078e0082 */
[----:B------:R-:W4:Y:S01]  /*22fa0*/  LDL.LU.64 R134, [R1+0x1238] ;  /* 0x0012380001867983 */ /* 0x000f220000300a00 */
[----:B------:R-:W-:-:S02]  /*22fb0*/  IMAD.MOV.U32 R17, RZ, RZ, R129 ;  /* 0x000000ffff117224 */ /* 0x000fc400078e0081 */
[----:B------:R-:W-:Y:S01]  /*22fc0*/  IMAD.MOV.U32 R16, RZ, RZ, R128 ;  /* 0x000000ffff107224 */ /* 0x000fe200078e0080 */
[----:B------:R-:W2:Y:S01]  /*22fd0*/  LDL.LU.64 R132, [R1+0x1230] ;  /* 0x0012300001847983 */ /* 0x000ea20000300a00 */
[----:B------:R-:W-:Y:S02]  /*22fe0*/  IMAD.MOV.U32 R246, RZ, RZ, R127 ;  /* 0x000000fffff67224 */ /* 0x000fe400078e007f */
[----:B------:R-:W-:Y:S01]  /*22ff0*/  IMAD.MOV.U32 R245, RZ, RZ, R126 ;  /* 0x000000fffff57224 */ /* 0x000fe200078e007e */
[----:B------:R-:W3:Y:S04]  /*23000*/  LDL.LU.64 R130, [R1+0x1228] ;  /* 0x0012280001827983 */ /* 0x000ee80000300a00 */
[----:B------:R-:W4:Y:S04]  /*23010*/  LDL.LU.64 R128, [R1+0x1220] ;  /* 0x0012200001807983 */ /* 0x000f280000300a00 */
[----:B------:R-:W2:Y:S01]  /*23020*/  LDL.LU.64 R126, [R1+0x1218] ;  /* 0x00121800017e7983 */ /* 0x000ea20000300a00 */
[----:B------:R-:W-:-:S02]  /*23030*/  IMAD.MOV.U32 R244, RZ, RZ, R125 ;  /* 0x000000fffff47224 */ /* 0x000fc400078e007d */
[----:B------:R-:W-:Y:S02]  /*23040*/  IMAD.MOV.U32 R243, RZ, RZ, R124 ;  /* 0x000000fffff37224 */ /* 0x000fe400078e007c */
[----:B------:R-:W-:Y:S01]  /*23050*/  IMAD.MOV.U32 R23, RZ, RZ, R123 ;  /* 0x000000ffff177224 */ /* 0x000fe200078e007b */
[----:B------:R-:W2:Y:S01]  /*23060*/  LDL.LU.64 R124, [R1+0x1210] ;  /* 0x00121000017c7983 */ /* 0x000ea20000300a00 */
[----:B------:R-:W-:Y:S02]  /*23070*/  IMAD.MOV.U32 R22, RZ, RZ, R122 ;  /* 0x000000ffff167224 */ /* 0x000fe400078e007a */
[----:B------:R-:W-:Y:S01]  /*23080*/  IMAD.MOV.U32 R21, RZ, RZ, R121 ;  /* 0x000000ffff157224 */ /* 0x000fe200078e0079 */
[----:B------:R-:W2:Y:S01]  /*23090*/  LDL.LU.64 R122, [R1+0x1208] ;  /* 0x00120800017a7983 */ /* 0x000ea20000300a00 */
[----:B------:R-:W-:Y:S02]  /*230a0*/  IMAD.MOV.U32 R20, RZ, RZ, R120 ;  /* 0x000000ffff147224 */ /* 0x000fe400078e0078 */
[----:B------:R-:W-:Y:S01]  /*230b0*/  IMAD.MOV.U32 R242, RZ, RZ, R119 ;  /* 0x000000fffff27224 */ /* 0x000fe200078e0077 */
[----:B------:R-:W2:Y:S01]  /*230c0*/  LDL.LU.64 R120, [R1+0x1200] ;  /* 0x0012000001787983 */ /* 0x000ea20000300a00 */
[----:B------:R-:W-:-:S02]  /*230d0*/  IMAD.MOV.U32 R240, RZ, RZ, R118 ;  /* 0x000000fffff07224 */ /* 0x000fc400078e0076 */
        /* <DEDUP_REMOVED lines=141> */
[----:B------:R-:W-:-:S03]  /*239b0*/  IMAD.MOV.U32 R3, RZ, RZ, R24 ;  /* 0x000000ffff037224 */ /* 0x000fc600078e0018 */
[----:B------:R-:W2:Y:S04]  /*239c0*/  LDL.LU.64 R24, [R1+0x1080] ;  /* 0x0010800001187983 */ /* 0x000ea80000300a00 */
[----:B------:R0:W-:Y:S04]  /*239d0*/  STL [R1+0x1014], R239 ;  /* 0x001014ef01007387 */ /* 0x0001e80000100800 */
[----:B------:R-:W-:Y:S04]  /*239e0*/  STL [R1+0x1010], R240 ;  /* 0x001010f001007387 */ /* 0x000fe80000100800 */
[----:B------:R-:W-:Y:S01]  /*239f0*/  STL [R1+0x100c], R241 ;  /* 0x00100cf101007387 */ /* 0x000fe20000100800 */
[----:B0-----:R-:W0:Y:S03]  /*23a00*/  LDC R239, c[0x0][0x230] ;  /* 0x00008c00ffef7b82 */ /* 0x001e260000000800 */
        /* <DEDUP_REMOVED lines=22> */
[----:B------:R1:W-:Y:S04]  /*23b70*/  STL [R1+0xfb0], R15 ;  /* 0x000fb00f01007387 */ /* 0x0003e80000100800 */
[----:B------:R-:W-:Y:S04]  /*23b80*/  STL [R1+0xfac], R8 ;  /* 0x000fac0801007387 */ /* 0x000fe80000100800 */
[----:B------:R2:W-:Y:S01]  /*23b90*/  STL [R1+0xfa8], R9 ;  /* 0x000fa80901007387 */ /* 0x0005e20000100800 */
[----:B----4-:R-:W-:-:S02]  /*23ba0*/  IMAD.MOV.U32 R14, RZ, RZ, R129 ;  /* 0x000000ffff0e7224 */ /* 0x010fc400078e0081 */
[----:B-1----:R-:W-:Y:S02]  /*23bb0*/  IMAD.MOV.U32 R15, RZ, RZ, R128 ;  /* 0x000000ffff0f7224 */ /* 0x002fe400078e0080 */
[----:B---3--:R-:W-:Y:S02]  /*23bc0*/  IMAD.MOV.U32 R252, RZ, RZ, R130 ;  /* 0x000000fffffc7224 */ /* 0x008fe400078e0082 */
[----:B--2---:R-:W-:Y:S02]  /*23bd0*/  IMAD.MOV.U32 R9, RZ, RZ, R127 ;  /* 0x000000ffff097224 */ /* 0x004fe400078e007f */
[----:B------:R-:W2:Y:S01]  /*23be0*/  LDL.LU R127, [R1+0x1078] ;  /* 0x00107800017f7983 */ /* 0x000ea20000300800 */
[----:B------:R-:W-:-:S03]  /*23bf0*/  IMAD.MOV.U32 R13, RZ, RZ, R131 ;  /* 0x000000ffff0d7224 */ /* 0x000fc600078e0083 */
[----:B------:R-:W2:Y:S01]  /*23c00*/  LDL.LU R128, [R1+0x1074] ;  /* 0x0010740001807983 */ /* 0x000ea20000300800 */
[----:B------:R-:W-:-:S03]  /*23c10*/  IMAD.MOV.U32 R8, RZ, RZ, R2 ;  /* 0x000000ffff087224 */ /* 0x000fc600078e0002 */
[----:B------:R-:W2:Y:S01]  /*23c20*/  LDL.LU R129, [R1+0x1070] ;  /* 0x0010700001817983 */ /* 0x000ea20000300800 */
[----:B------:R-:W-:-:S03]  /*23c30*/  IMAD.MOV.U32 R12, RZ, RZ, R132 ;  /* 0x000000ffff0c7224 */ /* 0x000fc600078e0084 */
[----:B------:R-:W2:Y:S01]  /*23c40*/  LDL.LU R130, [R1+0x106c] ;  /* 0x00106c0001827983 */ /* 0x000ea20000300800 */
[----:B------:R-:W-:Y:S02]  /*23c50*/  IMAD.MOV.U32 R251, RZ, RZ, R0 ;  /* 0x000000fffffb7224 */ /* 0x000fe400078e0000 */
[----:B------:R-:W-:Y:S01]  /*23c60*/  IMAD.MOV.U32 R2, RZ, RZ, R133 ;  /* 0x000000ffff027224 */ /* 0x000fe200078e0085 */
[----:B------:R-:W2:Y:S01]  /*23c70*/  LDL.LU R131, [R1+0x1068] ;  /* 0x0010680001837983 */ /* 0x000ea20000300800 */
[----:B------:R-:W-:-:S03]  /*23c80*/  IMAD.MOV.U32 R0, RZ, RZ, R134 ;  /* 0x000000ffff007224 */ /* 0x000fc600078e0086 */
        /* <DEDUP_REMOVED lines=34> */
[----:B------:R-:W2:Y:S04]  /*23eb0*/  LDL.LU R149, [R1+0x1020] ;  /* 0x0010200001957983 */ /* 0x000ea80000300800 */
[----:B------:R-:W2:Y:S04]  /*23ec0*/  LDL.LU R150, [R1+0x101c] ;  /* 0x00101c0001967983 */ /* 0x000ea80000300800 */
[----:B------:R-:W2:Y:S04]  /*23ed0*/  LDL.LU R151, [R1+0x1018] ;  /* 0x0010180001977983 */ /* 0x000ea80000300800 */
[----:B------:R-:W3:Y:S04]  /*23ee0*/  LDL.LU R19, [R1+0x224] ;  /* 0x0002240001137983 */ /* 0x000ee80000300800 */
[----:B------:R-:W4:Y:S04]  /*23ef0*/  LDL.LU R250, [R1+0x248] ;  /* 0x0002480001fa7983 */ /* 0x000f280000300800 */
[----:B------:R1:W-:Y:S04]  /*23f00*/  STL [R1+0xfa4], R10 ;  /* 0x000fa40a01007387 */ /* 0x0003e80000100800 */
[----:B-1----:R-:W2:Y:S01]  /*23f10*/  LDL.LU R10, [R1+0x5f0] ;  /* 0x0005f000010a7983 */ /* 0x002ea20000300800 */
[----:B0-----:R-:W-:-:S03]  /*23f20*/  VIADD R239, R239, 0x3f ;  /* 0x0000003fefef7836 */ /* 0x001fc60000000000 */
[----:B------:R0:W-:Y:S01]  /*23f30*/  STL [R1+0xfa0], R11 ;  /* 0x000fa00b01007387 */ /* 0x0001e20000100800 */
[----:B------:R-:W-:Y:S01]  /*23f40*/  UIADD3 UR4, UR4, 0x1, URZ ;  /* 0x0000000104047890 */ /* 0x000fe2000fffe03f */
[----:B0-----:R-:W-:-:S04]  /*23f50*/  SHF.R.S32.HI R11, RZ, 0x1f, R239 ;  /* 0x0000001fff0b7819 */ /* 0x001fc800000114ef */
[----:B------:R-:W-:Y:S02]  /*23f60*/  LEA.HI R11, R11, R239, RZ, 0x6 ;  /* 0x000000ef0b0b7211 */ /* 0x000fe400078f30ff */
[----:B------:R0:W5:Y:S02]  /*23f70*/  LDL.LU R239, [R1+0x1014] ;  /* 0x0010140001ef7983 */ /* 0x0001640000300800 */
[----:B------:R-:W-:-:S04]  /*23f80*/  SHF.R.S32.HI R11, RZ, 0x6, R11 ;  /* 0x00000006ff0b7819 */ /* 0x000fc8000001140b */
[----:B------:R-:W-:Y:S02]  /*23f90*/  ISETP.NE.U32.AND P0, PT, R11, UR4, PT ;  /* 0x000000040b007c0c */ /* 0x000fe4000bf05070 */
[----:B------:R-:W3:Y:S01]  /*23fa0*/  LDL.LU R11, [R1+0x6d8] ;  /* 0x0006d800010b7983 */ /* 0x000ee20000300800 */
[----:B--2---:R-:W-:-:S05]  /*23fb0*/  IADD3 R10, P3, R10, UR44, RZ ;  /* 0x0000002c0a0a7c10 */ /* 0x004fca000ff7e0ff */
[----:B------:R1:W-:Y:S04]  /*23fc0*/  STL [R1+0x5f0], R10 ;  /* 0x0005f00a01007387 */ /* 0x0003e80000100800 */
[----:B-1----:R-:W2:Y:S01]  /*23fd0*/  LDL.LU R10, [R1+0x6d4] ;  /* 0x0006d400010a7983 */ /* 0x002ea20000300800 */
[----:B---3--:R-:W-:-:S05]  /*23fe0*/  IADD3 R11, P2, R11, UR44, RZ ;  /* 0x0000002c0b0b7c10 */ /* 0x008fca000ff5e0ff */
[----:B------:R1:W-:Y:S04]  /*23ff0*/  STL [R1+0x6d8], R11 ;  /* 0x0006d80b01007387 */ /* 0x0003e80000100800 */
[----:B-1----:R-:W3:Y:S01]  /*24000*/  LDL.LU R11, [R1+0x6d0] ;  /* 0x0006d000010b7983 */ /* 0x002ee20000300800 */
        /* <DEDUP_REMOVED lines=12> */
[----:B--2---:R-:W-:-:S05]  /*240d0*/  IADD3.X R10, R10, UR42, RZ, P3, !PT ;  /* 0x0000002a0a0a7c10 */ /* 0x004fca0009ffe4ff */
        /* <DEDUP_REMOVED lines=183> */
[----:B------:R-:W-:Y:S01]  /*24c50*/  STL [R1+0xaec], R11 ;  /* 0x000aec0b01007387 */ /* 0x000fe20000100800 */
[----:B--2---:R-:W-:-:S05]  /*24c60*/  IADD3.X R10, R10, UR6, RZ, P2, !PT ;  /* 0x000000060a0a7c10 */ /* 0x004fca00097fe4ff */
[----:B------:R1:W-:Y:S04]  /*24c70*/  STL [R1+0x6fc], R10 ;  /* 0x0006fc0a01007387 */ /* 0x0003e80000100800 */
[----:B-1----:R-:W2:Y:S04]  /*24c80*/  LDL.LU R10, [R1+0xae8] ;  /* 0x000ae800010a7983 */ /* 0x002ea80000300800 */
[----:B------:R-:W3:Y:S01]  /*24c90*/  LDL.LU R11, [R1+0x5f4] ;  /* 0x0005f400010b7983 */ /* 0x000ee20000300800 */
[----:B--2---:R-:W-:-:S05]  /*24ca0*/  IADD3 R10, P2, R10, UR43, RZ ;  /* 0x0000002b0a0a7c10 */ /* 0x004fca000ff5e0ff */
[----:B------:R1:W-:Y:S04]  /*24cb0*/  STL [R1+0xae8], R10 ;  /* 0x000ae80a01007387 */ /* 0x0003e80000100800 */
[----:B-1----:R-:W2:Y:S01]  /*24cc0*/  LDL.LU R10, [R1+0xae4] ;  /* 0x000ae400010a7983 */ /* 0x002ea20000300800 */
[----:B---3--:R-:W-:-:S05]  /*24cd0*/  IADD3.X R11, R11, UR6, RZ, P1, !PT ;  /* 0x000000060b0b7c10 */ /* 0x008fca0008ffe4ff */
[----:B------:R1:W-:Y:S04]  /*24ce0*/  STL [R1+0x5f4], R11 ;  /* 0x0005f40b01007387 */ /* 0x0003e80000100800 */
[----:B-1----:R-:W3:Y:S01]  /*24cf0*/  LDL.LU R11, [R1+0x6f4] ;  /* 0x0006f400010b7983 */ /* 0x002ee20000300800 */
        /* <DEDUP_REMOVED lines=502> */
[----:B------:R-:W-:Y:S01]  /*26c60*/  STL [R1+0x870], R11 ;  /* 0x0008700b01007387 */ /* 0x000fe20000100800 */
[----:B--2---:R-:W-:-:S05]  /*26c70*/  IADD3 R10, P1, R10, UR43, RZ ;  /* 0x0000002b0a0a7c10 */ /* 0x004fca000ff3e0ff */
[----:B------:R1:W-:Y:S04]  /*26c80*/  STL [R1+0x844], R10 ;  /* 0x0008440a01007387 */ /* 0x0003e80000100800 */
[----:B-1----:R-:W2:Y:S04]  /*26c90*/  LDL.LU R10, [R1+0x868] ;  /* 0x00086800010a7983 */ /* 0x002ea80000300800 */
[----:B------:R-:W3:Y:S01]  /*26ca0*/  LDL.LU R11, [R1+0x83c] ;  /* 0x00083c00010b7983 */ /* 0x000ee20000300800 */
        /* <DEDUP_REMOVED lines=511> */
[----:B-1----:R-:W2:Y:S02]  /*28ca0*/  LDL.LU R10, [R1+0x474] ;  /* 0x00047400010a7983 */ /* 0x002ea40000300800 */
[----:B--2---:R-:W-:-:S05]  /*28cb0*/  IADD3 R10, P5, R10, UR43, RZ ;  /* 0x0000002b0a0a7c10 */ /* 0x004fca000ffbe0ff */
[----:B------:R1:W-:Y:S04]  /*28cc0*/  STL [R1+0x474], R10 ;  /* 0x0004740a01007387 */ /* 0x0003e80000100800 */
[----:B------:R-:W2:Y:S04]  /*28cd0*/  LDL.LU R11, [R1+0x498] ;  /* 0x00049800010b7983 */ /* 0x000ea80000300800 */
[----:B-1----:R-:W3:Y:S01]  /*28ce0*/  LDL.LU R10, [R1+0x46c] ;  /* 0x00046c00010a7983 */ /* 0x002ee20000300800 */
[----:B--2---:R-:W-:Y:S02]  /*28cf0*/  IADD3.X R11, R11, UR6, RZ, P4, !PT ;  /* 0x000000060b0b7c10 */ /* 0x004fe4000a7fe4ff */
[----:B---3--:R-:W-:-:S03]  /*28d00*/  IADD3 R10, P4, R10, UR43, RZ ;  /* 0x0000002b0a0a7c10 */ /* 0x008fc6000ff9e0ff */
[----:B------:R1:W-:Y:S04]  /*28d10*/  STL [R1+0x498], R11 ;  /* 0x0004980b01007387 */ /* 0x0003e80000100800 */
[----:B------:R2:W-:Y:S04]  /*28d20*/  STL [R1+0x46c], R10 ;  /* 0x00046c0a01007387 */ /* 0x0005e80000100800 */
[----:B-1----:R-:W3:Y:S04]  /*28d30*/  LDL.LU R11, [R1+0x490] ;  /* 0x00049000010b7983 */ /* 0x002ee80000300800 */
[----:B--2---:R-:W2:Y:S01]  /*28d40*/  LDL.LU R10, [R1+0x464] ;  /* 0x00046400010a7983 */ /* 0x004ea20000300800 */
[----:B---3--:R-:W-:-:S02]  /*28d50*/  IADD3.X R11, R11, UR6, RZ, P3, !PT ;  /* 0x000000060b0b7c10 */ /* 0x008fc40009ffe4ff */
[----:B--2---:R-:W-:-:S03]  /*28d60*/  IADD3 R10, P3, R10, UR43, RZ ;  /* 0x0000002b0a0a7c10 */ /* 0x004fc6000ff7e0ff */
        /* <DEDUP_REMOVED lines=376> */
[----:B------:R-:W-:-:S02]  /*2a4f0*/  IADD3.X R240, R240, UR6, RZ, P5, !PT ;  /* 0x00000006f0f07c10 */ /* 0x000fc4000affe4ff */
[----:B------:R-:W-:Y:S02]  /*2a500*/  IADD3 R241, P5, R241, UR43, RZ ;  /* 0x0000002bf1f17c10 */ /* 0x000fe4000ffbe0ff */
[----:B------:R-:W-:Y:S02]  /*2a510*/  IADD3.X R242, R242, UR6, RZ, P4, !PT ;  /* 0x00000006f2f27c10 */ /* 0x000fe4000a7fe4ff */
[----:B------:R-:W-:Y:S02]  /*2a520*/  IADD3 R20, P4, R20, UR43, RZ ;  /* 0x0000002b14147c10 */ /* 0x000fe4000ff9e0ff */
[----:B------:R-:W-:Y:S02]  /*2a530*/  IADD3.X R243, R243, UR6, RZ, P3, !PT ;  /* 0x00000006f3f37c10 */ /* 0x000fe40009ffe4ff */
[----:B------:R-:W-:Y:S02]  /*2a540*/  IADD3 R21, P3, R21, UR43, RZ ;  /* 0x0000002b15157c10 */ /* 0x000fe4000ff7e0ff */
        /* <DEDUP_REMOVED lines=8> */
[----:B---3--:R-:W-:Y:S02]  /*2a5d0*/  IADD3.X R11, R11, UR6, RZ, P6, !PT ;  /* 0x000000060b0b7c10 */ /* 0x008fe4000b7fe4ff */
[----:B--2---:R-:W-:-:S03]  /*2a5e0*/  IADD3 R10, P6, R10, UR43, RZ ;  /* 0x0000002b0a0a7c10 */ /* 0x004fc6000ffde0ff */
[----:B------:R1:W-:Y:S04]  /*2a5f0*/  STL [R1+0x298], R11 ;  /* 0x0002980b01007387 */ /* 0x0003e80000100800 */
[----:B------:R2:W-:Y:S04]  /*2a600*/  STL [R1+0x26c], R10 ;  /* 0x00026c0a01007387 */ /* 0x0005e80000100800 */
[----:B-1----:R-:W3:Y:S01]  /*2a610*/  LDL.LU R11, [R1+0x220] ;  /* 0x00022000010b7983 */ /* 0x002ee20000300800 */
[----:B--2---:R-:W-:Y:S02]  /*2a620*/  IMAD.MOV.U32 R10, RZ, RZ, R2 ;  /* 0x000000ffff0a7224 */ /* 0x004fe400078e0002 */
[----:B------:R-:W-:-:S02]  /*2a630*/  IMAD.MOV.U32 R2, RZ, RZ, R0 ;  /* 0x000000ffff027224 */ /* 0x000fc400078e0000 */
[----:B------:R-:W2:Y:S04]  /*2a640*/  LDL.LU R0, [R1+0x210] ;  /* 0x0002100001007983 */ /* 0x000ea80000300800 */
[----:B------:R1:W-:Y:S04]  /*2a650*/  STL [R1+0x290], R240 ;  /* 0x000290f001007387 */ /* 0x0003e80000100800 */
[----:B-1----:R0:W5:Y:S04]  /*2a660*/  LDL.LU R240, [R1+0x1010] ;  /* 0x0010100001f07983 */ /* 0x0021680000300800 */
[----:B------:R1:W-:Y:S04]  /*2a670*/  STL [R1+0x264], R241 ;  /* 0x000264f101007387 */ /* 0x0003e80000100800 */
[----:B-1----:R0:W5:Y:S04]  /*2a680*/  LDL.LU R241, [R1+0x100c] ;  /* 0x00100c0001f17983 */ /* 0x0021680000300800 */
[----:B------:R1:W-:Y:S04]  /*2a690*/  STL [R1+0x288], R242 ;  /* 0x000288f201007387 */ /* 0x0003e80000100800 */
[----:B-1----:R0:W5:Y:S04]  /*2a6a0*/  LDL.LU R242, [R1+0x1008] ;  /* 0x0010080001f27983 */ /* 0x0021680000300800 */
[----:B------:R1:W-:Y:S01]  /*2a6b0*/  STL [R1+0x25c], R20 ;  /* 0x00025c1401007387 */ /* 0x0003e20000100800 */
[----:B------:R-:W-:-:S03]  /*2a6c0*/  IADD3.X R246, R246, UR6, RZ, P6, !PT ;  /* 0x00000006f6f67c10 */ /* 0x000fc6000b7fe4ff */
[----:B-1----:R0:W5:Y:S04]  /*2a6d0*/  LDL.LU R20, [R1+0x1004] ;  /* 0x0010040001147983 */ /* 0x0021680000300800 */
[----:B------:R1:W-:Y:S01]  /*2a6e0*/  STL [R1+0x280], R243 ;  /* 0x000280f301007387 */ /* 0x0003e20000100800 */
[----:B------:R-:W-:-:S03]  /*2a6f0*/  IADD3 R16, P6, R16, UR43, RZ ;  /* 0x0000002b10107c10 */ /* 0x000fc6000ffde0ff */
[----:B-1----:R0:W5:Y:S04]  /*2a700*/  LDL.LU R243, [R1+0x1000] ;  /* 0x0010000001f37983 */ /* 0x0021680000300800 */
[----:B------:R1:W-:Y:S04]  /*2a710*/  STL [R1+0x254], R21 ;  /* 0x0002541501007387 */ /* 0x0003e80000100800 */
[----:B-1----:R0:W5:Y:S04]  /*2a720*/  LDL.LU R21, [R1+0xffc] ;  /* 0x000ffc0001157983 */ /* 0x0021680000300800 */
        /* <DEDUP_REMOVED lines=12> */
[----:B------:R1:W-:Y:S01]  /*2a7f0*/  STL [R1+0x23c], R16 ;  /* 0x00023c1001007387 */ /* 0x0003e20000100800 */
[----:B----4-:R-:W-:-:S03]  /*2a800*/  IADD3.X R250, R250, UR6, RZ, P2, !PT ;  /* 0x00000006fafa7c10 */ /* 0x010fc600097fe4ff */
[----:B-1----:R0:W5:Y:S04]  /*2a810*/  LDL.LU R16, [R1+0xfe4] ;  /* 0x000fe40001107983 */ /* 0x0021680000300800 */
[----:B------:R1:W-:Y:S01]  /*2a820*/  STL [R1+0x260], R247 ;  /* 0x000260f701007387 */ /* 0x0003e20000100800 */
[----:B------:R-:W-:-:S03]  /*2a830*/  IADD3 R12, P2, R12, UR43, RZ ;  /* 0x0000002b0c0c7c10 */ /* 0x000fc6000ff5e0ff */
        /* <DEDUP_REMOVED lines=27> */
[----:B------:R1:W-:Y:S01]  /*2a9f0*/  STL [R1+0x238], R252 ;  /* 0x000238fc01007387 */ /* 0x0003e20000100800 */
[----:B------:R-:W-:-:S03]  /*2aa00*/  IADD3.X R2, R2, UR6, RZ, P2, !PT ;  /* 0x0000000602027c10 */ /* 0x000fc600097fe4ff */
        /* <DEDUP_REMOVED lines=8> */
[----:B---3--:R-:W-:-:S03]  /*2aa90*/  IADD3.X R11, R11, UR6, RZ, P3, !PT ;  /* 0x000000060b0b7c10 */ /* 0x008fc60009ffe4ff */
[----:B-1----:R0:W5:Y:S04]  /*2aaa0*/  LDL.LU R9, [R1+0xfa8] ;  /* 0x000fa80001097983 */ /* 0x0021680000300800 */
[----:B------:R1:W-:Y:S01]  /*2aab0*/  STL [R1+0x6e0], R10 ;  /* 0x0006e00a01007387 */ /* 0x0003e20000100800 */
[----:B--2---:R-:W-:-:S03]  /*2aac0*/  IADD3.X R0, R0, UR6, RZ, P1, !PT ;  /* 0x0000000600007c10 */ /* 0x004fc60008ffe4ff */
[----:B-1----:R0:W5:Y:S04]  /*2aad0*/  LDL.LU R10, [R1+0xfa4] ;  /* 0x000fa400010a7983 */ /* 0x0021680000300800 */
[----:B------:R1:W-:Y:S04]  /*2aae0*/  STL [R1+0x220], R11 ;  /* 0x0002200b01007387 */ /* 0x0003e80000100800 */
[----:B-1----:R0:W5:Y:S04]  /*2aaf0*/  LDL.LU R11, [R1+0xfa0] ;  /* 0x000fa000010b7983 */ /* 0x0021680000300800 */
[----:B------:R1:W-:Y:S04]  /*2ab00*/  STL [R1+0x218], R2 ;  /* 0x0002180201007387 */ /* 0x0003e80000100800 */
[----:B-1----:R-:W2:Y:S04]  /*2ab10*/  LDL.LU R2, [R1+0xf9c] ;  /* 0x000f9c0001027983 */ /* 0x002ea80000300800 */
[----:B------:R1:W-:Y:S04]  /*2ab20*/  STL [R1+0x210], R0 ;  /* 0x0002100001007387 */ /* 0x0003e80000100800 */
[----:B-1----:R-:W3:Y:S01]  /*2ab30*/  LDL.LU R0, [R1+0xf98] ;  /* 0x000f980001007983 */ /* 0x002ee20000300800 */
[----:B------:R-:W-:Y:S01]  /*2ab40*/  WARPGROUP.ARRIVE ;  /* 0x00000000000079c5 */ /* 0x000fe20000000000 */
[----:B------:R-:W-:Y:S01]  /*2ab50*/  UMOV UR20, UR36 ;  /* 0x0000002400147c82 */ /* 0x000fe20008000000 */
[----:B------:R-:W-:-:S04]  /*2ab60*/  UMOV UR21, UR37 ;  /* 0x0000002500157c82 */ /* 0x000fc80008000000 */
[----:B------:R-:W-:Y:S01]  /*2ab70*/  HGMMA.64x256x16.F32 R24, gdesc[UR20].tnspA, R24, gsb0 ;  /* 0x23e00000141879f0 */ /* 0x000fe20008000818 */
[----:B------:R-:W-:Y:S01]  /*2ab80*/  UMOV UR24, UR8 ;  /* 0x0000000800187c82 */ /* 0x000fe20008000000 */
[----:B------:R-:W-:Y:S01]  /*2ab90*/  UMOV UR25, UR9 ;  /* 0x0000000900197c82 */ /* 0x000fe20008000000 */
[----:B------:R-:W-:Y:S01]  /*2aba0*/  UMOV UR28, UR12 ;  /* 0x0000000c001c7c82 */ /* 0x000fe20008000000 */
[----:B------:R-:W-:Y:S01]  /*2abb0*/  UMOV UR29, UR13 ;  /* 0x0000000d001d7c82 */ /* 0x000fe20008000000 */
[----:B--2---:R-:W-:Y:S02]  /*2abc0*/  IADD3.X R2, R2, UR6, RZ, P5, !PT ;  /* 0x0000000602027c10 */ /* 0x004fe4000affe4ff */
[----:B---3--:R-:W-:-:S05]  /*2abd0*/  IADD3.X R0, R0, UR6, RZ, P6, !PT ;  /* 0x0000000600007c10 */ /* 0x008fca000b7fe4ff */
[----:B------:R1:W-:Y:S04]  /*2abe0*/  STL [R1+0x208], R0 ;  /* 0x0002080001007387 */ /* 0x0003e80000100800 */
[----:B-1----:R0:W5:Y:S04]  /*2abf0*/  LDL.LU R0, [R1+0xf94] ;  /* 0x000f940001007983 */ /* 0x0021680000300800 */
[----:B------:R1:W-:Y:S04]  /*2ac00*/  STL [R1+0x200], R2 ;  /* 0x0002000201007387 */ /* 0x0003e80000100800 */
[----:B-1----:R-:W2:Y:S01]  /*2ac10*/  LDL.LU R2, [R1+0xf90] ;  /* 0x000f900001027983 */ /* 0x002ea20000300800 */
[----:B------:R-:W-:-:S02]  /*2ac20*/  WARPGROUP.DEPBAR.LE gsb0, 0x0 ;  /* 0x00008000000079c5 */ /* 0x000fc40000010000 */
[----:B------:R-:W-:-:S06]  /*2ac30*/  WARPGROUP.ARRIVE ;  /* 0x00000000000079c5 */ /* 0x000fcc0000000000 */
[----:B------:R-:W-:Y:S01]  /*2ac40*/  HGMMA.64x256x16.F32 R24, gdesc[UR24].tnspA, R24, gsb0 ;  /* 0x23e00000181879f0 */ /* 0x000fe20008000818 */
[----:B------:R-:W-:Y:S01]  /*2ac50*/  UMOV UR32, UR16 ;  /* 0x0000001000207c82 */ /* 0x000fe20008000000 */
[----:B------:R-:W-:Y:S01]  /*2ac60*/  UMOV UR33, UR17 ;  /* 0x0000001100217c82 */ /* 0x000fe20008000000 */
[----:B------:R-:W-:Y:S02]  /*2ac70*/  WARPGROUP.DEPBAR.LE gsb0, 0x0 ;  /* 0x00008000000079c5 */ /* 0x000fe40000010000 */
[----:B------:R-:W-:-:S15]  /*2ac80*/  WARPGROUP.ARRIVE ;  /* 0x00000000000079c5 */ /* 0x000fde0000000000 */
[----:B------:R-:W-:-:S08]  /*2ac90*/  NOP ;  /* 0x0000000000007918 */ /* 0x000fd00000000000 */
[----:B------:R-:W-:Y:S01]  /*2aca0*/  HGMMA.64x256x16.F32 R24, gdesc[UR28].tnspA, R24, gsb0 ;  /* 0x23e000001c1879f0 */ /* 0x000fe20008000818 */
[----:B--2---:R-:W-:-:S05]  /*2acb0*/  IADD3.X R2, R2, UR42, RZ, P4, !PT ;  /* 0x0000002a02027c10 */ /* 0x004fca000a7fe4ff */
[----:B------:R1:W-:Y:S04]  /*2acc0*/  STL [R1+0x6dc], R2 ;  /* 0x0006dc0201007387 */ /* 0x0003e80000100800 */
[----:B-1----:R0:W5:Y:S01]  /*2acd0*/  LDL.LU R2, [R1+0xf8c] ;  /* 0x000f8c0001027983 */ /* 0x0021620000300800 */
[----:B------:R-:W-:Y:S02]  /*2ace0*/  WARPGROUP.DEPBAR.LE gsb0, 0x0 ;  /* 0x00008000000079c5 */ /* 0x000fe40000010000 */
[----:B------:R-:W-:-:S15]  /*2acf0*/  WARPGROUP.ARRIVE ;  /* 0x00000000000079c5 */ /* 0x000fde0000000000 */
[----:B------:R-:W-:Y:S03]  /*2ad00*/  HGMMA.64x256x16.F32 R24, gdesc[UR32].tnspA, R24, gsb0 ;  /* 0x23e00000201879f0 */ /* 0x000fe60008000818 */
[----:B------:R-:W-:Y:S02]  /*2ad10*/  WARPGROUP.DEPBAR.LE gsb0, 0x0 ;  /* 0x00008000000079c5 */ /* 0x000fe40000010000 */
[----:B0-----:R-:W-:Y:S05]  /*2ad20*/  @P0 BRA `(.L_x_1) ;  /* 0xfffffee400dc0947 */ /* 0x001fea000383ffff */
[----:B-----5:R-:W2:Y:S01]  /*2ad30*/  LDL.LU R0, [R1+0x1d8] ;  /* 0x0001d80001007983 */ /* 0x020ea20000300800 */
[----:B------:R-:W-:Y:S02]  /*2ad40*/  F2FP.F16.F32.PACK_AB R147, R151, R147 ;  /* 0x000000939793723e */ /* 0x000fe400000000ff */
[----:B------:R-:W-:Y:S01]  /*2ad50*/  F2FP.F16.F32.PACK_AB R146, R150, R146 ;  /* 0x000000929692723e */ /* 0x000fe200000000ff */
[----:B------:R-:W3:Y:S01]  /*2ad60*/  LDL.LU R151, [R1+0x1dc] ;  /* 0x0001dc0001977983 */ /* 0x000ee20000300800 */
[----:B------:R-:W-:Y:S02]  /*2ad70*/  F2FP.F16.F32.PACK_AB R145, R149, R145 ;  /* 0x000000919591723e */ /* 0x000fe400000000ff */
[----:B------:R-:W-:Y:S01]  /*2ad80*/  F2FP.F16.F32.PACK_AB R144, R148, R144 ;  /* 0x000000909490723e */ /* 0x000fe200000000ff */
[----:B------:R-:W4:Y:S01]  /*2ad90*/  LDL.LU R150, [R1+0x1f0] ;  /* 0x0001f00001967983 */ /* 0x000f220000300800 */
[----:B------:R-:W-:-:S03]  /*2ada0*/  F2FP.F16.F32.PACK_AB R139, R143, R139 ;  /* 0x0000008b8f8b723e */ /* 0x000fc600000000ff */
[----:B------:R-:W4:Y:S04]  /*2adb0*/  LDL.LU R149, [R1+0x1f4] ;  /* 0x0001f40001957983 */ /* 0x000f280000300800 */
[----:B------:R-:W4:Y:S04]  /*2adc0*/  LDL.LU R148, [R1+0x1f8] ;  /* 0x0001f80001947983 */ /* 0x000f280000300800 */
[----:B------:R-:W4:Y:S01]  /*2add0*/  LDL.LU R143, [R1+0x1fc] ;  /* 0x0001fc00018f7983 */ /* 0x000f220000300800 */
[----:B------:R-:W-:Y:S02]  /*2ade0*/  F2FP.F16.F32.PACK_AB R115, R119, R115 ;  /* 0x000000737773723e */ /* 0x000fe400000000ff */
[----:B------:R-:W-:-:S02]  /*2adf0*/  F2FP.F16.F32.PACK_AB R114, R118, R114 ;  /* 0x000000727672723e */ /* 0x000fc400000000ff */
[----:B------:R-:W-:Y:S02]  /*2ae00*/  F2FP.F16.F32.PACK_AB R113, R117, R113 ;  /* 0x000000717571723e */ /* 0x000fe400000000ff */
[----:B------:R-:W-:Y:S02]  /*2ae10*/  F2FP.F16.F32.PACK_AB R112, R116, R112 ;  /* 0x000000707470723e */ /* 0x000fe400000000ff */
[----:B------:R-:W-:Y:S02]  /*2ae20*/  F2FP.F16.F32.PACK_AB R107, R111, R107 ;  /* 0x0000006b6f6b723e */ /* 0x000fe400000000ff */
[----:B------:R-:W-:Y:S02]  /*2ae30*/  F2FP.F16.F32.PACK_AB R106, R110, R106 ;  /* 0x0000006a6e6a723e */ /* 0x000fe400000000ff */
        /* <DEDUP_REMOVED lines=111> */
[----:B--2---:R-:W-:Y:S02]  /*2b530*/  F2FP.F16.F32.PACK_AB R14, R0, R14 ;  /* 0x0000000e000e723e */ /* 0x004fe400000000ff */
[----:B---3--:R-:W-:Y:S02]  /*2b540*/  F2FP.F16.F32.PACK_AB R15, R151, R15 ;  /* 0x0000000f970f723e */ /* 0x008fe400000000ff */
[----:B----4-:R-:W-:Y:S02]  /*2b550*/  F2FP.F16.F32.PACK_AB R8, R150, R8 ;  /* 0x000000089608723e */ /* 0x010fe400000000ff */
[----:B------:R-:W-:Y:S02]  /*2b560*/  F2FP.F16.F32.PACK_AB R9, R149, R9 ;  /* 0x000000099509723e */ /* 0x000fe400000000ff */
[----:B------:R-:W-:-:S02]  /*2b570*/  F2FP.F16.F32.PACK_AB R10, R148, R10 ;  /* 0x0000000a940a723e */ /* 0x000fc400000000ff */
[----:B------:R-:W-:-:S07]  /*2b580*/  F2FP.F16.F32.PACK_AB R11, R143, R11 ;  /* 0x0000000b8f0b723e */ /* 0x000fce00000000ff */
.L_x_0:
[----:B------:R-:W0:Y:S01]  /*2b590*/  S2R R4, SR_TID.X ;  /* 0x0000000000047919 */ /* 0x000e220000002100 */
[----:B------:R-:W-:Y:S01]  /*2b5a0*/  ULDC.64 UR8, c[0x0][0x228] ;  /* 0x00008a0000087ab9 */ /* 0x000fe20000000a00 */
[----:B------:R-:W-:Y:S01]  /*2b5b0*/  ULDC UR4, c[0x0][0x244] ;  /* 0x0000910000047ab9 */ /* 0x000fe20000000800 */
[----:B------:R-:W-:Y:S01]  /*2b5c0*/  ULDC UR6, c[0x0][0x22c] ;  /* 0x00008b0000067ab9 */ /* 0x000fe20000000800 */
[----:B------:R-:W2:Y:S04]  /*2b5d0*/  LDL.LU R134, [R1+0xc0c] ;  /* 0x000c0c0001867983 */ /* 0x000ea80000300800 */
[----:B------:R-:W3:Y:S04]  /*2b5e0*/  LDL.LU R133, [R1+0xc08] ;  /* 0x000c080001857983 */ /* 0x000ee80000300800 */
[----:B------:R-:W4:Y:S04]  /*2b5f0*/  LDL.LU R135, [R1+0xc04] ;  /* 0x000c040001877983 */ /* 0x000f280000300800 */
[----:B------:R-:W4:Y:S01]  /*2b600*/  LDL.LU R132, [R1+0xc00] ;  /* 0x000c000001847983 */ /* 0x000f220000300800 */
[----:B0-----:R-:W-:-:S02]  /*2b610*/  IMAD.SHL.U32 R0, R4, 0x80, RZ ;  /* 0x0000008004007824 */ /* 0x001fc400078e00ff */
[C---:B------:R-:W-:Y:S02]  /*2b620*/  IMAD.SHL.U32 R3, R4.reuse, 0x10, RZ ;  /* 0x0000001004037824 */ /* 0x040fe400078e00ff */
[----:B-----5:R-:W-:Y:S01]  /*2b630*/  IMAD.SHL.U32 R5, R4, 0x8, RZ ;  /* 0x0000000804057824 */ /* 0x020fe200078e00ff */
[----:B------:R-:W-:Y:S02]  /*2b640*/  LOP3.LUT R0, R0, 0x400, RZ, 0xc0, !PT ;  /* 0x0000040000007812 */ /* 0x000fe400078ec0ff */
[----:B------:R-:W-:-:S04]  /*2b650*/  LOP3.LUT R4, R3, 0x70, RZ, 0xc0, !PT ;  /* 0x0000007003047812 */ /* 0x000fc800078ec0ff */
[----:B------:R-:W-:Y:S02]  /*2b660*/  IADD3 R0, R0, UR7, R4 ;  /* 0x0000000700007c10 */ /* 0x000fe4000fffe004 */
[----:B------:R-:W-:-:S05]  /*2b670*/  LOP3.LUT R4, R5, 0x380, RZ, 0xc0, !PT ;  /* 0x0000038005047812 */ /* 0x000fca00078ec0ff */
[----:B------:R-:W-:Y:S01]  /*2b680*/  IMAD.IADD R0, R4, 0x1, R0 ;  /* 0x0000000104007824 */ /* 0x000fe200078e0200 */
[----:B------:R-:W-:Y:S01]  /*2b690*/  BAR.SYNC.DEFER_BLOCKING 0x0 ;  /* 0x0000000000007b1d */ /* 0x000fe20000010000 */
[----:B------:R-:W-:-:S05]  /*2b6a0*/  LOP3.LUT R3, R3, 0x7f0, RZ, 0xc0, !PT ;  /* 0x000007f003037812 */ /* 0x000fca00078ec0ff */
[----:B------:R-:W-:Y:S02]  /*2b6b0*/  STSM.16.M88.4 [R0], R116 ;  /* 0x0000007400007844 */ /* 0x000fe40000000200 */
[----:B------:R-:W-:Y:S06]  /*2b6c0*/  BAR.SYNC.DEFER_BLOCKING 0x0 ;  /* 0x0000000000007b1d */ /* 0x000fec0000010000 */
[----:B------:R-:W0:Y:S02]  /*2b6d0*/  LDS.128 R4, [R3+UR7] ;  /* 0x0000000703047984 */ /* 0x000e240008000c00 */
[----:B------:R-:W-:Y:S06]  /*2b6e0*/  BAR.SYNC.DEFER_BLOCKING 0x0 ;  /* 0x0000000000007b1d */ /* 0x000fec0000010000 */
[----:B------:R-:W-:Y:S02]  /*2b6f0*/  STSM.16.M88.4 [R0], R108 ;  /* 0x0000006c00007844 */ /* 0x000fe40000000200 */
[----:B------:R-:W-:Y:S06]  /*2b700*/  BAR.SYNC.DEFER_BLOCKING 0x0 ;  /* 0x0000000000007b1d */ /* 0x000fec0000010000 */
[----:B------:R-:W1:Y:S02]  /*2b710*/  LDS.128 R108, [R3+UR7] ;  /* 0x00000007036c7984 */ /* 0x000e640008000c00 */
        /* <DEDUP_REMOVED lines=109> */
[----:B------:R0:W-:Y:S02]  /*2bdf0*/  STSM.16.M88.4 [R0], R128 ;  /* 0x0000008000007844 */ /* 0x0001e40000000200 */
[----:B------:R-:W-:Y:S01]  /*2be00*/  BAR.SYNC.DEFER_BLOCKING 0x0 ;  /* 0x0000000000007b1d */ /* 0x000fe20000010000 */
[----:B--2---:R-:W-:-:S07]  /*2be10*/  ISETP.GE.AND P0, PT, R134, UR8, PT ;  /* 0x0000000886007c0c */ /* 0x004fce000bf06270 */
[----:B0-----:R-:W0:Y:S01]  /*2be20*/  LDC R130, c[0x0][0x248] ;  /* 0x00009200ff827b82 */ /* 0x001e220000000800 */
[----:B------:R-:W2:Y:S01]  /*2be30*/  LDS.128 R120, [R3+UR7] ;  /* 0x0000000703787984 */ /* 0x000ea20008000c00 */
[----:B------:R-:W-:-:S06]  /*2be40*/  ULDC UR8, c[0x0][0x22c] ;  /* 0x00008b0000087ab9 */ /* 0x000fcc0000000800 */
[----:B------:R-:W-:Y:S06]  /*2be50*/  BAR.SYNC.DEFER_BLOCKING 0x0 ;  /* 0x0000000000007b1d */ /* 0x000fec0000010000 */
[----:B------:R-:W-:Y:S02]  /*2be60*/  STSM.16.M88.4 [R0], R136 ;  /* 0x0000008800007844 */ /* 0x000fe40000000200 */
[----:B------:R-:W-:Y:S06]  /*2be70*/  BAR.SYNC.DEFER_BLOCKING 0x0 ;  /* 0x0000000000007b1d */ /* 0x000fec0000010000 */
[----:B------:R-:W2:Y:S02]  /*2be80*/  LDS.128 R124, [R3+UR7] ;  /* 0x00000007037c7984 */ /* 0x000ea40008000c00 */
[----:B------:R-:W-:Y:S06]  /*2be90*/  BAR.SYNC.DEFER_BLOCKING 0x0 ;  /* 0x0000000000007b1d */ /* 0x000fec0000010000 */
[----:B------:R3:W-:Y:S02]  /*2bea0*/  STSM.16.M88.4 [R0], R144 ;  /* 0x0000009000007844 */ /* 0x0007e40000000200 */
[----:B---3--:R-:W-:Y:S01]  /*2beb0*/  IMAD R0, R134, UR4, RZ ;  /* 0x0000000486007c24 */ /* 0x008fe2000f8e02ff */
[----:B------:R-:W-:Y:S01]  /*2bec0*/  ULDC.64 UR4, c[0x0][0x220] ;  /* 0x0000880000047ab9 */ /* 0x000fe20000000a00 */
[----:B------:R-:W3:Y:S04]  /*2bed0*/  LDL.LU R134, [R1+0xbfc] ;  /* 0x000bfc0001867983 */ /* 0x000ee80000300800 */
[----:B------:R-:W2:Y:S01]  /*2bee0*/  LDL.LU R131, [R1+0xbf8] ;  /* 0x000bf80001837983 */ /* 0x000ea20000300800 */
[----:B------:R-:W-:Y:S01]  /*2bef0*/  BAR.SYNC.DEFER_BLOCKING 0x0 ;  /* 0x0000000000007b1d */ /* 0x000fe20000010000 */
[C---:B------:R-:W-:Y:S01]  /*2bf00*/  ISETP.LT.AND P1, PT, R2.reuse, UR9, !P0 ;  /* 0x0000000902007c0c */ /* 0x040fe2000c721270 */
[----:B0-----:R-:W-:Y:S01]  /*2bf10*/  IMAD R129, R2, R130, RZ ;  /* 0x0000008202817224 */ /* 0x001fe200078e02ff */
[----:B------:R-:W-:-:S03]  /*2bf20*/  LEA R2, P2, R0, UR4, 0x1 ;  /* 0x0000000400027c11 */ /* 0x000fc6000f8408ff */
[----:B------:R-:W-:Y:S01]  /*2bf30*/  ULDC UR4, c[0x0][0x22c] ;  /* 0x00008b0000047ab9 */ /* 0x000fe20000000800 */
[----:B------:R-:W-:Y:S01]  /*2bf40*/  LEA.HI.X.SX32 R0, R0, UR5, 0x1, P2 ;  /* 0x0000000500007c11 */ /* 0x000fe200090f0eff */
[----:B------:R-:W-:Y:S01]  /*2bf50*/  ULDC UR5, c[0x0][0x22c] ;  /* 0x00008b0000057ab9 */ /* 0x000fe20000000800 */
[----:B------:R-:W-:-:S04]  /*2bf60*/  LEA R128, P2, R129, R2, 0x1 ;  /* 0x0000000281807211 */ /* 0x000fc800078408ff */
[----:B------:R-:W-:Y:S02]  /*2bf70*/  LEA.HI.X.SX32 R129, R129, R0, 0x1, P2 ;  /* 0x0000000081817211 */ /* 0x000fe400010f0eff */
[C---:B------:R-:W-:Y:S01]  /*2bf80*/  ISETP.LT.AND P2, PT, R133.reuse, UR4, !P0 ;  /* 0x0000000485007c0c */ /* 0x040fe2000c741270 */
[----:B------:R-:W-:Y:S02]  /*2bf90*/  ULDC UR4, c[0x0][0x22c] ;  /* 0x00008b0000047ab9 */ /* 0x000fe40000000800 */
[----:B------:R0:W-:Y:S02]  /*2bfa0*/  @P1 STG.E.U16 desc[UR40][R128.64], R4 ;  /* 0x0000000480001986 */ /* 0x0001e4000c101528 */
[----:B0-----:R-:W-:Y:S02]  /*2bfb0*/  IMAD R129, R133, R130, RZ ;  /* 0x0000008285817224 */ /* 0x001fe400078e02ff */
[----:B------:R-:W2:Y:S03]  /*2bfc0*/  LDL.LU R133, [R1+0xbf4] ;  /* 0x000bf40001857983 */ /* 0x000ea60000300800 */
[----:B------:R-:W-:-:S04]  /*2bfd0*/  LEA R128, P1, R129, R2, 0x1 ;  /* 0x0000000281807211 */ /* 0x000fc800078208ff */
[----:B------:R-:W-:-:S05]  /*2bfe0*/  LEA.HI.X.SX32 R129, R129, R0, 0x1, P1 ;  /* 0x0000000081817211 */ /* 0x000fca00008f0eff */
[----:B------:R0:W-:Y:S01]  /*2bff0*/  @P2 STG.E.U16 desc[UR40][R128.64], R5 ;  /* 0x0000000580002986 */ /* 0x0001e2000c101528 */
[C---:B----4-:R-:W-:Y:S01]  /*2c000*/  ISETP.LT.AND P2, PT, R135.reuse, UR4, !P0 ;  /* 0x0000000487007c0c */ /* 0x050fe2000c741270 */
[----:B------:R-:W-:Y:S01]  /*2c010*/  ULDC UR4, c[0x0][0x22c] ;  /* 0x00008b0000047ab9 */ /* 0x000fe20000000800 */
[----:B0-----:R-:W-:-:S05]  /*2c020*/  IMAD R129, R135, R130, RZ ;  /* 0x0000008287817224 */ /* 0x001fca00078e02ff */
[----:B------:R-:W-:-:S04]  /*2c030*/  LEA R128, P1, R129, R2, 0x1 ;  /* 0x0000000281807211 */ /* 0x000fc800078208ff */
[----:B------:R-:W-:-:S05]  /*2c040*/  LEA.HI.X.SX32 R129, R129, R0, 0x1, P1 ;  /* 0x0000000081817211 */ /* 0x000fca00008f0eff */
[----:B------:R0:W-:Y:S01]  /*2c050*/  @P2 STG.E.U16 desc[UR40][R128.64], R6 ;  /* 0x0000000680002986 */ /* 0x0001e2000c101528 */
[C---:B------:R-:W-:Y:S01]  /*2c060*/  ISETP.LT.AND P2, PT, R132.reuse, UR4, !P0 ;  /* 0x0000000484007c0c */ /* 0x040fe2000c741270 */
[----:B------:R-:W-:Y:S01]  /*2c070*/  ULDC UR4, c[0x0][0x22c] ;  /* 0x00008b0000047ab9 */ /* 0x000fe20000000800 */
[----:B0-----:R-:W-:Y:S02]  /*2c080*/  IMAD R129, R132, R130, RZ ;  /* 0x0000008284817224 */ /* 0x001fe400078e02ff */
[----:B------:R-:W4:Y:S03]  /*2c090*/  LDL.LU R132, [R1+0xbf0] ;  /* 0x000bf00001847983 */ /* 0x000f260000300800 */
[C---:B------:R-:W-:Y:S01]  /*2c0a0*/  LEA R128, P1, R129.reuse, R2, 0x1 ;  /* 0x0000000281807211 */ /* 0x040fe200078208ff */
[----:B------:R-:W4:Y:S03]  /*2c0b0*/  LDL.LU R135, [R1+0xbec] ;  /* 0x000bec0001877983 */ /* 0x000f260000300800 */
[----:B------:R-:W-:-:S05]  /*2c0c0*/  LEA.HI.X.SX32 R129, R129, R0, 0x1, P1 ;  /* 0x0000000081817211 */ /* 0x000fca00008f0eff */
[----:B------:R3:W-:Y:S01]  /*2c0d0*/  @P2 STG.E.U16 desc[UR40][R128.64], R7 ;  /* 0x0000000780002986 */ /* 0x0007e2000c101528 */
[----:B------:R-:W-:Y:S01]  /*2c0e0*/  PRMT R4, R4, 0x7632, R4 ;  /* 0x0000763204047816 */ /* 0x000fe20000000004 */
[C---:B---3--:R-:W-:Y:S01]  /*2c0f0*/  IMAD R129, R134.reuse, R130, RZ ;  /* 0x0000008286817224 */ /* 0x048fe200078e02ff */
[----:B------:R-:W-:Y:S01]  /*2c100*/  ISETP.LT.AND P2, PT, R134, UR4, !P0 ;  /* 0x0000000486007c0c */ /* 0x000fe2000c741270 */
[----:B------:R-:W-:-:S03]  /*2c110*/  ULDC UR4, c[0x0][0x22c] ;  /* 0x00008b0000047ab9 */ /* 0x000fc60000000800 */
[----:B------:R-:W-:-:S04]  /*2c120*/  LEA R128, P1, R129, R2, 0x1 ;  /* 0x0000000281807211 */ /* 0x000fc800078208ff */
[----:B------:R-:W-:-:S05]  /*2c130*/  LEA.HI.X.SX32 R129, R129, R0, 0x1, P1 ;  /* 0x0000000081817211 */ /* 0x000fca00008f0eff */
[----:B------:R0:W-:Y:S01]  /*2c140*/  @P2 STG.E.U16 desc[UR40][R128.64], R4 ;  /* 0x0000000480002986 */ /* 0x0001e2000c101528 */
[C---:B--2---:R-:W-:Y:S01]  /*2c150*/  ISETP.LT.AND P2, PT, R131.reuse, UR4, !P0 ;  /* 0x0000000483007c0c */ /* 0x044fe2000c741270 */
[----:B------:R-:W-:Y:S01]  /*2c160*/  ULDC UR4, c[0x0][0x22c] ;  /* 0x00008b0000047ab9 */ /* 0x000fe20000000800 */
[----:B0-----:R-:W-:Y:S02]  /*2c170*/  IMAD R4, R131, R130, RZ ;  /* 0x0000008283047224 */ /* 0x001fe400078e02ff */
[----:B------:R-:W2:Y:S04]  /*2c180*/  LDL.LU R131, [R1+0xbe8] ;  /* 0x000be80001837983 */ /* 0x000ea80000300800 */
[----:B------:R-:W3:Y:S01]  /*2c190*/  LDL.LU R134, [R1+0xbe4] ;  /* 0x000be40001867983 */ /* 0x000ee20000300800 */
[----:B------:R-:W-:-:S02]  /*2c1a0*/  LEA R128, P1, R4, R2, 0x1 ;  /* 0x0000000204807211 */ /* 0x000fc400078208ff */
[----:B------:R-:W-:Y:S02]  /*2c1b0*/  PRMT R5, R5, 0x7632, R5 ;  /* 0x0000763205057816 */ /* 0x000fe40000000005 */
[----:B------:R-:W-:-:S05]  /*2c1c0*/  LEA.HI.X.SX32 R129, R4, R0, 0x1, P1 ;  /* 0x0000000004817211 */ /* 0x000fca00008f0eff */
[----:B------:R0:W-:Y:S01]  /*2c1d0*/  @P2 STG.E.U16 desc[UR40][R128.64], R5 ;  /* 0x0000000580002986 */ /* 0x0001e2000c101528 */
[C---:B------:R-:W-:Y:S01]  /*2c1e0*/  ISETP.LT.AND P2, PT, R133.reuse, UR4, !P0 ;  /* 0x0000000485007c0c */ /* 0x040fe2000c741270 */
[----:B------:R-:W-:Y:S01]  /*2c1f0*/  ULDC UR4, c[0x0][0x22c] ;  /* 0x00008b0000047ab9 */ /* 0x000fe20000000800 */
[----:B0-----:R-:W-:Y:S02]  /*2c200*/  IMAD R5, R133, R130, RZ ;  /* 0x0000008285057224 */ /* 0x001fe400078e02ff */
[----:B------:R-:W3:Y:S03]  /*2c210*/  LDL.LU R133, [R1+0xbe0] ;  /* 0x000be00001857983 */ /* 0x000ee60000300800 */
[----:B------:R-:W-:Y:S02]  /*2c220*/  LEA R4, P1, R5, R2, 0x1 ;  /* 0x0000000205047211 */ /* 0x000fe400078208ff */
[----:B------:R-:W-:-:S02]  /*2c230*/  PRMT R6, R6, 0x7632, R6 ;  /* 0x0000763206067816 */ /* 0x000fc40000000006 */
[----:B------:R-:W-:-:S05]  /*2c240*/  LEA.HI.X.SX32 R5, R5, R0, 0x1, P1 ;  /* 0x0000000005057211 */ /* 0x000fca00008f0eff */
[----:B------:R0:W-:Y:S01]  /*2c250*/  @P2 STG.E.U16 desc[UR40][R4.64], R6 ;  /* 0x0000000604002986 */ /* 0x0001e2000c101528 */
[----:B------:R-:W-:Y:S02]  /*2c260*/  PRMT R7, R7, 0x7632, R7 ;  /* 0x0000763207077816 */ /* 0x000fe40000000007 */
[C---:B----4-:R-:W-:Y:S01]  /*2c270*/  ISETP.LT.AND P2, PT, R132.reuse, UR4, !P0 ;  /* 0x0000000484007c0c */ /* 0x050fe2000c741270 */
[----:B0-----:R-:W-:Y:S01]  /*2c280*/  IMAD R5, R132, R130, RZ ;  /* 0x0000008284057224 */ /* 0x001fe200078e02ff */
[----:B------:R-:W-:Y:S01]  /*2c290*/  ULDC UR4, c[0x0][0x22c] ;  /* 0x00008b0000047ab9 */ /* 0x000fe20000000800 */
[----:B------:R-:W4:Y:S03]  /*2c2a0*/  LDL.LU R132, [R1+0xbdc] ;  /* 0x000bdc0001847983 */ /* 0x000f260000300800 */
[C---:B------:R-:W-:Y:S01]  /*2c2b0*/  LEA R4, P1, R5.reuse, R2, 0x1 ;  /* 0x0000000205047211 */ /* 0x040fe200078208ff */
[----:B------:R-:W4:Y:S03]  /*2c2c0*/  LDL.LU R6, [R1+0xbd8] ;  /* 0x000bd80001067983 */ /* 0x000f260000300800 */
[----:B------:R-:W-:-:S05]  /*2c2d0*/  LEA.HI.X.SX32 R5, R5, R0, 0x1, P1 ;  /* 0x0000000005057211 */ /* 0x000fca00008f0eff */
[----:B------:R0:W-:Y:S01]  /*2c2e0*/  @P2 STG.E.U16 desc[UR40][R4.64], R7 ;  /* 0x0000000704002986 */ /* 0x0001e2000c101528 */
[C---:B------:R-:W-:Y:S01]  /*2c2f0*/  ISETP.LT.AND P2, PT, R135.reuse, UR4, !P0 ;  /* 0x0000000487007c0c */ /* 0x040fe2000c741270 */
[----:B------:R-:W-:Y:S01]  /*2c300*/  ULDC UR4, c[0x0][0x22c] ;  /* 0x00008b0000047ab9 */ /* 0x000fe20000000800 */
[----:B0-----:R-:W-:-:S05]  /*2c310*/  IMAD R5, R135, R130, RZ ;  /* 0x0000008287057224 */ /* 0x001fca00078e02ff */
[----:B------:R-:W-:-:S04]  /*2c320*/  LEA R4, P1, R5, R2, 0x1 ;  /* 0x0000000205047211 */ /* 0x000fc800078208ff */
[----:B------:R-:W-:-:S05]  /*2c330*/  LEA.HI.X.SX32 R5, R5, R0, 0x1, P1 ;  /* 0x0000000005057211 */ /* 0x000fca00008f0eff */
[----:B-1----:R0:W-:Y:S01]  /*2c340*/  @P2 STG.E.U16 desc[UR40][R4.64], R108 ;  /* 0x0000006c04002986 */ /* 0x0021e2000c101528 */
[C---:B--2---:R-:W-:Y:S01]  /*2c350*/  ISETP.LT.AND P2, PT, R131.reuse, UR4, !P0 ;  /* 0x0000000483007c0c */ /* 0x044fe2000c741270 */
[----:B0-----:R-:W-:Y:S01]  /*2c360*/  IMAD R5, R131, R130, RZ ;  /* 0x0000008283057224 */ /* 0x001fe200078e02ff */
[----:B------:R-:W-:Y:S01]  /*2c370*/  ULDC UR4, c[0x0][0x22c] ;  /* 0x00008b0000047ab9 */ /* 0x000fe20000000800 */
[----:B------:R-:W2:Y:S04]  /*2c380*/  LDL.LU R131, [R1+0xbd4] ;  /* 0x000bd40001837983 */ /* 0x000ea80000300800 */
[----:B------:R-:W2:Y:S01]  /*2c390*/  LDL.LU R129, [R1+0xbd0] ;  /* 0x000bd00001817983 */ /* 0x000ea20000300800 */
[C---:B------:R-:W-:Y:S02]  /*2c3a0*/  LEA R4, P1, R5.reuse, R2, 0x1 ;  /* 0x0000000205047211 */ /* 0x040fe400078208ff */
[----:B------:R-:W-:Y:S01]  /*2c3b0*/  PRMT R108, R108, 0x7632, R108 ;  /* 0x000076326c6c7816 */ /* 0x000fe2000000006c */
[----:B------:R-:W2:Y:S01]  /*2c3c0*/  LDL.LU R7, [R1+0xbcc] ;  /* 0x000bcc0001077983 */ /* 0x000ea20000300800 */
[----:B------:R-:W-:-:S05]  /*2c3d0*/  LEA.HI.X.SX32 R5, R5, R0, 0x1, P1 ;  /* 0x0000000005057211 */ /* 0x000fca00008f0eff */
[----:B------:R0:W-:Y:S01]  /*2c3e0*/  @P2 STG.E.U16 desc[UR40][R4.64], R109 ;  /* 0x0000006d04002986 */ /* 0x0001e2000c101528 */
[C---:B---3--:R-:W-:Y:S01]  /*2c3f0*/  ISETP.LT.AND P2, PT, R134.reuse, UR4, !P0 ;  /* 0x0000000486007c0c */ /* 0x048fe2000c741270 */
[----:B------:R-:W-:Y:S01]  /*2c400*/  ULDC UR4, c[0x0][0x22c] ;  /* 0x00008b0000047ab9 */ /* 0x000fe20000000800 */
[----:B0-----:R-:W-:Y:S01]  /*2c410*/  IMAD R5, R134, R130, RZ ;  /* 0x0000008286057224 */ /* 0x001fe200078e02ff */
[----:B------:R-:W-:Y:S01]  /*2c420*/  PRMT R109, R109, 0x7632, R109 ;  /* 0x000076326d6d7816 */ /* 0x000fe2000000006d */
[----:B------:R-:W3:Y:S03]  /*2c430*/  LDL.LU R134, [R1+0xbc8] ;  /* 0x000bc80001867983 */ /* 0x000ee60000300800 */
[----:B------:R-:W-:-:S04]  /*2c440*/  LEA R4, P1, R5, R2, 0x1 ;  /* 0x0000000205047211 */ /* 0x000fc800078208ff */
[----:B------:R-:W-:-:S05]  /*2c450*/  LEA.HI.X.SX32 R5, R5, R0, 0x1, P1 ;  /* 0x0000000005057211 */ /* 0x000fca00008f0eff */
[----:B------:R0:W-:Y:S01]  /*2c460*/  @P2 STG.E.U16 desc[UR40][R4.64], R110 ;  /* 0x0000006e04002986 */ /* 0x0001e2000c101528 */
[C---:B------:R-:W-:Y:S01]  /*2c470*/  ISETP.LT.AND P2, PT, R133.reuse, UR4, !P0 ;  /* 0x0000000485007c0c */ /* 0x040fe2000c741270 */
[----:B------:R-:W-:Y:S01]  /*2c480*/  ULDC UR4, c[0x0][0x22c] ;  /* 0x00008b0000047ab9 */ /* 0x000fe20000000800 */
[----:B0-----:R-:W-:-:S05]  /*2c490*/  IMAD R5, R133, R130, RZ ;  /* 0x0000008285057224 */ /* 0x001fca00078e02ff */
        /* <DEDUP_REMOVED lines=15> */
[----:B------:R-:W-:Y:S01]  /*2c590*/  LEA.HI.X.SX32 R5, R5, R0, 0x1, P1 ;  /* 0x0000000005057211 */ /* 0x000fe200008f0eff */
[----:B------:R-:W4:Y:S04]  /*2c5a0*/  LDL.LU R132, [R1+0xbbc] ;  /* 0x000bbc0001847983 */ /* 0x000f280000300800 */
[----:B------:R2:W-:Y:S01]  /*2c5b0*/  @P2 STG.E.U16 desc[UR40][R4.64], R109 ;  /* 0x0000006d04002986 */ /* 0x0005e2000c101528 */
[----:B------:R-:W-:Y:S01]  /*2c5c0*/  PRMT R110, R110, 0x7632, R110 ;  /* 0x000076326e6e7816 */ /* 0x000fe2000000006e */
[C---:B--2---:R-:W-:Y:S01]  /*2c5d0*/  IMAD R5, R131.reuse, R130, RZ ;  /* 0x0000008283057224 */ /* 0x044fe200078e02ff */
[----:B------:R-:W-:Y:S01]  /*2c5e0*/  ISETP.LT.AND P2, PT, R131, UR4, !P0 ;  /* 0x0000000483007c0c */ /* 0x000fe2000c741270 */
[----:B------:R-:W-:Y:S01]  /*2c5f0*/  ULDC UR4, c[0x0][0x22c] ;  /* 0x00008b0000047ab9 */ /* 0x000fe20000000800 */
[----:B------:R-:W2:Y:S02]  /*2c600*/  LDL.LU R131, [R1+0xbb8] ;  /* 0x000bb80001837983 */ /* 0x000ea40000300800 */
[----:B------:R-:W-:-:S04]  /*2c610*/  LEA R4, P1, R5, R2, 0x1 ;  /* 0x0000000205047211 */ /* 0x000fc800078208ff */
[----:B------:R-:W-:-:S05]  /*2c620*/  LEA.HI.X.SX32 R5, R5, R0, 0x1, P1 ;  /* 0x0000000005057211 */ /* 0x000fca00008f0eff */
[----:B------:R0:W-:Y:S01]  /*2c630*/  @P2 STG.E.U16 desc[UR40][R4.64], R110 ;  /* 0x0000006e04002986 */ /* 0x0001e2000c101528 */
[C---:B------:R-:W-:Y:S01]  /*2c640*/  ISETP.LT.AND P2, PT, R129.reuse, UR4, !P0 ;  /* 0x0000000481007c0c */ /* 0x040fe2000c741270 */
[----:B------:R-:W-:Y:S01]  /*2c650*/  ULDC UR4, c[0x0][0x22c] ;  /* 0x00008b0000047ab9 */ /* 0x000fe20000000800 */
[----:B0-----:R-:W-:Y:S02]  /*2c660*/  IMAD R5, R129, R130, RZ ;  /* 0x0000008281057224 */ /* 0x001fe400078e02ff */
[----:B------:R-:W2:Y:S03]  /*2c670*/  LDL.LU R129, [R1+0xbb4] ;  /* 0x000bb40001817983 */ /* 0x000ea60000300800 */
[----:B------:R-:W-:Y:S01]  /*2c680*/  LEA R4, P1, R5, R2, 0x1 ;  /* 0x0000000205047211 */ /* 0x000fe200078208ff */
[----:B------:R-:W2:Y:S01]  /*2c690*/  LDL.LU R135, [R1+0xbb0] ;  /* 0x000bb00001877983 */ /* 0x000ea20000300800 */
[----:B------:R-:W-:-:S02]  /*2c6a0*/  PRMT R111, R111, 0x7632, R111 ;  /* 0x000076326f6f7816 */ /* 0x000fc4000000006f */
[----:B------:R-:W-:Y:S02]  /*2c6b0*/  LEA.HI.X.SX32 R5, R5, R0, 0x1, P1 ;  /* 0x0000000005057211 */ /* 0x000fe400008f0eff */
[C---:B------:R-:W-:Y:S01]  /*2c6c0*/  ISETP.LT.AND P1, PT, R7.reuse, UR4, !P0 ;  /* 0x0000000407007c0c */ /* 0x040fe2000c721270 */
[-C--:B------:R-:W-:Y:S01]  /*2c6d0*/  IMAD R7, R7, R130.reuse, RZ ;  /* 0x0000008207077224 */ /* 0x080fe200078e02ff */
[C---:B---3--:R-:W-:Y:S01]  /*2c6e0*/  ISETP.LT.AND P4, PT, R134.reuse, UR5, !P0 ;  /* 0x0000000586007c0c */ /* 0x048fe2000c781270 */
[----:B------:R0:W-:Y:S01]  /*2c6f0*/  @P2 STG.E.U16 desc[UR40][R4.64], R111 ;  /* 0x0000006f04002986 */ /* 0x0001e2000c101528 */
[----:B------:R-:W-:Y:S01]  /*2c700*/  IMAD R109, R134, R130, RZ ;  /* 0x00000082866d7224 */ /* 0x000fe200078e02ff */
[----:B------:R-:W-:Y:S01]  /*2c710*/  ULDC UR4, c[0x0][0x22c] ;  /* 0x00008b0000047ab9 */ /* 0x000fe20000000800 */
[----:B------:R-:W-:Y:S01]  /*2c720*/  ULDC UR5, c[0x0][0x22c] ;  /* 0x00008b0000057ab9 */ /* 0x000fe20000000800 */
[----:B------:R-:W3:Y:S01]  /*2c730*/  LDL.LU R134, [R1+0xbac] ;  /* 0x000bac0001867983 */ /* 0x000ee20000300800 */
[----:B0-----:R-:W-:-:S04]  /*2c740*/  LEA R4, P2, R7, R2, 0x1 ;  /* 0x0000000207047211 */ /* 0x001fc800078408ff */
[----:B------:R-:W-:-:S05]  /*2c750*/  LEA.HI.X.SX32 R5, R7, R0, 0x1, P2 ;  /* 0x0000000007057211 */ /* 0x000fca00010f0eff */
[----:B------:R0:W-:Y:S01]  /*2c760*/  @P1 STG.E.U16 desc[UR40][R4.64], R100 ;  /* 0x0000006404001986 */ /* 0x0001e2000c101528 */
[----:B------:R-:W-:Y:S01]  /*2c770*/  PRMT R128, R102, 0x7632, R128 ;  /* 0x0000763266807816 */ /* 0x000fe20000000080 */
[C---:B----4-:R-:W-:Y:S01]  /*2c780*/  IMAD R110, R6.reuse, R130, RZ ;  /* 0x00000082066e7224 */ /* 0x050fe200078e02ff */
[----:B------:R-:W-:Y:S01]  /*2c790*/  ISETP.LT.AND P5, PT, R6, UR4, !P0 ;  /* 0x0000000406007c0c */ /* 0x000fe2000c7a1270 */
[----:B------:R-:W-:Y:S01]  /*2c7a0*/  ULDC UR4, c[0x0][0x22c] ;  /* 0x00008b0000047ab9 */ /* 0x000fe20000000800 */
[----:B------:R-:W-:Y:S01]  /*2c7b0*/  LEA R6, P3, R109, R2, 0x1 ;  /* 0x000000026d067211 */ /* 0x000fe200078608ff */
[----:B0-----:R-:W-:Y:S01]  /*2c7c0*/  IMAD R5, R133, R130, RZ ;  /* 0x0000008285057224 */ /* 0x001fe200078e02ff */
[C---:B------:R-:W-:Y:S02]  /*2c7d0*/  LEA R108, P2, R110.reuse, R2, 0x1 ;  /* 0x000000026e6c7211 */ /* 0x040fe400078408ff */
[-C--:B------:R-:W-:Y:S02]  /*2c7e0*/  LEA.HI.X.SX32 R7, R109, R0.reuse, 0x1, P3 ;  /* 0x000000006d077211 */ /* 0x080fe400018f0eff */
[----:B------:R-:W-:Y:S01]  /*2c7f0*/  ISETP.LT.AND P1, PT, R133, UR4, !P0 ;  /* 0x0000000485007c0c */ /* 0x000fe2000c721270 */
[----:B------:R-:W-:Y:S01]  /*2c800*/  ULDC UR4, c[0x0][0x22c] ;  /* 0x00008b0000047ab9 */ /* 0x000fe20000000800 */
[----:B------:R-:W4:Y:S01]  /*2c810*/  LDL.LU R133, [R1+0xba8] ;  /* 0x000ba80001857983 */ /* 0x000f220000300800 */
[----:B------:R-:W-:-:S03]  /*2c820*/  LEA.HI.X.SX32 R109, R110, R0, 0x1, P2 ;  /* 0x000000006e6d7211 */ /* 0x000fc600010f0eff */
[----:B------:R0:W-:Y:S01]  /*2c830*/  @P4 STG.E.U16 desc[UR40][R6.64], R101 ;  /* 0x0000006506004986 */ /* 0x0001e2000c101528 */
[----:B------:R-:W-:-:S03]  /*2c840*/  LEA R4, P6, R5, R2, 0x1 ;  /* 0x0000000205047211 */ /* 0x000fc600078c08ff */
[----:B------:R1:W-:Y:S01]  /*2c850*/  @P5 STG.E.U16 desc[UR40][R108.64], R102 ;  /* 0x000000666c005986 */ /* 0x0003e2000c101528 */
[C---:B0-----:R-:W-:Y:S01]  /*2c860*/  IMAD R7, R132.reuse, R130, RZ ;  /* 0x0000008284077224 */ /* 0x041fe200078e02ff */
[----:B------:R-:W-:Y:S01]  /*2c870*/  ISETP.LT.AND P3, PT, R132, UR5, !P0 ;  /* 0x0000000584007c0c */ /* 0x000fe2000c761270 */
[----:B------:R-:W-:Y:S01]  /*2c880*/  ULDC UR5, c[0x0][0x22c] ;  /* 0x00008b0000057ab9 */ /* 0x000fe20000000800 */
[----:B------:R-:W-:Y:S01]  /*2c890*/  LEA.HI.X.SX32 R5, R5, R0, 0x1, P6 ;  /* 0x0000000005057211 */ /* 0x000fe200030f0eff */
[----:B------:R-:W4:Y:S01]  /*2c8a0*/  LDL.LU R132, [R1+0xba4] ;  /* 0x000ba40001847983 */ /* 0x000f220000300800 */
[----:B------:R-:W-:Y:S02]  /*2c8b0*/  LEA R6, P5, R7, R2, 0x1 ;  /* 0x0000000207067211 */ /* 0x000fe400078a08ff */
[----:B------:R-:W-:Y:S02]  /*2c8c0*/  PRMT R110, R101, 0x7632, R110 ;  /* 0x00007632656e7816 */ /* 0x000fe4000000006e */
[----:B------:R-:W-:Y:S01]  /*2c8d0*/  LEA.HI.X.SX32 R7, R7, R0, 0x1, P5 ;  /* 0x0000000007077211 */ /* 0x000fe200028f0eff */
[----:B------:R0:W-:Y:S01]  /*2c8e0*/  @P1 STG.E.U16 desc[UR40][R4.64], R103 ;  /* 0x0000006704001986 */ /* 0x0001e2000c101528 */
[----:B-1----:R-:W-:-:S02]  /*2c8f0*/  PRMT R108, R103, 0x7632, R108 ;  /* 0x00007632676c7816 */ /* 0x002fc4000000006c */
[C---:B--2---:R-:W-:Y:S01]  /*2c900*/  ISETP.LT.AND P2, PT, R131.reuse, UR6, !P0 ;  /* 0x0000000683007c0c */ /* 0x044fe2000c741270 */
[-C--:B------:R-:W-:Y:S01]  /*2c910*/  IMAD R101, R131, R130.reuse, RZ ;  /* 0x0000008283657224 */ /* 0x080fe200078e02ff */
[----:B------:R-:W-:Y:S01]  /*2c920*/  PRMT R111, R100, 0x7632, R111 ;  /* 0x00007632646f7816 */ /* 0x000fe2000000006f */
[----:B------:R-:W2:Y:S01]  /*2c930*/  LDL.LU R131, [R1+0xc10] ;  /* 0x000c100001837983 */ /* 0x000ea20000300800 */
[----:B------:R-:W-:Y:S01]  /*2c940*/  ULDC UR6, c[0x0][0x22c] ;  /* 0x00008b0000067ab9 */ /* 0x000fe20000000800 */
[C---:B------:R-:W-:Y:S01]  /*2c950*/  IMAD R109, R129.reuse, R130, RZ ;  /* 0x00000082816d7224 */ /* 0x040fe200078e02ff */
[----:B------:R-:W-:Y:S02]  /*2c960*/  ISETP.LT.AND P4, PT, R129, UR8, !P0 ;  /* 0x0000000881007c0c */ /* 0x000fe4000c781270 */
[----:B------:R-:W2:Y:S02]  /*2c970*/  LDL.LU R129, [R1+0xba0] ;  /* 0x000ba00001817983 */ /* 0x000ea40000300800 */
[----:B------:R-:W-:-:S04]  /*2c980*/  LEA R102, P5, R109, R2, 0x1 ;  /* 0x000000026d667211 */ /* 0x000fc800078a08ff */
[----:B0-----:R-:W-:Y:S02]  /*2c990*/  LEA.HI.X.SX32 R103, R109, R0, 0x1, P5 ;  /* 0x000000006d677211 */ /* 0x001fe400028f0eff */
[----:B------:R-:W2:Y:S01]  /*2c9a0*/  LDL.LU R109, [R1+0xb9c] ;  /* 0x000b9c00016d7983 */ /* 0x000ea20000300800 */
[----:B------:R-:W-:Y:S01]  /*2c9b0*/  LEA R100, P6, R101, R2, 0x1 ;  /* 0x0000000265647211 */ /* 0x000fe200078c08ff */
[C---:B------:R-:W-:Y:S01]  /*2c9c0*/  IMAD R5, R135.reuse, R130, RZ ;  /* 0x0000008287057224 */ /* 0x040fe200078e02ff */
[----:B------:R-:W-:Y:S01]  /*2c9d0*/  ISETP.LT.AND P1, PT, R135, UR4, !P0 ;  /* 0x0000000487007c0c */ /* 0x000fe2000c721270 */
[----:B------:R0:W-:Y:S01]  /*2c9e0*/  @P3 STG.E.U16 desc[UR40][R6.64], R111 ;  /* 0x0000006f06003986 */ /* 0x0001e2000c101528 */
[----:B------:R-:W-:Y:S01]  /*2c9f0*/  LEA.HI.X.SX32 R101, R101, R0, 0x1, P6 ;  /* 0x0000000065657211 */ /* 0x000fe200030f0eff */
[----:B------:R-:W-:-:S04]  /*2ca00*/  ULDC UR4, c[0x0][0x22c] ;  /* 0x00008b0000047ab9 */ /* 0x000fc80000000800 */
[----:B------:R1:W-:Y:S01]  /*2ca10*/  @P2 STG.E.U16 desc[UR40][R100.64], R110 ;  /* 0x0000006e64002986 */ /* 0x0003e2000c101528 */
[----:B------:R-:W-:-:S03]  /*2ca20*/  LEA R4, P2, R5, R2, 0x1 ;  /* 0x0000000205047211 */ /* 0x000fc600078408ff */
[----:B0-----:R-:W2:Y:S01]  /*2ca30*/  LDL.LU R111, [R1+0xb98] ;  /* 0x000b9800016f7983 */ /* 0x001ea20000300800 */
[----:B------:R-:W-:Y:S01]  /*2ca40*/  LEA.HI.X.SX32 R5, R5, R0, 0x1, P2 ;  /* 0x0000000005057211 */ /* 0x000fe200010f0eff */
[C---:B---3--:R-:W-:Y:S01]  /*2ca50*/  IMAD R7, R134.reuse, R130, RZ ;  /* 0x0000008286077224 */ /* 0x048fe200078e02ff */
[----:B------:R-:W-:Y:S01]  /*2ca60*/  ISETP.LT.AND P3, PT, R134, UR5, !P0 ;  /* 0x0000000586007c0c */ /* 0x000fe2000c761270 */
[----:B------:R-:W-:Y:S01]  /*2ca70*/  @P4 STG.E.U16 desc[UR40][R102.64], R128 ;  /* 0x0000008066004986 */ /* 0x000fe2000c101528 */
[----:B------:R-:W-:-:S03]  /*2ca80*/  ULDC UR5, c[0x0][0x22c] ;  /* 0x00008b0000057ab9 */ /* 0x000fc60000000800 */
[----:B-1----:R-:W3:Y:S01]  /*2ca90*/  LDL.LU R110, [R1+0xd04] ;  /* 0x000d0400016e7983 */ /* 0x002ee20000300800 */
[----:B------:R-:W-:-:S03]  /*2caa0*/  LEA R6, P6, R7, R2, 0x1 ;  /* 0x0000000207067211 */ /* 0x000fc600078c08ff */
[----:B------:R0:W-:Y:S01]  /*2cab0*/  @P1 STG.E.U16 desc[UR40][R4.64], R108 ;  /* 0x0000006c04001986 */ /* 0x0001e2000c101528 */
[----:B------:R-:W-:-:S03]  /*2cac0*/  LEA.HI.X.SX32 R7, R7, R0, 0x1, P6 ;  /* 0x0000000007077211 */ /* 0x000fc600030f0eff */
[----:B0-----:R-:W3:Y:S04]  /*2cad0*/  LDL.LU R108, [R1+0xb94] ;  /* 0x000b9400016c7983 */ /* 0x001ee80000300800 */
[----:B------:R-:W3:Y:S04]  /*2cae0*/  LDL.LU R103, [R1+0xb90] ;  /* 0x000b900001677983 */ /* 0x000ee80000300800 */
[----:B------:R-:W-:Y:S01]  /*2caf0*/  @P3 STG.E.U16 desc[UR40][R6.64], R92 ;  /* 0x0000005c06003986 */ /* 0x000fe2000c101528 */
[C---:B----4-:R-:W-:Y:S01]  /*2cb00*/  IMAD R101, R133.reuse, R130, RZ ;  /* 0x0000008285657224 */ /* 0x050fe200078e02ff */
[----:B------:R-:W-:Y:S01]  /*2cb10*/  ISETP.LT.AND P4, PT, R133, UR4, !P0 ;  /* 0x0000000485007c0c */ /* 0x000fe2000c781270 */
[----:B------:R-:W-:-:S03]  /*2cb20*/  ULDC UR4, c[0x0][0x22c] ;  /* 0x00008b0000047ab9 */ /* 0x000fc60000000800 */
[----:B------:R-:W-:-:S04]  /*2cb30*/  LEA R100, P5, R101, R2, 0x1 ;  /* 0x0000000265647211 */ /* 0x000fc800078a08ff */
[----:B------:R-:W-:-:S05]  /*2cb40*/  LEA.HI.X.SX32 R101, R101, R0, 0x1, P5 ;  /* 0x0000000065657211 */ /* 0x000fca00028f0eff */
[----:B------:R0:W-:Y:S01]  /*2cb50*/  @P4 STG.E.U16 desc[UR40][R100.64], R93 ;  /* 0x0000005d64004986 */ /* 0x0001e2000c101528 */
[----:B------:R-:W-:-:S03]  /*2cb60*/  IMAD R102, R132, R130, RZ ;  /* 0x0000008284667224 */ /* 0x000fc600078e02ff */
[----:B0-----:R-:W4:Y:S02]  /*2cb70*/  LDL.LU R101, [R1+0xb8c] ;  /* 0x000b8c0001657983 */ /* 0x001f240000300800 */
[----:B------:R-:W-:-:S04]  /*2cb80*/  LEA R4, P6, R102, R2, 0x1 ;  /* 0x0000000266047211 */ /* 0x000fc800078c08ff */
[----:B------:R-:W-:Y:S02]  /*2cb90*/  LEA.HI.X.SX32 R5, R102, R0, 0x1, P6 ;  /* 0x0000000066057211 */ /* 0x000fe400030f0eff */
[----:B--2---:R-:W-:Y:S01]  /*2cba0*/  ISETP.LT.AND P4, PT, R129, UR4, !P0 ;  /* 0x0000000481007c0c */ /* 0x004fe2000c781270 */
[----:B------:R-:W-:Y:S02]  /*2cbb0*/  ULDC UR4, c[0x0][0x22c] ;  /* 0x00008b0000047ab9 */ /* 0x000fe40000000800 */
[C---:B------:R-:W-:Y:S01]  /*2cbc0*/  ISETP.LT.AND P5, PT, R109.reuse, UR4, !P0 ;  /* 0x000000046d007c0c */ /* 0x040fe2000c7a1270 */
[-C--:B------:R-:W-:Y:S01]  /*2cbd0*/  IMAD R7, R109, R130.reuse, RZ ;  /* 0x000000826d077224 */ /* 0x080fe200078e02ff */
[----:B------:R-:W-:Y:S01]  /*2cbe0*/  ISETP.LT.AND P2, PT, R132, UR5, !P0 ;  /* 0x0000000584007c0c */ /* 0x000fe2000c741270 */
[----:B------:R-:W2:Y:S01]  /*2cbf0*/  LDL.LU R109, [R1+0xd18] ;  /* 0x000d1800016d7983 */ /* 0x000ea20000300800 */
[----:B------:R-:W-:Y:S01]  /*2cc00*/  IMAD R6, R129, R130, RZ ;  /* 0x0000008281067224 */ /* 0x000fe200078e02ff */
[----:B------:R-:W-:Y:S01]  /*2cc10*/  ULDC UR5, c[0x0][0x22c] ;  /* 0x00008b0000057ab9 */ /* 0x000fe20000000800 */
[----:B------:R-:W-:Y:S01]  /*2cc20*/  PRMT R92, R92, 0x7632, R92 ;  /* 0x000076325c5c7816 */ /* 0x000fe2000000005c */
[----:B------:R-:W2:Y:S01]  /*2cc30*/  LDL.LU R102, [R1+0xd20] ;  /* 0x000d200001667983 */ /* 0x000ea20000300800 */
[----:B------:R-:W-:Y:S01]  /*2cc40*/  PRMT R93, R93, 0x7632, R93 ;  /* 0x000076325d5d7816 */ /* 0x000fe2000000005d */
[----:B------:R-:W-:-:S06]  /*2cc50*/  ULDC UR4, c[0x0][0x22c] ;  /* 0x00008b0000047ab9 */ /* 0x000fcc0000000800 */
[----:B------:R0:W-:Y:S01]  /*2cc60*/  @P2 STG.E.U16 desc[UR40][R4.64], R94 ;  /* 0x0000005e04002986 */ /* 0x0001e2000c101528 */
[C---:B------:R-:W-:Y:S01]  /*2cc70*/  IMAD R100, R111.reuse, R130, RZ ;  /* 0x000000826f647224 */ /* 0x040fe200078e02ff */
[----:B------:R-:W-:Y:S01]  /*2cc80*/  ISETP.LT.AND P3, PT, R111, UR5, !P0 ;  /* 0x000000056f007c0c */ /* 0x000fe2000c761270 */
[----:B------:R-:W-:Y:S01]  /*2cc90*/  ULDC UR5, c[0x0][0x22c] ;  /* 0x00008b0000057ab9 */ /* 0x000fe20000000800 */
[----:B0-----:R-:W-:-:S04]  /*2cca0*/  LEA R4, P2, R6, R2, 0x1 ;  /* 0x0000000206047211 */ /* 0x001fc800078408ff */
[----:B------:R-:W-:Y:S02]  /*2ccb0*/  LEA.HI.X.SX32 R5, R6, R0, 0x1, P2 ;  /* 0x0000000006057211 */ /* 0x000fe400010f0eff */
[----:B------:R-:W-:-:S03]  /*2ccc0*/  LEA R6, P6, R7, R2, 0x1 ;  /* 0x0000000207067211 */ /* 0x000fc600078c08ff */
[----:B------:R0:W-:Y:S01]  /*2ccd0*/  @P4 STG.E.U16 desc[UR40][R4.64], R95 ;  /* 0x0000005f04004986 */ /* 0x0001e2000c101528 */
[----:B------:R-:W-:-:S05]  /*2cce0*/  LEA.HI.X.SX32 R7, R7, R0, 0x1, P6 ;  /* 0x0000000007077211 */ /* 0x000fca00030f0eff */
[----:B------:R3:W-:Y:S01]  /*2ccf0*/  @P5 STG.E.U16 desc[UR40][R6.64], R92 ;  /* 0x0000005c06005986 */ /* 0x0007e2000c101528 */
[----:B0-----:R-:W-:-:S04]  /*2cd00*/  LEA R4, P4, R100, R2, 0x1 ;  /* 0x0000000264047211 */ /* 0x001fc800078808ff */
[----:B------:R-:W-:Y:S01]  /*2cd10*/  LEA.HI.X.SX32 R5, R100, R0, 0x1, P4 ;  /* 0x0000000064057211 */ /* 0x000fe200020f0eff */
[CC--:B---3--:R-:W-:Y:S01]  /*2cd20*/  IMAD R6, R108.reuse, R130.reuse, RZ ;  /* 0x000000826c067224 */ /* 0x0c8fe200078e02ff */
[----:B------:R-:W-:Y:S01]  /*2cd30*/  ISETP.LT.AND P5, PT, R108, UR4, !P0 ;  /* 0x000000046c007c0c */ /* 0x000fe2000c7a1270 */
[----:B------:R-:W-:Y:S02]  /*2cd40*/  ULDC UR4, c[0x0][0x22c] ;  /* 0x00008b0000047ab9 */ /* 0x000fe40000000800 */
[----:B------:R0:W-:Y:S01]  /*2cd50*/  @P3 STG.E.U16 desc[UR40][R4.64], R93 ;  /* 0x0000005d04003986 */ /* 0x0001e2000c101528 */
[C---:B------:R-:W-:Y:S01]  /*2cd60*/  IMAD R7, R103.reuse, R130, RZ ;  /* 0x0000008267077224 */ /* 0x040fe200078e02ff */
[----:B------:R-:W-:Y:S01]  /*2cd70*/  ISETP.LT.AND P4, PT, R103, UR4, !P0 ;  /* 0x0000000467007c0c */ /* 0x000fe2000c781270 */
[----:B------:R-:W-:Y:S01]  /*2cd80*/  ULDC UR4, c[0x0][0x22c] ;  /* 0x00008b0000047ab9 */ /* 0x000fe20000000800 */
[----:B------:R-:W3:Y:S01]  /*2cd90*/  LDL.LU R108, [R1+0xd28] ;  /* 0x000d2800016c7983 */ /* 0x000ee20000300800 */
[----:B------:R-:W-:-:S03]  /*2cda0*/  PRMT R94, R94, 0x7632, R94 ;  /* 0x000076325e5e7816 */ /* 0x000fc6000000005e */
[----:B------:R-:W3:Y:S01]  /*2cdb0*/  LDL.LU R103, [R1+0xd24] ;  /* 0x000d240001677983 */ /* 0x000ee20000300800 */
[----:B0-----:R-:W-:-:S04]  /*2cdc0*/  LEA R4, P3, R6, R2, 0x1 ;  /* 0x0000000206047211 */ /* 0x001fc800078608ff */
[----:B------:R-:W-:Y:S02]  /*2cdd0*/  LEA.HI.X.SX32 R5, R6, R0, 0x1, P3 ;  /* 0x0000000006057211 */ /* 0x000fe400018f0eff */
[----:B------:R-:W-:Y:S02]  /*2cde0*/  LEA R6, P6, R7, R2, 0x1 ;  /* 0x0000000207067211 */ /* 0x000fe400078c08ff */
[----:B------:R-:W-:Y:S02]  /*2cdf0*/  PRMT R95, R95, 0x7632, R95 ;  /* 0x000076325f5f7816 */ /* 0x000fe4000000005f */
[----:B------:R-:W-:Y:S01]  /*2ce00*/  LEA.HI.X.SX32 R7, R7, R0, 0x1, P6 ;  /* 0x0000000007077211 */ /* 0x000fe200030f0eff */
[----:B------:R0:W-:Y:S04]  /*2ce10*/  @P5 STG.E.U16 desc[UR40][R4.64], R94 ;  /* 0x0000005e04005986 */ /* 0x0001e8000c101528 */
[----:B------:R1:W-:Y:S01]  /*2ce20*/  @P4 STG.E.U16 desc[UR40][R6.64], R95 ;  /* 0x0000005f06004986 */ /* 0x0003e2000c101528 */
[C---:B----4-:R-:W-:Y:S01]  /*2ce30*/  ISETP.LT.AND P3, PT, R101.reuse, UR5, !P0 ;  /* 0x0000000565007c0c */ /* 0x050fe2000c761270 */
[----:B------:R-:W-:Y:S01]  /*2ce40*/  IMAD R92, R101, R130, RZ ;  /* 0x00000082655c7224 */ /* 0x000fe200078e02ff */
[----:B------:R-:W-:Y:S01]  /*2ce50*/  ISETP.LT.AND P1, PT, R131, UR6, !P0 ;  /* 0x0000000683007c0c */ /* 0x000fe2000c721270 */
[----:B------:R-:W4:Y:S01]  /*2ce60*/  LDL.LU R101, [R1+0xd2c] ;  /* 0x000d2c0001657983 */ /* 0x000f220000300800 */
[----:B------:R-:W-:Y:S01]  /*2ce70*/  ULDC UR6, c[0x0][0x22c] ;  /* 0x00008b0000067ab9 */ /* 0x000fe20000000800 */
[----:B------:R-:W-:-:S02]  /*2ce80*/  ULDC UR5, c[0x0][0x22c] ;  /* 0x00008b0000057ab9 */ /* 0x000fc40000000800 */
[----:B------:R-:W4:Y:S01]  /*2ce90*/  LDL.LU R100, [R1+0xd30] ;  /* 0x000d300001647983 */ /* 0x000f220000300800 */
[----:B--2---:R-:W-:Y:S01]  /*2cea0*/  ISETP.LT.AND P5, PT, R109, UR4, !P0 ;  /* 0x000000046d007c0c */ /* 0x004fe2000c7a1270 */
[----:B------:R-:W-:Y:S02]  /*2ceb0*/  ULDC UR4, c[0x0][0x22c] ;  /* 0x00008b0000047ab9 */ /* 0x000fe40000000800 */
[----:B------:R-:W-:Y:S01]  /*2cec0*/  ISETP.LT.AND P4, PT, R102, UR4, !P0 ;  /* 0x0000000466007c0c */ /* 0x000fe2000c781270 */
[----:B------:R-:W-:Y:S01]  /*2ced0*/  IMAD R93, R130, 0x2, R92 ;  /* 0x00000002825d7824 */ /* 0x000fe200078e025c */
[----:B------:R-:W2:Y:S01]  /*2cee0*/  LDL.LU R102, [R1+0xd3c] ;  /* 0x000d3c0001667983 */ /* 0x000ea20000300800 */
[C---:B0-----:R-:W-:Y:S01]  /*2cef0*/  LEA R4, P6, R92.reuse, R2, 0x1 ;  /* 0x000000025c047211 */ /* 0x041fe200078c08ff */
[----:B------:R-:W-:Y:S02]  /*2cf00*/  ULDC UR4, c[0x0][0x22c] ;  /* 0x00008b0000047ab9 */ /* 0x000fe40000000800 */
[----:B------:R-:W2:Y:S01]  /*2cf10*/  LDL.LU R94, [R1+0xd40] ;  /* 0x000d4000015e7983 */ /* 0x000ea20000300800 */
[----:B------:R-:W-:Y:S01]  /*2cf20*/  LEA.HI.X.SX32 R5, R92, R0, 0x1, P6 ;  /* 0x000000005c057211 */ /* 0x000fe200030f0eff */
[----:B------:R-:W-:Y:S01]  /*2cf30*/  IMAD R92, R130, 0x2, R93 ;  /* 0x00000002825c7824 */ /* 0x000fe200078e025d */
[----:B------:R-:W-:-:S02]  /*2cf40*/  ISETP.LT.AND P2, PT, R110, UR6, !P0 ;  /* 0x000000066e007c0c */ /* 0x000fc4000c741270 */
[C---:B-1----:R-:W-:Y:S01]  /*2cf50*/  LEA R6, P6, R93.reuse, R2, 0x1 ;  /* 0x000000025d067211 */ /* 0x042fe200078c08ff */
[----:B------:R0:W-:Y:S03]  /*2cf60*/  @P3 STG.E.U16 desc[UR40][R4.64], R84 ;  /* 0x0000005404003986 */ /* 0x0001e6000c101528 */
[----:B------:R-:W-:Y:S01]  /*2cf70*/  LEA.HI.X.SX32 R7, R93, R0, 0x1, P6 ;  /* 0x000000005d077211 */ /* 0x000fe200030f0eff */
[----:B------:R-:W-:Y:S01]  /*2cf80*/  IMAD R93, R130, 0x2, R92 ;  /* 0x00000002825d7824 */ /* 0x000fe200078e025c */
[----:B0-----:R-:W-:-:S04]  /*2cf90*/  LEA R4, P6, R92, R2, 0x1 ;  /* 0x000000025c047211 */ /* 0x001fc800078c08ff */
[----:B------:R-:W-:Y:S01]  /*2cfa0*/  LEA.HI.X.SX32 R5, R92, R0, 0x1, P6 ;  /* 0x000000005c057211 */ /* 0x000fe200030f0eff */
[----:B------:R0:W-:Y:S04]  /*2cfb0*/  @P2 STG.E.U16 desc[UR40][R6.64], R85 ;  /* 0x0000005506002986 */ /* 0x0001e8000c101528 */
[----:B------:R1:W-:Y:S01]  /*2cfc0*/  @P5 STG.E.U16 desc[UR40][R4.64], R86 ;  /* 0x0000005604005986 */ /* 0x0003e2000c101528 */
[----:B0-----:R-:W-:Y:S01]  /*2cfd0*/  LEA R6, P6, R93, R2, 0x1 ;  /* 0x000000025d067211 */ /* 0x001fe200078c08ff */
[----:B-1----:R-:W-:-:S03]  /*2cfe0*/  IMAD R5, R130, 0x2, R93 ;  /* 0x0000000282057824 */ /* 0x002fc600078e025d */
[----:B------:R-:W-:Y:S01]  /*2cff0*/  LEA.HI.X.SX32 R7, R93, R0, 0x1, P6 ;  /* 0x000000005d077211 */ /* 0x000fe200030f0eff */
[----:B------:R-:W-:Y:S01]  /*2d000*/  IMAD R92, R130, 0x2, R5 ;  /* 0x00000002825c7824 */ /* 0x000fe200078e0205 */
[----:B------:R-:W-:-:S03]  /*2d010*/  LEA R4, P6, R5, R2, 0x1 ;  /* 0x0000000205047211 */ /* 0x000fc600078c08ff */
[----:B------:R0:W-:Y:S01]  /*2d020*/  @P4 STG.E.U16 desc[UR40][R6.64], R87 ;  /* 0x0000005706004986 */ /* 0x0001e2000c101528 */
[----:B---3--:R-:W-:Y:S01]  /*2d030*/  ISETP.LT.AND P3, PT, R108, UR4, !P0 ;  /* 0x000000046c007c0c */ /* 0x008fe2000c761270 */
[----:B------:R-:W-:Y:S01]  /*2d040*/  ULDC UR4, c[0x0][0x22c] ;  /* 0x00008b0000047ab9 */ /* 0x000fe20000000800 */
[----:B------:R-:W-:Y:S02]  /*2d050*/  LEA.HI.X.SX32 R5, R5, R0, 0x1, P6 ;  /* 0x0000000005057211 */ /* 0x000fe400030f0eff */
[----:B------:R-:W-:Y:S01]  /*2d060*/  ISETP.LT.AND P2, PT, R103, UR4, !P0 ;  /* 0x0000000467007c0c */ /* 0x000fe2000c741270 */
[----:B------:R-:W-:Y:S01]  /*2d070*/  ULDC UR4, c[0x0][0x22c] ;  /* 0x00008b0000047ab9 */ /* 0x000fe20000000800 */
[----:B0-----:R-:W-:Y:S02]  /*2d080*/  LEA R6, P6, R92, R2, 0x1 ;  /* 0x000000025c067211 */ /* 0x001fe400078c08ff */
[----:B------:R-:W-:Y:S02]  /*2d090*/  PRMT R84, R84, 0x7632, R84 ;  /* 0x0000763254547816 */ /* 0x000fe40000000054 */
[----:B------:R-:W-:Y:S01]  /*2d0a0*/  LEA.HI.X.SX32 R7, R92, R0, 0x1, P6 ;  /* 0x000000005c077211 */ /* 0x000fe200030f0eff */
[----:B------:R-:W-:Y:S01]  /*2d0b0*/  IMAD R92, R130, 0x2, R92 ;  /* 0x00000002825c7824 */ /* 0x000fe200078e025c */
[----:B------:R-:W-:Y:S01]  /*2d0c0*/  PRMT R85, R85, 0x7632, R85 ;  /* 0x0000763255557816 */ /* 0x000fe20000000055 */
[----:B------:R0:W-:Y:S01]  /*2d0d0*/  @P3 STG.E.U16 desc[UR40][R4.64], R84 ;  /* 0x0000005404003986 */ /* 0x0001e2000c101528 */
[----:B------:R-:W-:-:S03]  /*2d0e0*/  PRMT R86, R86, 0x7632, R86 ;  /* 0x0000763256567816 */ /* 0x000fc60000000056 */
[----:B------:R1:W-:Y:S01]  /*2d0f0*/  @P2 STG.E.U16 desc[UR40][R6.64], R85 ;  /* 0x0000005506002986 */ /* 0x0003e2000c101528 */
[----:B0-----:R-:W-:-:S04]  /*2d100*/  LEA R4, P6, R92, R2, 0x1 ;  /* 0x000000025c047211 */ /* 0x001fc800078c08ff */
[----:B------:R-:W-:Y:S02]  /*2d110*/  LEA.HI.X.SX32 R5, R92, R0, 0x1, P6 ;  /* 0x000000005c057211 */ /* 0x000fe400030f0eff */
[----:B----4-:R-:W-:Y:S01]  /*2d120*/  ISETP.LT.AND P5, PT, R101, UR4, !P0 ;  /* 0x0000000465007c0c */ /* 0x010fe2000c7a1270 */
[----:B------:R-:W-:Y:S01]  /*2d130*/  ULDC UR4, c[0x0][0x22c] ;  /* 0x00008b0000047ab9 */ /* 0x000fe20000000800 */
[----:B------:R-:W3:Y:S01]  /*2d140*/  LDL.LU R101, [R1+0xd44] ;  /* 0x000d440001657983 */ /* 0x000ee20000300800 */
[----:B------:R-:W-:Y:S01]  /*2d150*/  ISETP.LT.AND P4, PT, R100, UR4, !P0 ;  /* 0x0000000464007c0c */ /* 0x000fe2000c781270 */
[----:B------:R-:W-:Y:S02]  /*2d160*/  ULDC UR4, c[0x0][0x22c] ;  /* 0x00008b0000047ab9 */ /* 0x000fe40000000800 */
[----:B------:R-:W4:Y:S04]  /*2d170*/  LDL.LU R100, [R1+0xd4c] ;  /* 0x000d4c0001647983 */ /* 0x000f280000300800 */
[----:B------:R-:W4:Y:S04]  /*2d180*/  LDL.LU R95, [R1+0xd48] ;  /* 0x000d4800015f7983 */ /* 0x000f280000300800 */
[----:B------:R0:W-:Y:S01]  /*2d190*/  @P5 STG.E.U16 desc[UR40][R4.64], R86 ;  /* 0x0000005604005986 */ /* 0x0001e2000c101528 */
[----:B--2---:R-:W-:Y:S01]  /*2d1a0*/  ISETP.LT.AND P3, PT, R102, UR4, !P0 ;  /* 0x0000000466007c0c */ /* 0x004fe2000c761270 */
[----:B------:R-:W-:-:S02]  /*2d1b0*/  ULDC UR4, c[0x0][0x22c] ;  /* 0x00008b0000047ab9 */ /* 0x000fc40000000800 */
[----:B------:R-:W-:Y:S01]  /*2d1c0*/  ISETP.LT.AND P2, PT, R94, UR4, !P0 ;  /* 0x000000045e007c0c */ /* 0x000fe2000c741270 */
[C---:B-1----:R-:W-:Y:S01]  /*2d1d0*/  IMAD R7, R130.reuse, 0x2, R92 ;  /* 0x0000000282077824 */ /* 0x042fe200078e025c */
[----:B------:R-:W2:Y:S01]  /*2d1e0*/  LDL.LU R94, [R1+0xd50] ;  /* 0x000d5000015e7983 */ /* 0x000ea20000300800 */
[----:B------:R-:W-:Y:S01]  /*2d1f0*/  PRMT R87, R87, 0x7632, R87 ;  /* 0x0000763257577816 */ /* 0x000fe20000000057 */
[----:B------:R-:W-:Y:S02]  /*2d200*/  ULDC UR4, c[0x0][0x22c] ;  /* 0x00008b0000047ab9 */ /* 0x000fe40000000800 */
[----:B------:R-:W2:Y:S04]  /*2d210*/  LDL.LU R93, [R1+0xd54] ;  /* 0x000d5400015d7983 */ /* 0x000ea80000300800 */
[----:B0-----:R-:W2:Y:S01]  /*2d220*/  LDL.LU R86, [R1+0xd58] ;  /* 0x000d580001567983 */ /* 0x001ea20000300800 */
[----:B------:R-:W-:Y:S01]  /*2d230*/  LEA R6, P6, R7, R2, 0x1 ;  /* 0x0000000207067211 */ /* 0x000fe200078c08ff */
[----:B------:R-:W-:-:S02]  /*2d240*/  IMAD R84, R130, 0x2, R7 ;  /* 0x0000000282547824 */ /* 0x000fc400078e0207 */
[----:B------:R-:W2:Y:S01]  /*2d250*/  LDL.LU R92, [R1+0xd68] ;  /* 0x000d6800015c7983 */ /* 0x000ea20000300800 */
[----:B------:R-:W-:Y:S01]  /*2d260*/  LEA.HI.X.SX32 R7, R7, R0, 0x1, P6 ;  /* 0x0000000007077211 */ /* 0x000fe200030f0eff */
[----:B------:R-:W-:Y:S01]  /*2d270*/  IMAD R85, R130, 0x2, R84 ;  /* 0x0000000282557824 */ /* 0x000fe200078e0254 */
[----:B------:R-:W-:-:S03]  /*2d280*/  LEA R4, P6, R84, R2, 0x1 ;  /* 0x0000000254047211 */ /* 0x000fc600078c08ff */
[----:B------:R0:W-:Y:S01]  /*2d290*/  @P4 STG.E.U16 desc[UR40][R6.64], R87 ;  /* 0x0000005706004986 */ /* 0x0001e2000c101528 */
[----:B------:R-:W-:Y:S01]  /*2d2a0*/  LEA.HI.X.SX32 R5, R84, R0, 0x1, P6 ;  /* 0x0000000054057211 */ /* 0x000fe200030f0eff */
[----:B------:R-:W-:Y:S01]  /*2d2b0*/  IMAD R84, R130, 0x2, R85 ;  /* 0x0000000282547824 */ /* 0x000fe200078e0255 */
[----:B0-----:R-:W-:-:S04]  /*2d2c0*/  LEA R6, P6, R85, R2, 0x1 ;  /* 0x0000000255067211 */ /* 0x001fc800078c08ff */
[----:B------:R-:W-:Y:S01]  /*2d2d0*/  LEA.HI.X.SX32 R7, R85, R0, 0x1, P6 ;  /* 0x0000000055077211 */ /* 0x000fe200030f0eff */
[----:B------:R0:W-:Y:S04]  /*2d2e0*/  @P3 STG.E.U16 desc[UR40][R4.64], R76 ;  /* 0x0000004c04003986 */ /* 0x0001e8000c101528 */
[----:B------:R1:W-:Y:S04]  /*2d2f0*/  @P2 STG.E.U16 desc[UR40][R6.64], R77 ;  /* 0x0000004d06002986 */ /* 0x0003e8000c101528 */
[----:B------:R-:W2:Y:S01]  /*2d300*/  LDL.LU R85, [R1+0xd64] ;  /* 0x000d640001557983 */ /* 0x000ea20000300800 */
[----:B0-----:R-:W-:-:S03]  /*2d310*/  LEA R4, P6, R84, R2, 0x1 ;  /* 0x0000000254047211 */ /* 0x001fc600078c08ff */
[----:B------:R-:W2:Y:S01]  /*2d320*/  LDL.LU R87, [R1+0xd6c] ;  /* 0x000d6c0001577983 */ /* 0x000ea20000300800 */
[----:B-1----:R-:W-:Y:S01]  /*2d330*/  IMAD R7, R130, 0x2, R84 ;  /* 0x0000000282077824 */ /* 0x002fe200078e0254 */
[----:B------:R-:W-:-:S04]  /*2d340*/  LEA.HI.X.SX32 R5, R84, R0, 0x1, P6 ;  /* 0x0000000054057211 */ /* 0x000fc800030f0eff */
[----:B------:R-:W-:Y:S01]  /*2d350*/  LEA R6, P6, R7, R2, 0x1 ;  /* 0x0000000207067211 */ /* 0x000fe200078c08ff */
[----:B------:R-:W-:-:S03]  /*2d360*/  IMAD R84, R130, 0x2, R7 ;  /* 0x0000000282547824 */ /* 0x000fc600078e0207 */
[----:B------:R-:W-:Y:S02]  /*2d370*/  LEA.HI.X.SX32 R7, R7, R0, 0x1, P6 ;  /* 0x0000000007077211 */ /* 0x000fe400030f0eff */
[----:B---3--:R-:W-:Y:S01]  /*2d380*/  ISETP.LT.AND P5, PT, R101, UR4, !P0 ;  /* 0x0000000465007c0c */ /* 0x008fe2000c7a1270 */
[----:B------:R-:W-:Y:S02]  /*2d390*/  ULDC UR4, c[0x0][0x22c] ;  /* 0x00008b0000047ab9 */ /* 0x000fe40000000800 */
[----:B----4-:R-:W-:Y:S01]  /*2d3a0*/  ISETP.LT.AND P4, PT, R100, UR4, !P0 ;  /* 0x0000000464007c0c */ /* 0x010fe2000c781270 */
[----:B------:R-:W-:Y:S02]  /*2d3b0*/  ULDC UR4, c[0x0][0x22c] ;  /* 0x00008b0000047ab9 */ /* 0x000fe40000000800 */
[----:B------:R-:W-:Y:S01]  /*2d3c0*/  ISETP.LT.AND P3, PT, R95, UR4, !P0 ;  /* 0x000000045f007c0c */ /* 0x000fe2000c761270 */
[----:B------:R-:W-:-:S06]  /*2d3d0*/  ULDC UR4, c[0x0][0x22c] ;  /* 0x00008b0000047ab9 */ /* 0x000fcc0000000800 */
[----:B------:R0:W-:Y:S04]  /*2d3e0*/  @P5 STG.E.U16 desc[UR40][R4.64], R78 ;  /* 0x0000004e04005986 */ /* 0x0001e8000c101528 */
[----:B------:R1:W-:Y:S01]  /*2d3f0*/  @P4 STG.E.U16 desc[UR40][R6.64], R79 ;  /* 0x0000004f06004986 */ /* 0x0003e2000c101528 */
[----:B--2---:R-:W-:Y:S01]  /*2d400*/  ISETP.LT.AND P2, PT, R94, UR4, !P0 ;  /* 0x000000045e007c0c */ /* 0x004fe2000c741270 */
[----:B------:R-:W-:Y:S02]  /*2d410*/  ULDC UR4, c[0x0][0x22c] ;  /* 0x00008b0000047ab9 */ /* 0x000fe40000000800 */
[----:B------:R-:W-:Y:S01]  /*2d420*/  ISETP.LT.AND P5, PT, R93, UR4, !P0 ;  /* 0x000000045d007c0c */ /* 0x000fe2000c7a1270 */
[----:B------:R-:W-:Y:S02]  /*2d430*/  ULDC UR4, c[0x0][0x22c] ;  /* 0x00008b0000047ab9 */ /* 0x000fe40000000800 */
[----:B------:R-:W-:Y:S01]  /*2d440*/  ISETP.LT.AND P4, PT, R86, UR4, !P0 ;  /* 0x0000000456007c0c */ /* 0x000fe2000c781270 */
[----:B------:R-:W-:Y:S01]  /*2d450*/  ULDC UR4, c[0x0][0x22c] ;  /* 0x00008b0000047ab9 */ /* 0x000fe20000000800 */
[----:B------:R-:W2:Y:S01]  /*2d460*/  LDL.LU R86, [R1+0xd70] ;  /* 0x000d700001567983 */ /* 0x000ea20000300800 */
[----:B------:R-:W-:Y:S01]  /*2d470*/  PRMT R77, R76, 0x7632, R77 ;  /* 0x000076324c4d7816 */ /* 0x000fe2000000004d */
[----:B------:R-:W-:Y:S01]  /*2d480*/  IMAD R76, R130, 0x2, R84 ;  /* 0x00000002824c7824 */ /* 0x000fe200078e0254 */
[C---:B0-----:R-:W-:Y:S01]  /*2d490*/  LEA R4, P6, R84.reuse, R2, 0x1 ;  /* 0x0000000254047211 */ /* 0x041fe200078c08ff */
[----:B------:R-:W3:Y:S03]  /*2d4a0*/  LDL.LU R93, [R1+0xd78] ;  /* 0x000d7800015d7983 */ /* 0x000ee60000300800 */
[----:B------:R-:W-:Y:S01]  /*2d4b0*/  LEA.HI.X.SX32 R5, R84, R0, 0x1, P6 ;  /* 0x0000000054057211 */ /* 0x000fe200030f0eff */
[----:B------:R-:W-:Y:S01]  /*2d4c0*/  IMAD R84, R130, 0x2, R76 ;  /* 0x0000000282547824 */ /* 0x000fe200078e024c */
[----:B-1----:R-:W-:-:S03]  /*2d4d0*/  LEA R6, P6, R76, R2, 0x1 ;  /* 0x000000024c067211 */ /* 0x002fc600078c08ff */
[----:B------:R0:W-:Y:S01]  /*2d4e0*/  @P3 STG.E.U16 desc[UR40][R4.64], R77 ;  /* 0x0000004d04003986 */ /* 0x0001e2000c101528 */
[----:B------:R-:W-:Y:S02]  /*2d4f0*/  LEA.HI.X.SX32 R7, R76, R0, 0x1, P6 ;  /* 0x000000004c077211 */ /* 0x000fe400030f0eff */
[----:B------:R-:W-:Y:S02]  /*2d500*/  PRMT R78, R78, 0x7632, R78 ;  /* 0x000076324e4e7816 */ /* 0x000fe4000000004e */
[----:B------:R-:W-:Y:S01]  /*2d510*/  ISETP.LT.AND P3, PT, R92, UR4, !P0 ;  /* 0x000000045c007c0c */ /* 0x000fe2000c761270 */
[----:B------:R-:W-:Y:S01]  /*2d520*/  ULDC UR4, c[0x0][0x22c] ;  /* 0x00008b0000047ab9 */ /* 0x000fe20000000800 */
[----:B------:R-:W4:Y:S01]  /*2d530*/  LDL.LU R92, [R1+0xd74] ;  /* 0x000d7400015c7983 */ /* 0x000f220000300800 */
[----:B0-----:R-:W-:Y:S02]  /*2d540*/  LEA R4, P6, R84, R2, 0x1 ;  /* 0x0000000254047211 */ /* 0x001fe400078c08ff */
[----:B------:R-:W-:-:S02]  /*2d550*/  PRMT R77, R77, 0x7632, R77 ;  /* 0x000076324d4d7816 */ /* 0x000fc4000000004d */
[----:B------:R-:W-:Y:S01]  /*2d560*/  LEA.HI.X.SX32 R5, R84, R0, 0x1, P6 ;  /* 0x0000000054057211 */ /* 0x000fe200030f0eff */
[----:B------:R-:W-:Y:S02]  /*2d570*/  IMAD R84, R130, 0x2, R84 ;  /* 0x0000000282547824 */ /* 0x000fe400078e0254 */
[----:B------:R-:W-:Y:S04]  /*2d580*/  @P2 STG.E.U16 desc[UR40][R6.64], R77 ;  /* 0x0000004d06002986 */ /* 0x000fe8000c101528 */
[----:B------:R0:W-:Y:S01]  /*2d590*/  @P5 STG.E.U16 desc[UR40][R4.64], R78 ;  /* 0x0000004e04005986 */ /* 0x0001e2000c101528 */
[----:B------:R-:W-:Y:S01]  /*2d5a0*/  ISETP.LT.AND P2, PT, R85, UR4, !P0 ;  /* 0x0000000455007c0c */ /* 0x000fe2000c741270 */
[----:B------:R-:W-:Y:S01]  /*2d5b0*/  ULDC UR4, c[0x0][0x22c] ;  /* 0x00008b0000047ab9 */ /* 0x000fe20000000800 */
[----:B------:R-:W-:Y:S01]  /*2d5c0*/  PRMT R79, R79, 0x7632, R79 ;  /* 0x000076324f4f7816 */ /* 0x000fe2000000004f */
[----:B------:R-:W4:Y:S01]  /*2d5d0*/  LDL.LU R85, [R1+0xd7c] ;  /* 0x000d7c0001557983 */ /* 0x000f220000300800 */
[----:B------:R-:W-:Y:S01]  /*2d5e0*/  ISETP.LT.AND P5, PT, R87, UR4, !P0 ;  /* 0x0000000457007c0c */ /* 0x000fe2000c7a1270 */
[----:B------:R-:W-:-:S02]  /*2d5f0*/  ULDC UR4, c[0x0][0x22c] ;  /* 0x00008b0000047ab9 */ /* 0x000fc40000000800 */
[----:B------:R-:W4:Y:S01]  /*2d600*/  LDL.LU R87, [R1+0xd80] ;  /* 0x000d800001577983 */ /* 0x000f220000300800 */
[----:B0-----:R-:W-:-:S04]  /*2d610*/  LEA R4, P6, R84, R2, 0x1 ;  /* 0x0000000254047211 */ /* 0x001fc800078c08ff */
[----:B------:R-:W-:-:S05]  /*2d620*/  LEA.HI.X.SX32 R5, R84, R0, 0x1, P6 ;  /* 0x0000000054057211 */ /* 0x000fca00030f0eff */
[----:B------:R0:W-:Y:S01]  /*2d630*/  @P4 STG.E.U16 desc[UR40][R4.64], R79 ;  /* 0x0000004f04004986 */ /* 0x0001e2000c101528 */
[----:B--2---:R-:W-:Y:S01]  /*2d640*/  ISETP.LT.AND P4, PT, R86, UR4, !P0 ;  /* 0x0000000456007c0c */ /* 0x004fe2000c781270 */
[----:B------:R-:W-:Y:S02]  /*2d650*/  IMAD R7, R130, 0x2, R84 ;  /* 0x0000000282077824 */ /* 0x000fe400078e0254 */
[----:B------:R-:W2:Y:S01]  /*2d660*/  LDL.LU R86, [R1+0xd8c] ;  /* 0x000d8c0001567983 */ /* 0x000ea20000300800 */
[----:B------:R-:W-:-:S03]  /*2d670*/  ULDC UR4, c[0x0][0x22c] ;  /* 0x00008b0000047ab9 */ /* 0x000fc60000000800 */
[----:B------:R-:W2:Y:S01]  /*2d680*/  LDL.LU R78, [R1+0xd90] ;  /* 0x000d9000014e7983 */ /* 0x000ea20000300800 */
[----:B------:R-:W-:Y:S01]  /*2d690*/  LEA R6, P6, R7, R2, 0x1 ;  /* 0x0000000207067211 */ /* 0x000fe200078c08ff */
[----:B------:R-:W-:-:S03]  /*2d6a0*/  IMAD R76, R130, 0x2, R7 ;  /* 0x00000002824c7824 */ /* 0x000fc600078e0207 */
[----:B------:R-:W-:Y:S01]  /*2d6b0*/  LEA.HI.X.SX32 R7, R7, R0, 0x1, P6 ;  /* 0x0000000007077211 */ /* 0x000fe200030f0eff */
[----:B------:R-:W-:Y:S01]  /*2d6c0*/  IMAD R77, R130, 0x2, R76 ;  /* 0x00000002824d7824 */ /* 0x000fe200078e024c */
[----:B0-----:R-:W-:-:S03]  /*2d6d0*/  LEA R4, P6, R76, R2, 0x1 ;  /* 0x000000024c047211 */ /* 0x001fc600078c08ff */
[----:B------:R0:W-:Y:S01]  /*2d6e0*/  @P3 STG.E.U16 desc[UR40][R6.64], R68 ;  /* 0x0000004406003986 */ /* 0x0001e2000c101528 */
[----:B------:R-:W-:Y:S01]  /*2d6f0*/  LEA.HI.X.SX32 R5, R76, R0, 0x1, P6 ;  /* 0x000000004c057211 */ /* 0x000fe200030f0eff */
[----:B------:R-:W-:Y:S01]  /*2d700*/  IMAD R76, R130, 0x2, R77 ;  /* 0x00000002824c7824 */ /* 0x000fe200078e024d */
[----:B0-----:R-:W-:-:S04]  /*2d710*/  LEA R6, P6, R77, R2, 0x1 ;  /* 0x000000024d067211 */ /* 0x001fc800078c08ff */
[----:B------:R-:W-:Y:S01]  /*2d720*/  LEA.HI.X.SX32 R7, R77, R0, 0x1, P6 ;  /* 0x000000004d077211 */ /* 0x000fe200030f0eff */
[----:B------:R0:W-:Y:S04]  /*2d730*/  @P2 STG.E.U16 desc[UR40][R4.64], R69 ;  /* 0x0000004504002986 */ /* 0x0001e8000c101528 */
[----:B------:R1:W-:Y:S01]  /*2d740*/  @P5 STG.E.U16 desc[UR40][R6.64], R70 ;  /* 0x0000004606005986 */ /* 0x0003e2000c101528 */
[----:B---3--:R-:W-:Y:S01]  /*2d750*/  ISETP.LT.AND P3, PT, R93, UR4, !P0 ;  /* 0x000000045d007c0c */ /* 0x008fe2000c761270 */
[----:B------:R-:W-:Y:S01]  /*2d760*/  ULDC UR4, c[0x0][0x22c] ;  /* 0x00008b0000047ab9 */ /* 0x000fe20000000800 */
[----:B0-----:R-:W-:Y:S01]  /*2d770*/  LEA R4, P6, R76, R2, 0x1 ;  /* 0x000000024c047211 */ /* 0x001fe200078c08ff */
[----:B-1----:R-:W-:-:S03]  /*2d780*/  IMAD R7, R130, 0x2, R76 ;  /* 0x0000000282077824 */ /* 0x002fc600078e024c */
[----:B------:R-:W-:Y:S02]  /*2d790*/  LEA.HI.X.SX32 R5, R76, R0, 0x1, P6 ;  /* 0x000000004c057211 */ /* 0x000fe400030f0eff */
[----:B----4-:R-:W-:Y:S01]  /*2d7a0*/  ISETP.LT.AND P2, PT, R92, UR4, !P0 ;  /* 0x000000045c007c0c */ /* 0x010fe2000c741270 */
[----:B------:R-:W-:Y:S01]  /*2d7b0*/  IMAD R76, R130, 0x2, R7 ;  /* 0x00000002824c7824 */ /* 0x000fe200078e0207 */
[C---:B------:R-:W-:Y:S01]  /*2d7c0*/  LEA R6, P6, R7.reuse, R2, 0x1 ;  /* 0x0000000207067211 */ /* 0x040fe200078c08ff */
[----:B------:R0:W-:Y:S01]  /*2d7d0*/  @P4 STG.E.U16 desc[UR40][R4.64], R71 ;  /* 0x0000004704004986 */ /* 0x0001e2000c101528 */
[----:B------:R-:W-:Y:S02]  /*2d7e0*/  ULDC UR4, c[0x0][0x22c] ;  /* 0x00008b0000047ab9 */ /* 0x000fe40000000800 */
[----:B------:R-:W-:Y:S02]  /*2d7f0*/  LEA.HI.X.SX32 R7, R7, R0, 0x1, P6 ;  /* 0x0000000007077211 */ /* 0x000fe400030f0eff */
[----:B------:R-:W-:Y:S01]  /*2d800*/  ISETP.LT.AND P5, PT, R85, UR4, !P0 ;  /* 0x0000000455007c0c */ /* 0x000fe2000c7a1270 */
[----:B------:R-:W-:Y:S01]  /*2d810*/  ULDC UR4, c[0x0][0x22c] ;  /* 0x00008b0000047ab9 */ /* 0x000fe20000000800 */
[----:B------:R-:W3:Y:S01]  /*2d820*/  LDL.LU R85, [R1+0xd94] ;  /* 0x000d940001557983 */ /* 0x000ee20000300800 */
[----:B------:R-:W-:-:S02]  /*2d830*/  PRMT R68, R68, 0x7632, R68 ;  /* 0x0000763244447816 */ /* 0x000fc40000000044 */
[C---:B0-----:R-:W-:Y:S01]  /*2d840*/  LEA R4, P6, R76.reuse, R2, 0x1 ;  /* 0x000000024c047211 */ /* 0x041fe200078c08ff */
[----:B------:R-:W4:Y:S01]  /*2d850*/  LDL.LU R84, [R1+0xd9c] ;  /* 0x000d9c0001547983 */ /* 0x000f220000300800 */
[----:B------:R-:W-:Y:S02]  /*2d860*/  PRMT R69, R69, 0x7632, R69 ;  /* 0x0000763245457816 */ /* 0x000fe40000000045 */
[----:B------:R-:W-:Y:S01]  /*2d870*/  LEA.HI.X.SX32 R5, R76, R0, 0x1, P6 ;  /* 0x000000004c057211 */ /* 0x000fe200030f0eff */
[----:B------:R-:W-:Y:S01]  /*2d880*/  IMAD R76, R130, 0x2, R76 ;  /* 0x00000002824c7824 */ /* 0x000fe200078e024c */
[----:B------:R-:W-:Y:S01]  /*2d890*/  ISETP.LT.AND P4, PT, R87, UR4, !P0 ;  /* 0x0000000457007c0c */ /* 0x000fe2000c781270 */
[----:B------:R-:W-:Y:S01]  /*2d8a0*/  ULDC UR4, c[0x0][0x22c] ;  /* 0x00008b0000047ab9 */ /* 0x000fe20000000800 */
[----:B------:R-:W-:Y:S04]  /*2d8b0*/  @P3 STG.E.U16 desc[UR40][R6.64], R68 ;  /* 0x0000004406003986 */ /* 0x000fe8000c101528 */
[----:B------:R0:W-:Y:S01]  /*2d8c0*/  @P2 STG.E.U16 desc[UR40][R4.64], R69 ;  /* 0x0000004504002986 */ /* 0x0001e2000c101528 */
[----:B------:R-:W-:-:S03]  /*2d8d0*/  PRMT R70, R70, 0x7632, R70 ;  /* 0x0000763246467816 */ /* 0x000fc60000000046 */
[----:B------:R-:W4:Y:S01]  /*2d8e0*/  LDL.LU R79, [R1+0xd98] ;  /* 0x000d9800014f7983 */ /* 0x000f220000300800 */
[----:B0-----:R-:W-:-:S04]  /*2d8f0*/  LEA R4, P6, R76, R2, 0x1 ;  /* 0x000000024c047211 */ /* 0x001fc800078c08ff */
[----:B------:R-:W-:-:S05]  /*2d900*/  LEA.HI.X.SX32 R5, R76, R0, 0x1, P6 ;  /* 0x000000004c057211 */ /* 0x000fca00030f0eff */
[----:B------:R0:W-:Y:S01]  /*2d910*/  @P5 STG.E.U16 desc[UR40][R4.64], R70 ;  /* 0x0000004604005986 */ /* 0x0001e2000c101528 */
[----:B--2---:R-:W-:Y:S01]  /*2d920*/  ISETP.LT.AND P3, PT, R86, UR4, !P0 ;  /* 0x0000000456007c0c */ /* 0x004fe2000c761270 */
[----:B------:R-:W-:Y:S02]  /*2d930*/  ULDC UR4, c[0x0][0x22c] ;  /* 0x00008b0000047ab9 */ /* 0x000fe40000000800 */
[----:B------:R-:W-:Y:S01]  /*2d940*/  ISETP.LT.AND P2, PT, R78, UR4, !P0 ;  /* 0x000000044e007c0c */ /* 0x000fe2000c741270 */
[C---:B------:R-:W-:Y:S01]  /*2d950*/  IMAD R7, R130.reuse, 0x2, R76 ;  /* 0x0000000282077824 */ /* 0x040fe200078e024c */
        /* <DEDUP_REMOVED lines=22> */
[----:B---3--:R-:W-:Y:S01]  /*2dac0*/  ISETP.LT.AND P5, PT, R85, UR4, !P0 ;  /* 0x0000000455007c0c */ /* 0x008fe2000c7a1270 */
[----:B------:R-:W-:Y:S01]  /*2dad0*/  ULDC UR4, c[0x0][0x22c] ;  /* 0x00008b0000047ab9 */ /* 0x000fe20000000800 */
[----:B------:R-:W-:Y:S02]  /*2dae0*/  LEA.HI.X.SX32 R5, R68, R0, 0x1, P6 ;  /* 0x0000000044057211 */ /* 0x000fe400030f0eff */
[----:B----4-:R-:W-:Y:S01]  /*2daf0*/  ISETP.LT.AND P4, PT, R84, UR4, !P0 ;  /* 0x0000000454007c0c */ /* 0x010fe2000c781270 */
[----:B------:R-:W-:Y:S01]  /*2db00*/  ULDC UR4, c[0x0][0x22c] ;  /* 0x00008b0000047ab9 */ /* 0x000fe20000000800 */
[----:B------:R-:W-:Y:S01]  /*2db10*/  LEA R6, P6, R7, R2, 0x1 ;  /* 0x0000000207067211 */ /* 0x000fe200078c08ff */
[----:B------:R-:W-:-:S03]  /*2db20*/  IMAD R68, R130, 0x2, R7 ;  /* 0x0000000282447824 */ /* 0x000fc600078e0207 */
[----:B------:R-:W-:-:S03]  /*2db30*/  LEA.HI.X.SX32 R7, R7, R0, 0x1, P6 ;  /* 0x0000000007077211 */ /* 0x000fc600030f0eff */
[----:B------:R0:W-:Y:S01]  /*2db40*/  @P5 STG.E.U16 desc[UR40][R4.64], R62 ;  /* 0x0000003e04005986 */ /* 0x0001e2000c101528 */
[----:B------:R-:W-:Y:S01]  /*2db50*/  ISETP.LT.AND P3, PT, R79, UR4, !P0 ;  /* 0x000000044f007c0c */ /* 0x000fe2000c761270 */
[----:B------:R-:W-:Y:S02]  /*2db60*/  ULDC UR4, c[0x0][0x22c] ;  /* 0x00008b0000047ab9 */ /* 0x000fe40000000800 */
        /* <DEDUP_REMOVED lines=17> */
[----:B------:R-:W-:Y:S01]  /*2dc80*/  ISETP.LT.AND P3, PT, R76, UR4, !P0 ;  /* 0x000000044c007c0c */ /* 0x000fe2000c761270 */
[----:B------:R-:W-:Y:S01]  /*2dc90*/  ULDC UR4, c[0x0][0x22c] ;  /* 0x00008b0000047ab9 */ /* 0x000fe20000000800 */
[----:B------:R-:W4:Y:S01]  /*2dca0*/  LDL.LU R76, [R1+0xdc4] ;  /* 0x000dc400014c7983 */ /* 0x000f220000300800 */
[----:B------:R-:W-:Y:S02]  /*2dcb0*/  PRMT R62, R62, 0x7632, R62 ;  /* 0x000076323e3e7816 */ /* 0x000fe4000000003e */
[----:B0-----:R-:W-:Y:S02]  /*2dcc0*/  PRMT R61, R61, 0x7632, R61 ;  /* 0x000076323d3d7816 */ /* 0x001fe4000000003d */
[----:B------:R-:W-:-:S03]  /*2dcd0*/  LEA R4, P6, R68, R2, 0x1 ;  /* 0x0000000244047211 */ /* 0x000fc600078c08ff */
[----:B------:R-:W-:Y:S01]  /*2dce0*/  @P2 STG.E.U16 desc[UR40][R6.64], R61 ;  /* 0x0000003d06002986 */ /* 0x000fe2000c101528 */
[----:B------:R-:W-:Y:S01]  /*2dcf0*/  LEA.HI.X.SX32 R5, R68, R0, 0x1, P6 ;  /* 0x0000000044057211 */ /* 0x000fe200030f0eff */
[----:B------:R-:W-:Y:S01]  /*2dd00*/  IMAD R68, R130, 0x2, R68 ;  /* 0x0000000282447824 */ /* 0x000fe200078e0244 */
[----:B------:R-:W-:Y:S01]  /*2dd10*/  ISETP.LT.AND P2, PT, R69, UR4, !P0 ;  /* 0x0000000445007c0c */ /* 0x000fe2000c741270 */
[----:B------:R-:W-:Y:S01]  /*2dd20*/  ULDC UR4, c[0x0][0x22c] ;  /* 0x00008b0000047ab9 */ /* 0x000fe20000000800 */
[----:B------:R-:W4:Y:S04]  /*2dd30*/  LDL.LU R69, [R1+0xdcc] ;  /* 0x000dcc0001457983 */ /* 0x000f280000300800 */
[----:B------:R0:W-:Y:S01]  /*2dd40*/  @P5 STG.E.U16 desc[UR40][R4.64], R62 ;  /* 0x0000003e04005986 */ /* 0x0001e2000c101528 */
[----:B------:R-:W-:-:S02]  /*2dd50*/  PRMT R63, R63, 0x7632, R63 ;  /* 0x000076323f3f7816 */ /* 0x000fc4000000003f */
[----:B------:R-:W-:Y:S01]  /*2dd60*/  ISETP.LT.AND P5, PT, R71, UR4, !P0 ;  /* 0x0000000447007c0c */ /* 0x000fe2000c7a1270 */
[----:B------:R-:W-:Y:S01]  /*2dd70*/  ULDC UR4, c[0x0][0x22c] ;  /* 0x00008b0000047ab9 */ /* 0x000fe20000000800 */
        /* <DEDUP_REMOVED lines=17> */
[----:B---3--:R-:W-:Y:S01]  /*2de90*/  ISETP.LT.AND P3, PT, R77, UR4, !P0 ;  /* 0x000000044d007c0c */ /* 0x008fe2000c761270 */
[----:B------:R-:W-:Y:S01]  /*2dea0*/  ULDC UR4, c[0x0][0x22c] ;  /* 0x00008b0000047ab9 */ /* 0x000fe20000000800 */
[----:B0-----:R-:W-:-:S04]  /*2deb0*/  LEA R6, P6, R61, R2, 0x1 ;  /* 0x000000023d067211 */ /* 0x001fc800078c08ff */
[----:B------:R-:W-:Y:S01]  /*2dec0*/  LEA.HI.X.SX32 R7, R61, R0, 0x1, P6 ;  /* 0x000000003d077211 */ /* 0x000fe200030f0eff */
[----:B------:R0:W-:Y:S01]  /*2ded0*/  @P2 STG.E.U16 desc[UR40][R4.64], R53 ;  /* 0x0000003504002986 */ /* 0x0001e2000c101528 */
[----:B----4-:R-:W-:Y:S01]  /*2dee0*/  ISETP.LT.AND P2, PT, R76, UR4, !P0 ;  /* 0x000000044c007c0c */ /* 0x010fe2000c741270 */
[----:B------:R-:W-:Y:S02]  /*2def0*/  ULDC UR4, c[0x0][0x22c] ;  /* 0x00008b0000047ab9 */ /* 0x000fe40000000800 */
[----:B------:R1:W-:Y:S01]  /*2df00*/  @P5 STG.E.U16 desc[UR40][R6.64], R54 ;  /* 0x0000003606005986 */ /* 0x0003e2000c101528 */
[----:B------:R-:W-:Y:S01]  /*2df10*/  ISETP.LT.AND P5, PT, R69, UR4, !P0 ;  /* 0x0000000445007c0c */ /* 0x000fe2000c7a1270 */
[----:B------:R-:W-:Y:S02]  /*2df20*/  ULDC UR4, c[0x0][0x22c] ;  /* 0x00008b0000047ab9 */ /* 0x000fe40000000800 */
[----:B------:R-:W3:Y:S01]  /*2df30*/  LDL.LU R69, [R1+0xde4] ;  /* 0x000de40001457983 */ /* 0x000ee20000300800 */
[----:B0-----:R-:W-:-:S03]  /*2df40*/  LEA R4, P6, R60, R2, 0x1 ;  /* 0x000000023c047211 */ /* 0x001fc600078c08ff */
[----:B------:R-:W4:Y:S01]  /*2df50*/  LDL.LU R68, [R1+0xdec] ;  /* 0x000dec0001447983 */ /* 0x000f220000300800 */
[----:B-1----:R-:W-:Y:S01]  /*2df60*/  IMAD R7, R130, 0x2, R60 ;  /* 0x0000000282077824 */ /* 0x002fe200078e023c */
[----:B------:R-:W-:Y:S02]  /*2df70*/  LEA.HI.X.SX32 R5, R60, R0, 0x1, P6 ;  /* 0x000000003c057211 */ /* 0x000fe400030f0eff */
[----:B------:R-:W4:Y:S01]  /*2df80*/  LDL.LU R63, [R1+0xde8] ;  /* 0x000de800013f7983 */ /* 0x000f220000300800 */
[----:B------:R-:W-:Y:S01]  /*2df90*/  IMAD R60, R130, 0x2, R7 ;  /* 0x00000002823c7824 */ /* 0x000fe200078e0207 */
[C---:B------:R-:W-:Y:S02]  /*2dfa0*/  LEA R6, P6, R7.reuse, R2, 0x1 ;  /* 0x0000000207067211 */ /* 0x040fe400078c08ff */
[----:B------:R0:W-:Y:S01]  /*2dfb0*/  @P4 STG.E.U16 desc[UR40][R4.64], R55 ;  /* 0x0000003704004986 */ /* 0x0001e2000c101528 */
[----:B------:R-:W-:Y:S02]  /*2dfc0*/  PRMT R52, R52, 0x7632, R52 ;  /* 0x0000763234347816 */ /* 0x000fe40000000034 */
[----:B------:R-:W-:-:S02]  /*2dfd0*/  LEA.HI.X.SX32 R7, R7, R0, 0x1, P6 ;  /* 0x0000000007077211 */ /* 0x000fc400030f0eff */
[----:B------:R-:W-:Y:S01]  /*2dfe0*/  ISETP.LT.AND P4, PT, R71, UR4, !P0 ;  /* 0x0000000447007c0c */ /* 0x000fe2000c781270 */
[----:B------:R-:W-:Y:S01]  /*2dff0*/  ULDC UR4, c[0x0][0x22c] ;  /* 0x00008b0000047ab9 */ /* 0x000fe20000000800 */
[----:B------:R-:W-:Y:S02]  /*2e000*/  PRMT R53, R53, 0x7632, R53 ;  /* 0x0000763235357816 */ /* 0x000fe40000000035 */
[C---:B0-----:R-:W-:Y:S01]  /*2e010*/  LEA R4, P6, R60.reuse, R2, 0x1 ;  /* 0x000000023c047211 */ /* 0x041fe200078c08ff */
[----:B------:R0:W-:Y:S03]  /*2e020*/  @P3 STG.E.U16 desc[UR40][R6.64], R52 ;  /* 0x0000003406003986 */ /* 0x0001e6000c101528 */
[----:B------:R-:W-:Y:S01]  /*2e030*/  LEA.HI.X.SX32 R5, R60, R0, 0x1, P6 ;  /* 0x000000003c057211 */ /* 0x000fe200030f0eff */
[----:B------:R-:W-:-:S04]  /*2e040*/  IMAD R60, R130, 0x2, R60 ;  /* 0x00000002823c7824 */ /* 0x000fc800078e023c */
[----:B------:R1:W-:Y:S01]  /*2e050*/  @P2 STG.E.U16 desc[UR40][R4.64], R53 ;  /* 0x0000003504002986 */ /* 0x0003e2000c101528 */
[----:B0-----:R-:W-:Y:S01]  /*2e060*/  IMAD R7, R130, 0x2, R60 ;  /* 0x0000000282077824 */ /* 0x001fe200078e023c */
[----:B------:R-:W-:Y:S02]  /*2e070*/  PRMT R54, R54, 0x7632, R54 ;  /* 0x0000763236367816 */ /* 0x000fe40000000036 */
[----:B-1----:R-:W-:Y:S01]  /*2e080*/  LEA R4, P6, R60, R2, 0x1 ;  /* 0x000000023c047211 */ /* 0x002fe200078c08ff */
[----:B------:R-:W-:-:S03]  /*2e090*/  IMAD R52, R130, 0x2, R7 ;  /* 0x0000000282347824 */ /* 0x000fc600078e0207 */
[----:B------:R-:W-:Y:S02]  /*2e0a0*/  LEA.HI.X.SX32 R5, R60, R0, 0x1, P6 ;  /* 0x000000003c057211 */ /* 0x000fe400030f0eff */
[----:B------:R-:W-:Y:S02]  /*2e0b0*/  LEA R6, P6, R7, R2, 0x1 ;  /* 0x0000000207067211 */ /* 0x000fe400078c08ff */
[----:B------:R-:W-:Y:S01]  /*2e0c0*/  PRMT R55, R55, 0x7632, R55 ;  /* 0x0000763237377816 */ /* 0x000fe20000000037 */
[----:B------:R0:W-:Y:S01]  /*2e0d0*/  @P5 STG.E.U16 desc[UR40][R4.64], R54 ;  /* 0x0000003604005986 */ /* 0x0001e2000c101528 */
[----:B------:R-:W-:Y:S01]  /*2e0e0*/  LEA.HI.X.SX32 R7, R7, R0, 0x1, P6 ;  /* 0x0000000007077211 */ /* 0x000fe200030f0eff */
[----:B------:R-:W-:-:S04]  /*2e0f0*/  IMAD R53, R130, 0x2, R52 ;  /* 0x0000000282357824 */ /* 0x000fc800078e0234 */
[----:B------:R1:W-:Y:S01]  /*2e100*/  @P4 STG.E.U16 desc[UR40][R6.64], R55 ;  /* 0x0000003706004986 */ /* 0x0003e2000c101528 */
[----:B0-----:R-:W-:-:S04]  /*2e110*/  LEA R4, P6, R52, R2, 0x1 ;  /* 0x0000000234047211 */ /* 0x001fc800078c08ff */
[----:B------:R-:W-:Y:S02]  /*2e120*/  LEA.HI.X.SX32 R5, R52, R0, 0x1, P6 ;  /* 0x0000000034057211 */ /* 0x000fe400030f0eff */
[----:B-1----:R-:W-:Y:S01]  /*2e130*/  LEA R6, P6, R53, R2, 0x1 ;  /* 0x0000000235067211 */ /* 0x002fe200078c08ff */
[----:B------:R-:W-:-:S03]  /*2e140*/  IMAD R52, R130, 0x2, R53 ;  /* 0x0000000282347824 */ /* 0x000fc600078e0235 */
[----:B------:R-:W-:Y:S02]  /*2e150*/  LEA.HI.X.SX32 R7, R53, R0, 0x1, P6 ;  /* 0x0000000035077211 */ /* 0x000fe400030f0eff */
[----:B--2---:R-:W-:Y:S01]  /*2e160*/  ISETP.LT.AND P3, PT, R70, UR4, !P0 ;  /* 0x0000000446007c0c */ /* 0x004fe2000c761270 */
[----:B------:R-:W-:Y:S02]  /*2e170*/  ULDC UR4, c[0x0][0x22c] ;  /* 0x00008b0000047ab9 */ /* 0x000fe40000000800 */
[----:B------:R-:W-:Y:S01]  /*2e180*/  ISETP.LT.AND P2, PT, R62, UR4, !P0 ;  /* 0x000000043e007c0c */ /* 0x000fe2000c741270 */
[----:B------:R-:W-:Y:S01]  /*2e190*/  ULDC UR4, c[0x0][0x22c] ;  /* 0x00008b0000047ab9 */ /* 0x000fe20000000800 */
[----:B------:R-:W2:Y:S04]  /*2e1a0*/  LDL.LU R62, [R1+0xdf0] ;  /* 0x000df000013e7983 */ /* 0x000ea80000300800 */
[----:B------:R-:W2:Y:S04]  /*2e1b0*/  LDL.LU R61, [R1+0xdf4] ;  /* 0x000df400013d7983 */ /* 0x000ea80000300800 */
[----:B------:R-:W2:Y:S04]  /*2e1c0*/  LDL.LU R60, [R1+0xdf8] ;  /* 0x000df800013c7983 */ /* 0x000ea80000300800 */
[----:B------:R-:W2:Y:S04]  /*2e1d0*/  LDL.LU R55, [R1+0xe08] ;  /* 0x000e080001377983 */ /* 0x000ea80000300800 */
[----:B------:R-:W2:Y:S04]  /*2e1e0*/  LDL.LU R54, [R1+0xe04] ;  /* 0x000e040001367983 */ /* 0x000ea80000300800 */
[----:B------:R-:W2:Y:S04]  /*2e1f0*/  LDL.LU R53, [R1+0xe0c] ;  /* 0x000e0c0001357983 */ /* 0x000ea80000300800 */
[----:B------:R0:W-:Y:S04]  /*2e200*/  @P3 STG.E.U16 desc[UR40][R4.64], R44 ;  /* 0x0000002c04003986 */ /* 0x0001e8000c101528 */
[----:B------:R1:W-:Y:S01]  /*2e210*/  @P2 STG.E.U16 desc[UR40][R6.64], R45 ;  /* 0x0000002d06002986 */ /* 0x0003e2000c101528 */
[----:B---3--:R-:W-:Y:S01]  /*2e220*/  ISETP.LT.AND P5, PT, R69, UR4, !P0 ;  /* 0x0000000445007c0c */ /* 0x008fe2000c7a1270 */
[----:B------:R-:W-:Y:S01]  /*2e230*/  ULDC UR4, c[0x0][0x22c] ;  /* 0x00008b0000047ab9 */ /* 0x000fe20000000800 */
[----:B0-----:R-:W-:-:S02]  /*2e240*/  LEA R4, P6, R52, R2, 0x1 ;  /* 0x0000000234047211 */ /* 0x001fc400078c08ff */
[----:B----4-:R-:W-:Y:S01]  /*2e250*/  ISETP.LT.AND P4, PT, R68, UR4, !P0 ;  /* 0x0000000444007c0c */ /* 0x010fe2000c781270 */
[----:B------:R-:W-:Y:S01]  /*2e260*/  ULDC UR4, c[0x0][0x22c] ;  /* 0x00008b0000047ab9 */ /* 0x000fe20000000800 */
[----:B-1----:R-:W-:Y:S01]  /*2e270*/  IMAD R7, R130, 0x2, R52 ;  /* 0x0000000282077824 */ /* 0x002fe200078e0234 */
[----:B------:R-:W-:Y:S02]  /*2e280*/  LEA.HI.X.SX32 R5, R52, R0, 0x1, P6 ;  /* 0x0000000034057211 */ /* 0x000fe400030f0eff */
[----:B------:R-:W-:Y:S01]  /*2e290*/  ISETP.LT.AND P3, PT, R63, UR4, !P0 ;  /* 0x000000043f007c0c */ /* 0x000fe2000c761270 */
[----:B------:R-:W-:Y:S01]  /*2e2a0*/  IMAD R52, R130, 0x2, R7 ;  /* 0x0000000282347824 */ /* 0x000fe200078e0207 */
[C---:B------:R-:W-:Y:S02]  /*2e2b0*/  LEA R6, P6, R7.reuse, R2, 0x1 ;  /* 0x0000000207067211 */ /* 0x040fe400078c08ff */
[----:B------:R0:W-:Y:S01]  /*2e2c0*/  @P5 STG.E.U16 desc[UR40][R4.64], R46 ;  /* 0x0000002e04005986 */ /* 0x0001e2000c101528 */
[----:B------:R-:W-:Y:S01]  /*2e2d0*/  PRMT R45, R44, 0x7632, R45 ;  /* 0x000076322c2d7816 */ /* 0x000fe2000000002d */
[----:B------:R-:W-:Y:S01]  /*2e2e0*/  IMAD R44, R130, 0x2, R52 ;  /* 0x00000002822c7824 */ /* 0x000fe200078e0234 */
[----:B------:R-:W-:Y:S01]  /*2e2f0*/  LEA.HI.X.SX32 R7, R7, R0, 0x1, P6 ;  /* 0x0000000007077211 */ /* 0x000fe200030f0eff */
[----:B------:R-:W-:-:S04]  /*2e300*/  ULDC UR4, c[0x0][0x22c] ;  /* 0x00008b0000047ab9 */ /* 0x000fc80000000800 */
[----:B------:R1:W-:Y:S01]  /*2e310*/  @P4 STG.E.U16 desc[UR40][R6.64], R47 ;  /* 0x0000002f06004986 */ /* 0x0003e2000c101528 */
[----:B0-----:R-:W-:-:S04]  /*2e320*/  LEA R4, P6, R52, R2, 0x1 ;  /* 0x0000000234047211 */ /* 0x001fc800078c08ff */
[----:B------:R-:W-:Y:S01]  /*2e330*/  LEA.HI.X.SX32 R5, R52, R0, 0x1, P6 ;  /* 0x0000000034057211 */ /* 0x000fe200030f0eff */
[----:B------:R-:W-:Y:S01]  /*2e340*/  IMAD R52, R130, 0x2, R44 ;  /* 0x0000000282347824 */ /* 0x000fe200078e022c */
[----:B-1----:R-:W-:-:S03]  /*2e350*/  LEA R6, P6, R44, R2, 0x1 ;  /* 0x000000022c067211 */ /* 0x002fc600078c08ff */
[----:B------:R0:W-:Y:S01]  /*2e360*/  @P3 STG.E.U16 desc[UR40][R4.64], R45 ;  /* 0x0000002d04003986 */ /* 0x0001e2000c101528 */
[----:B------:R-:W-:Y:S02]  /*2e370*/  LEA.HI.X.SX32 R7, R44, R0, 0x1, P6 ;  /* 0x000000002c077211 */ /* 0x000fe400030f0eff */
[----:B------:R-:W-:Y:S02]  /*2e380*/  PRMT R46, R46, 0x7632, R46 ;  /* 0x000076322e2e7816 */ /* 0x000fe4000000002e */
[C---:B0-----:R-:W-:Y:S02]  /*2e390*/  LEA R4, P6, R52.reuse, R2, 0x1 ;  /* 0x0000000234047211 */ /* 0x041fe400078c08ff */
[----:B------:R-:W-:Y:S02]  /*2e3a0*/  PRMT R45, R45, 0x7632, R45 ;  /* 0x000076322d2d7816 */ /* 0x000fe4000000002d */
[----:B------:R-:W-:Y:S01]  /*2e3b0*/  LEA.HI.X.SX32 R5, R52, R0, 0x1, P6 ;  /* 0x0000000034057211 */ /* 0x000fe200030f0eff */
[----:B------:R-:W-:Y:S01]  /*2e3c0*/  IMAD R52, R130, 0x2, R52 ;  /* 0x0000000282347824 */ /* 0x000fe200078e0234 */
[----:B------:R-:W-:-:S02]  /*2e3d0*/  PRMT R47, R47, 0x7632, R47 ;  /* 0x000076322f2f7816 */ /* 0x000fc4000000002f */
[----:B--2---:R-:W-:Y:S01]  /*2e3e0*/  ISETP.LT.AND P2, PT, R62, UR4, !P0 ;  /* 0x000000043e007c0c */ /* 0x004fe2000c741270 */
[----:B------:R-:W-:Y:S02]  /*2e3f0*/  ULDC UR4, c[0x0][0x22c] ;  /* 0x00008b0000047ab9 */ /* 0x000fe40000000800 */
[----:B------:R-:W-:Y:S01]  /*2e400*/  ISETP.LT.AND P5, PT, R61, UR4, !P0 ;  /* 0x000000043d007c0c */ /* 0x000fe2000c7a1270 */
[----:B------:R-:W-:Y:S01]  /*2e410*/  ULDC UR4, c[0x0][0x22c] ;  /* 0x00008b0000047ab9 */ /* 0x000fe20000000800 */
[----:B------:R-:W2:Y:S01]  /*2e420*/  LDL.LU R61, [R1+0xe10] ;  /* 0x000e1000013d7983 */ /* 0x000ea20000300800 */
[----:B------:R-:W-:Y:S01]  /*2e430*/  ISETP.LT.AND P4, PT, R60, UR4, !P0 ;  /* 0x000000043c007c0c */ /* 0x000fe2000c781270 */
[----:B------:R-:W-:Y:S02]  /*2e440*/  ULDC UR4, c[0x0][0x22c] ;  /* 0x00008b0000047ab9 */ /* 0x000fe40000000800 */
[----:B------:R-:W3:Y:S01]  /*2e450*/  LDL.LU R60, [R1+0xe18] ;  /* 0x000e1800013c7983 */ /* 0x000ee20000300800 */
[----:B------:R-:W-:Y:S01]  /*2e460*/  ISETP.LT.AND P3, PT, R55, UR4, !P0 ;  /* 0x0000000437007c0c */ /* 0x000fe2000c761270 */
[----:B------:R-:W-:-:S02]  /*2e470*/  ULDC UR4, c[0x0][0x22c] ;  /* 0x00008b0000047ab9 */ /* 0x000fc40000000800 */
[----:B------:R-:W4:Y:S04]  /*2e480*/  LDL.LU R55, [R1+0xe14] ;  /* 0x000e140001377983 */ /* 0x000f280000300800 */
[----:B------:R-:W-:Y:S01]  /*2e490*/  @P2 STG.E.U16 desc[UR40][R6.64], R45 ;  /* 0x0000002d06002986 */ /* 0x000fe2000c101528 */
[----:B------:R-:W-:Y:S01]  /*2e4a0*/  ISETP.LT.AND P2, PT, R54, UR4, !P0 ;  /* 0x0000000436007c0c */ /* 0x000fe2000c741270 */
[----:B------:R-:W-:Y:S02]  /*2e4b0*/  ULDC UR4, c[0x0][0x22c] ;  /* 0x00008b0000047ab9 */ /* 0x000fe40000000800 */
[----:B------:R0:W-:Y:S01]  /*2e4c0*/  @P5 STG.E.U16 desc[UR40][R4.64], R46 ;  /* 0x0000002e04005986 */ /* 0x0001e2000c101528 */
[----:B------:R-:W-:Y:S01]  /*2e4d0*/  ISETP.LT.AND P5, PT, R53, UR4, !P0 ;  /* 0x0000000435007c0c */ /* 0x000fe2000c7a1270 */
[----:B------:R-:W-:-:S02]  /*2e4e0*/  ULDC UR4, c[0x0][0x22c] ;  /* 0x00008b0000047ab9 */ /* 0x000fc40000000800 */
[----:B------:R-:W4:Y:S04]  /*2e4f0*/  LDL.LU R54, [R1+0xe1c] ;  /* 0x000e1c0001367983 */ /* 0x000f280000300800 */
[----:B------:R-:W4:Y:S01]  /*2e500*/  LDL.LU R53, [R1+0xe20] ;  /* 0x000e200001357983 */ /* 0x000f220000300800 */
[----:B0-----:R-:W-:-:S04]  /*2e510*/  LEA R4, P6, R52, R2, 0x1 ;  /* 0x0000000234047211 */ /* 0x001fc800078c08ff */
[----:B------:R-:W-:-:S05]  /*2e520*/  LEA.HI.X.SX32 R5, R52, R0, 0x1, P6 ;  /* 0x0000000034057211 */ /* 0x000fca00030f0eff */
[----:B------:R0:W-:Y:S04]  /*2e530*/  @P4 STG.E.U16 desc[UR40][R4.64], R47 ;  /* 0x0000002f04004986 */ /* 0x0001e8000c101528 */
[----:B0-----:R-:W4:Y:S04]  /*2e540*/  LDL.LU R47, [R1+0xe2c] ;  /* 0x000e2c00012f7983 */ /* 0x001f280000300800 */
[----:B------:R-:W4:Y:S01]  /*2e550*/  LDL.LU R46, [R1+0xe30] ;  /* 0x000e3000012e7983 */ /* 0x000f220000300800 */
[----:B------:R-:W-:-:S04]  /*2e560*/  IMAD R7, R130, 0x2, R52 ;  /* 0x0000000282077824 */ /* 0x000fc800078e0234 */
[----:B------:R-:W-:Y:S01]  /*2e570*/  IMAD R44, R130, 0x2, R7 ;  /* 0x00000002822c7824 */ /* 0x000fe200078e0207 */
[----:B------:R-:W-:-:S03]  /*2e580*/  LEA R6, P6, R7, R2, 0x1 ;  /* 0x0000000207067211 */ /* 0x000fc600078c08ff */
[----:B------:R-:W-:Y:S01]  /*2e590*/  IMAD R45, R130, 0x2, R44 ;  /* 0x00000002822d7824 */ /* 0x000fe200078e022c */
[----:B------:R-:W-:Y:S02]  /*2e5a0*/  LEA.HI.X.SX32 R7, R7, R0, 0x1, P6 ;  /* 0x0000000007077211 */ /* 0x000fe400030f0eff */
        /* <DEDUP_REMOVED lines=8> */
[----:B------:R-:W4:Y:S01]  /*2e630*/  LDL.LU R45, [R1+0xe34] ;  /* 0x000e3400012d7983 */ /* 0x000f220000300800 */
[----:B0-----:R-:W-:Y:S01]  /*2e640*/  LEA R4, P6, R44, R2, 0x1 ;  /* 0x000000022c047211 */ /* 0x001fe200078c08ff */
[----:B-1----:R-:W-:-:S03]  /*2e650*/  IMAD R7, R130, 0x2, R44 ;  /* 0x0000000282077824 */ /* 0x002fc600078e022c */
[----:B------:R-:W-:Y:S01]  /*2e660*/  LEA.HI.X.SX32 R5, R44, R0, 0x1, P6 ;  /* 0x000000002c057211 */ /* 0x000fe200030f0eff */
[----:B------:R-:W-:Y:S01]  /*2e670*/  IMAD R44, R130, 0x2, R7 ;  /* 0x00000002822c7824 */ /* 0x000fe200078e0207 */
[C---:B------:R-:W-:Y:S02]  /*2e680*/  LEA R6, P6, R7.reuse, R2, 0x1 ;  /* 0x0000000207067211 */ /* 0x040fe400078c08ff */
[----:B------:R-:W-:Y:S02]  /*2e690*/  PRMT R36, R36, 0x7632, R36 ;  /* 0x0000763224247816 */ /* 0x000fe40000000024 */
[----:B------:R-:W-:Y:S02]  /*2e6a0*/  LEA.HI.X.SX32 R7, R7, R0, 0x1, P6 ;  /* 0x0000000007077211 */ /* 0x000fe400030f0eff */
[----:B------:R-:W-:Y:S02]  /*2e6b0*/  PRMT R37, R37, 0x7632, R37 ;  /* 0x0000763225257816 */ /* 0x000fe40000000025 */
[----:B--2---:R-:W-:Y:S01]  /*2e6c0*/  ISETP.LT.AND P4, PT, R61, UR4, !P0 ;  /* 0x000000043d007c0c */ /* 0x004fe2000c781270 */
[----:B------:R-:W-:-:S02]  /*2e6d0*/  ULDC UR4, c[0x0][0x22c] ;  /* 0x00008b0000047ab9 */ /* 0x000fc40000000800 */
[----:B---3--:R-:W-:Y:S01]  /*2e6e0*/  ISETP.LT.AND P3, PT, R60, UR4, !P0 ;  /* 0x000000043c007c0c */ /* 0x008fe2000c761270 */
[----:B------:R-:W-:Y:S02]  /*2e6f0*/  ULDC UR4, c[0x0][0x22c] ;  /* 0x00008b0000047ab9 */ /* 0x000fe40000000800 */
[----:B----4-:R-:W-:Y:S01]  /*2e700*/  ISETP.LT.AND P2, PT, R55, UR4, !P0 ;  /* 0x0000000437007c0c */ /* 0x010fe2000c741270 */
[----:B------:R-:W-:-:S06]  /*2e710*/  ULDC UR4, c[0x0][0x22c] ;  /* 0x00008b0000047ab9 */ /* 0x000fcc0000000800 */
[----:B------:R0:W-:Y:S01]  /*2e720*/  @P4 STG.E.U16 desc[UR40][R4.64], R39 ;  /* 0x0000002704004986 */ /* 0x0001e2000c101528 */
[----:B------:R-:W-:Y:S01]  /*2e730*/  ISETP.LT.AND P5, PT, R54, UR4, !P0 ;  /* 0x0000000436007c0c */ /* 0x000fe2000c7a1270 */
[----:B------:R-:W-:Y:S02]  /*2e740*/  ULDC UR4, c[0x0][0x22c] ;  /* 0x00008b0000047ab9 */ /* 0x000fe40000000800 */
[----:B------:R-:W-:Y:S01]  /*2e750*/  ISETP.LT.AND P4, PT, R53, UR4, !P0 ;  /* 0x0000000435007c0c */ /* 0x000fe2000c781270 */
[----:B------:R-:W-:Y:S01]  /*2e760*/  ULDC UR4, c[0x0][0x22c] ;  /* 0x00008b0000047ab9 */ /* 0x000fe20000000800 */
[C---:B0-----:R-:W-:Y:S01]  /*2e770*/  LEA R4, P6, R44.reuse, R2, 0x1 ;  /* 0x000000022c047211 */ /* 0x041fe200078c08ff */
[----:B------:R-:W2:Y:S03]  /*2e780*/  LDL.LU R53, [R1+0xe3c] ;  /* 0x000e3c0001357983 */ /* 0x000ea60000300800 */
[----:B------:R-:W-:Y:S01]  /*2e790*/  LEA.HI.X.SX32 R5, R44, R0, 0x1, P6 ;  /* 0x000000002c057211 */ /* 0x000fe200030f0eff */
[----:B------:R-:W3:Y:S04]  /*2e7a0*/  LDL.LU R52, [R1+0xe38] ;  /* 0x000e380001347983 */ /* 0x000ee80000300800 */
[----:B------:R0:W-:Y:S04]  /*2e7b0*/  @P3 STG.E.U16 desc[UR40][R6.64], R36 ;  /* 0x0000002406003986 */ /* 0x0001e8000c101528 */
[----:B------:R1:W-:Y:S01]  /*2e7c0*/  @P2 STG.E.U16 desc[UR40][R4.64], R37 ;  /* 0x0000002504002986 */ /* 0x0003e2000c101528 */
[----:B------:R-:W-:Y:S01]  /*2e7d0*/  ISETP.LT.AND P3, PT, R47, UR4, !P0 ;  /* 0x000000042f007c0c */ /* 0x000fe2000c761270 */
[----:B------:R-:W-:-:S02]  /*2e7e0*/  ULDC UR4, c[0x0][0x22c] ;  /* 0x00008b0000047ab9 */ /* 0x000fc40000000800 */
[----:B------:R-:W4:Y:S01]  /*2e7f0*/  LDL.LU R47, [R1+0xe40] ;  /* 0x000e4000012f7983 */ /* 0x000f220000300800 */
[----:B------:R-:W-:Y:S01]  /*2e800*/  ISETP.LT.AND P2, PT, R46, UR4, !P0 ;  /* 0x000000042e007c0c */ /* 0x000fe2000c741270 */
[----:B------:R-:W-:Y:S02]  /*2e810*/  IMAD R44, R130, 0x2, R44 ;  /* 0x00000002822c7824 */ /* 0x000fe400078e022c */
[----:B------:R-:W4:Y:S01]  /*2e820*/  LDL.LU R46, [R1+0xe44] ;  /* 0x000e4400012e7983 */ /* 0x000f220000300800 */
[----:B------:R-:W-:Y:S01]  /*2e830*/  PRMT R38, R38, 0x7632, R38 ;  /* 0x0000763226267816 */ /* 0x000fe20000000026 */
[----:B------:R-:W-:Y:S01]  /*2e840*/  ULDC UR4, c[0x0][0x22c] ;  /* 0x00008b0000047ab9 */ /* 0x000fe20000000800 */
[----:B0-----:R-:W-:Y:S01]  /*2e850*/  IMAD R7, R130, 0x2, R44 ;  /* 0x0000000282077824 */ /* 0x001fe200078e022c */
[----:B-1----:R-:W-:-:S03]  /*2e860*/  LEA R4, P6, R44, R2, 0x1 ;  /* 0x000000022c047211 */ /* 0x002fc600078c08ff */
[----:B------:R-:W-:Y:S01]  /*2e870*/  IMAD R36, R130, 0x2, R7 ;  /* 0x0000000282247824 */ /* 0x000fe200078e0207 */
[----:B------:R-:W-:Y:S02]  /*2e880*/  LEA.HI.X.SX32 R5, R44, R0, 0x1, P6 ;  /* 0x000000002c057211 */ /* 0x000fe400030f0eff */
[----:B------:R-:W-:Y:S01]  /*2e890*/  LEA R6, P6, R7, R2, 0x1 ;  /* 0x0000000207067211 */ /* 0x000fe200078c08ff */
[----:B------:R-:W-:Y:S01]  /*2e8a0*/  IMAD R37, R130, 0x2, R36 ;  /* 0x0000000282257824 */ /* 0x000fe200078e0224 */
[----:B------:R-:W-:Y:S01]  /*2e8b0*/  PRMT R39, R39, 0x7632, R39 ;  /* 0x0000763227277816 */ /* 0x000fe20000000027 */
[----:B------:R0:W-:Y:S01]  /*2e8c0*/  @P5 STG.E.U16 desc[UR40][R4.64], R38 ;  /* 0x0000002604005986 */ /* 0x0001e2000c101528 */
[----:B------:R-:W-:-:S05]  /*2e8d0*/  LEA.HI.X.SX32 R7, R7, R0, 0x1, P6 ;  /* 0x0000000007077211 */ /* 0x000fca00030f0eff */
[----:B------:R1:W-:Y:S01]  /*2e8e0*/  @P4 STG.E.U16 desc[UR40][R6.64], R39 ;  /* 0x0000002706004986 */ /* 0x0003e2000c101528 */
[----:B0-----:R-:W-:-:S04]  /*2e8f0*/  LEA R4, P6, R36, R2, 0x1 ;  /* 0x0000000224047211 */ /* 0x001fc800078c08ff */
[----:B------:R-:W-:Y:S02]  /*2e900*/  LEA.HI.X.SX32 R5, R36, R0, 0x1, P6 ;  /* 0x0000000024057211 */ /* 0x000fe400030f0eff */
[----:B-1----:R-:W-:Y:S01]  /*2e910*/  LEA R6, P6, R37, R2, 0x1 ;  /* 0x0000000225067211 */ /* 0x002fe200078c08ff */
[----:B------:R-:W-:-:S03]  /*2e920*/  IMAD R36, R130, 0x2, R37 ;  /* 0x0000000282247824 */ /* 0x000fc600078e0225 */
[----:B------:R-:W-:Y:S01]  /*2e930*/  LEA.HI.X.SX32 R7, R37, R0, 0x1, P6 ;  /* 0x0000000025077211 */ /* 0x000fe200030f0eff */
[----:B------:R0:W-:Y:S01]  /*2e940*/  @P3 STG.E.U16 desc[UR40][R4.64], R28 ;  /* 0x0000001c04003986 */ /* 0x0001e2000c101528 */
[----:B------:R-:W-:Y:S01]  /*2e950*/  ISETP.LT.AND P5, PT, R45, UR4, !P0 ;  /* 0x000000042d007c0c */ /* 0x000fe2000c7a1270 */
[----:B------:R-:W-:Y:S02]  /*2e960*/  ULDC UR4, c[0x0][0x22c] ;  /* 0x00008b0000047ab9 */ /* 0x000fe40000000800 */
[----:B------:R1:W-:Y:S04]  /*2e970*/  @P2 STG.E.U16 desc[UR40][R6.64], R29 ;  /* 0x0000001d06002986 */ /* 0x0003e8000c101528 */
[----:B------:R-:W4:Y:S01]  /*2e980*/  LDL.LU R45, [R1+0xe48] ;  /* 0x000e4800012d7983 */ /* 0x000f220000300800 */
[----:B0-----:R-:W-:-:S03]  /*2e990*/  LEA R4, P6, R36, R2, 0x1 ;  /* 0x0000000224047211 */ /* 0x001fc600078c08ff */
[----:B------:R-:W4:Y:S01]  /*2e9a0*/  LDL.LU R44, [R1+0xe58] ;  /* 0x000e5800012c7983 */ /* 0x000f220000300800 */
[----:B-1----:R-:W-:Y:S01]  /*2e9b0*/  IMAD R7, R130, 0x2, R36 ;  /* 0x0000000282077824 */ /* 0x002fe200078e0224 */
[----:B------:R-:W-:Y:S02]  /*2e9c0*/  LEA.HI.X.SX32 R5, R36, R0, 0x1, P6 ;  /* 0x0000000024057211 */ /* 0x000fe400030f0eff */
[----:B------:R-:W4:Y:S01]  /*2e9d0*/  LDL.LU R38, [R1+0xe54] ;  /* 0x000e540001267983 */ /* 0x000f220000300800 */
[C---:B------:R-:W-:Y:S01]  /*2e9e0*/  IMAD R36, R130.reuse, 0x2, R7 ;  /* 0x0000000282247824 */ /* 0x040fe200078e0207 */
[C---:B------:R-:W-:Y:S02]  /*2e9f0*/  LEA R6, P6, R7.reuse, R2, 0x1 ;  /* 0x0000000207067211 */ /* 0x040fe400078c08ff */
[----:B------:R0:W-:Y:S02]  /*2ea00*/  @P5 STG.E.U16 desc[UR40][R4.64], R30 ;  /* 0x0000001e04005986 */ /* 0x0001e4000c101528 */
[----:B------:R-:W-:Y:S01]  /*2ea10*/  LEA.HI.X.SX32 R7, R7, R0, 0x1, P6 ;  /* 0x0000000007077211 */ /* 0x000fe200030f0eff */
[----:B------:R-:W-:Y:S01]  /*2ea20*/  IMAD R37, R130, 0x2, R36 ;  /* 0x0000000282257824 */ /* 0x000fe200078e0224 */
[----:B0-----:R-:W-:-:S04]  /*2ea30*/  LEA R4, P6, R36, R2, 0x1 ;  /* 0x0000000224047211 */ /* 0x001fc800078c08ff */
[----:B------:R-:W-:Y:S02]  /*2ea40*/  LEA.HI.X.SX32 R5, R36, R0, 0x1, P6 ;  /* 0x0000000024057211 */ /* 0x000fe400030f0eff */
[----:B--2---:R-:W-:Y:S01]  /*2ea50*/  ISETP.LT.AND P4, PT, R53, UR4, !P0 ;  /* 0x0000000435007c0c */ /* 0x004fe2000c781270 */
[----:B------:R-:W-:Y:S02]  /*2ea60*/  ULDC UR4, c[0x0][0x22c] ;  /* 0x00008b0000047ab9 */ /* 0x000fe40000000800 */
[----:B---3--:R-:W-:Y:S01]  /*2ea70*/  ISETP.LT.AND P3, PT, R52, UR4, !P0 ;  /* 0x0000000434007c0c */ /* 0x008fe2000c761270 */
[----:B------:R-:W-:Y:S02]  /*2ea80*/  ULDC UR4, c[0x0][0x22c] ;  /* 0x00008b0000047ab9 */ /* 0x000fe40000000800 */
[----:B----4-:R-:W-:Y:S01]  /*2ea90*/  ISETP.LT.AND P2, PT, R47, UR4, !P0 ;  /* 0x000000042f007c0c */ /* 0x010fe2000c741270 */
[----:B------:R-:W-:Y:S02]  /*2eaa0*/  ULDC UR4, c[0x0][0x22c] ;  /* 0x00008b0000047ab9 */ /* 0x000fe40000000800 */
[----:B------:R-:W-:-:S04]  /*2eab0*/  ISETP.LT.AND P5, PT, R46, UR4, !P0 ;  /* 0x000000042e007c0c */ /* 0x000fc8000c7a1270 */
[----:B------:R0:W-:Y:S01]  /*2eac0*/  @P4 STG.E.U16 desc[UR40][R6.64], R31 ;  /* 0x0000001f06004986 */ /* 0x0001e2000c101528 */
[----:B------:R-:W-:Y:S01]  /*2ead0*/  PRMT R28, R28, 0x7632, R28 ;  /* 0x000076321c1c7816 */ /* 0x000fe2000000001c */
[----:B------:R-:W-:Y:S01]  /*2eae0*/  IMAD R39, R130, 0x2, R37 ;  /* 0x0000000282277824 */ /* 0x000fe200078e0225 */
[----:B------:R-:W-:Y:S01]  /*2eaf0*/  ULDC UR4, c[0x0][0x22c] ;  /* 0x00008b0000047ab9 */ /* 0x000fe20000000800 */
[----:B------:R-:W2:Y:S04]  /*2eb00*/  LDL.LU R46, [R1+0xe5c] ;  /* 0x000e5c00012e7983 */ /* 0x000ea80000300800 */
[----:B------:R-:W3:Y:S01]  /*2eb10*/  LDL.LU R36, [R1+0xe60] ;  /* 0x000e600001247983 */ /* 0x000ee20000300800 */
[----:B0-----:R-:W-:-:S03]  /*2eb20*/  LEA R6, P6, R37, R2, 0x1 ;  /* 0x0000000225067211 */ /* 0x001fc600078c08ff */
[----:B------:R0:W-:Y:S01]  /*2eb30*/  @P3 STG.E.U16 desc[UR40][R4.64], R28 ;  /* 0x0000001c04003986 */ /* 0x0001e2000c101528 */
[----:B------:R-:W-:Y:S02]  /*2eb40*/  LEA.HI.X.SX32 R7, R37, R0, 0x1, P6 ;  /* 0x0000000025077211 */ /* 0x000fe400030f0eff */
[----:B------:R-:W-:Y:S02]  /*2eb50*/  PRMT R30, R30, 0x7632, R30 ;  /* 0x000076321e1e7816 */ /* 0x000fe4000000001e */
[----:B0-----:R-:W-:Y:S02]  /*2eb60*/  PRMT R5, R29, 0x7632, R5 ;  /* 0x000076321d057816 */ /* 0x001fe40000000005 */
[----:B------:R-:W-:-:S03]  /*2eb70*/  LEA R4, P6, R39, R2, 0x1 ;  /* 0x0000000227047211 */ /* 0x000fc600078c08ff */
[----:B------:R0:W-:Y:S01]  /*2eb80*/  @P2 STG.E.U16 desc[UR40][R6.64], R5 ;  /* 0x0000000506002986 */ /* 0x0001e2000c101528 */
[----:B------:R-:W-:Y:S02]  /*2eb90*/  PRMT R28, R31, 0x7632, R28 ;  /* 0x000076321f1c7816 */ /* 0x000fe4000000001c */
[----:B0-----:R-:W-:Y:S01]  /*2eba0*/  LEA.HI.X.SX32 R5, R39, R0, 0x1, P6 ;  /* 0x0000000027057211 */ /* 0x001fe200030f0eff */
[----:B------:R-:W-:Y:S01]  /*2ebb0*/  IMAD R39, R130, 0x2, R39 ;  /* 0x0000000282277824 */ /* 0x000fe200078e0227 */
[----:B------:R-:W-:Y:S01]  /*2ebc0*/  ISETP.LT.AND P4, PT, R45, UR4, !P0 ;  /* 0x000000042d007c0c */ /* 0x000fe2000c781270 */
[----:B------:R-:W-:Y:S01]  /*2ebd0*/  ULDC UR4, c[0x0][0x22c] ;  /* 0x00008b0000047ab9 */ /* 0x000fe20000000800 */
[----:B------:R-:W4:Y:S01]  /*2ebe0*/  LDL.LU R45, [R1+0xe68] ;  /* 0x000e6800012d7983 */ /* 0x000f220000300800 */
[----:B------:R-:W-:Y:S01]  /*2ebf0*/  ISETP.LT.AND P3, PT, R44, UR4, !P0 ;  /* 0x000000042c007c0c */ /* 0x000fe2000c761270 */
[----:B------:R-:W-:Y:S02]  /*2ec00*/  ULDC UR4, c[0x0][0x22c] ;  /* 0x00008b0000047ab9 */ /* 0x000fe40000000800 */
[----:B------:R0:W-:Y:S04]  /*2ec10*/  @P5 STG.E.U16 desc[UR40][R4.64], R30 ;  /* 0x0000001e04005986 */ /* 0x0001e8000c101528 */
[----:B------:R-:W4:Y:S01]  /*2ec20*/  LDL.LU R44, [R1+0xe64] ;  /* 0x000e6400012c7983 */ /* 0x000f220000300800 */
[----:B------:R-:W-:Y:S01]  /*2ec30*/  ISETP.LT.AND P2, PT, R38, UR4, !P0 ;  /* 0x0000000426007c0c */ /* 0x000fe2000c741270 */
[----:B------:R-:W-:-:S02]  /*2ec40*/  ULDC UR4, c[0x0][0x22c] ;  /* 0x00008b0000047ab9 */ /* 0x000fc40000000800 */
[----:B------:R-:W4:Y:S01]  /*2ec50*/  LDL.LU R38, [R1+0xe6c] ;  /* 0x000e6c0001267983 */ /* 0x000f220000300800 */
[----:B0-----:R-:W-:-:S03]  /*2ec60*/  LEA R4, P6, R39, R2, 0x1 ;  /* 0x0000000227047211 */ /* 0x001fc600078c08ff */
[----:B------:R-:W4:Y:S01]  /*2ec70*/  LDL.LU R37, [R1+0xe70] ;  /* 0x000e700001257983 */ /* 0x000f220000300800 */
[----:B------:R-:W-:-:S05]  /*2ec80*/  LEA.HI.X.SX32 R5, R39, R0, 0x1, P6 ;  /* 0x0000000027057211 */ /* 0x000fca00030f0eff */
[----:B------:R0:W-:Y:S01]  /*2ec90*/  @P4 STG.E.U16 desc[UR40][R4.64], R28 ;  /* 0x0000001c04004986 */ /* 0x0001e2000c101528 */
[----:B--2---:R-:W-:Y:S01]  /*2eca0*/  ISETP.LT.AND P5, PT, R46, UR4, !P0 ;  /* 0x000000042e007c0c */ /* 0x004fe2000c7a1270 */
[----:B------:R-:W-:Y:S02]  /*2ecb0*/  ULDC UR4, c[0x0][0x22c] ;  /* 0x00008b0000047ab9 */ /* 0x000fe40000000800 */
[----:B---3--:R-:W-:Y:S01]  /*2ecc0*/  ISETP.LT.AND P4, PT, R36, UR4, !P0 ;  /* 0x0000000424007c0c */ /* 0x008fe2000c781270 */
[----:B------:R-:W-:Y:S01]  /*2ecd0*/  IMAD R29, R130, 0x2, R39 ;  /* 0x00000002821d7824 */ /* 0x000fe200078e0227 */
[----:B------:R-:W2:Y:S01]  /*2ece0*/  LDL.LU R36, [R1+0xe7c] ;  /* 0x000e7c0001247983 */ /* 0x000ea20000300800 */
[----:B------:R-:W-:-:S03]  /*2ecf0*/  ULDC UR4, c[0x0][0x22c] ;  /* 0x00008b0000047ab9 */ /* 0x000fc60000000800 */
[----:B------:R-:W3:Y:S01]  /*2ed00*/  LDL.LU R30, [R1+0xe80] ;  /* 0x000e8000011e7983 */ /* 0x000ee20000300800 */
[C---:B------:R-:W-:Y:S01]  /*2ed10*/  LEA R6, P6, R29.reuse, R2, 0x1 ;  /* 0x000000021d067211 */ /* 0x040fe200078c08ff */
[C---:B------:R-:W-:Y:S02]  /*2ed20*/  IMAD R31, R130.reuse, 0x2, R29 ;  /* 0x00000002821f7824 */ /* 0x040fe400078e021d */
[----:B------:R-:W3:Y:S01]  /*2ed30*/  LDL.LU R39, [R1+0xe84] ;  /* 0x000e840001277983 */ /* 0x000ee20000300800 */
[----:B------:R-:W-:Y:S01]  /*2ed40*/  LEA.HI.X.SX32 R7, R29, R0, 0x1, P6 ;  /* 0x000000001d077211 */ /* 0x000fe200030f0eff */
[----:B------:R-:W-:Y:S01]  /*2ed50*/  IMAD R29, R130, 0x2, R31 ;  /* 0x00000002821d7824 */ /* 0x000fe200078e021f */
[----:B0-----:R-:W-:-:S03]  /*2ed60*/  LEA R4, P6, R31, R2, 0x1 ;  /* 0x000000021f047211 */ /* 0x001fc600078c08ff */
[----:B------:R0:W-:Y:S01]  /*2ed70*/  @P3 STG.E.U16 desc[UR40][R6.64], R20 ;  /* 0x0000001406003986 */ /* 0x0001e2000c101528 */
[----:B------:R-:W-:Y:S01]  /*2ed80*/  LEA.HI.X.SX32 R5, R31, R0, 0x1, P6 ;  /* 0x000000001f057211 */ /* 0x000fe200030f0eff */
[----:B------:R-:W-:-:S04]  /*2ed90*/  IMAD R31, R130, 0x2, R29 ;  /* 0x00000002821f7824 */ /* 0x000fc800078e021d */
[----:B------:R1:W-:Y:S01]  /*2eda0*/  @P2 STG.E.U16 desc[UR40][R4.64], R21 ;  /* 0x0000001504002986 */ /* 0x0003e2000c101528 */
[----:B0-----:R-:W-:-:S04]  /*2edb0*/  LEA R6, P6, R29, R2, 0x1 ;  /* 0x000000021d067211 */ /* 0x001fc800078c08ff */
[----:B------:R-:W-:Y:S01]  /*2edc0*/  LEA.HI.X.SX32 R7, R29, R0, 0x1, P6 ;  /* 0x000000001d077211 */ /* 0x000fe200030f0eff */
[----:B------:R-:W-:Y:S01]  /*2edd0*/  IMAD R29, R130, 0x2, R31 ;  /* 0x00000002821d7824 */ /* 0x000fe200078e021f */
[----:B-1----:R-:W-:-:S03]  /*2ede0*/  LEA R4, P6, R31, R2, 0x1 ;  /* 0x000000021f047211 */ /* 0x002fc600078c08ff */
[----:B------:R0:W-:Y:S01]  /*2edf0*/  @P5 STG.E.U16 desc[UR40][R6.64], R22 ;  /* 0x0000001606005986 */ /* 0x0001e2000c101528 */
[----:B----4-:R-:W-:Y:S01]  /*2ee00*/  ISETP.LT.AND P3, PT, R45, UR4, !P0 ;  /* 0x000000042d007c0c */ /* 0x010fe2000c761270 */
[----:B------:R-:W-:Y:S01]  /*2ee10*/  ULDC UR4, c[0x0][0x22c] ;  /* 0x00008b0000047ab9 */ /* 0x000fe20000000800 */
[----:B------:R-:W-:Y:S01]  /*2ee20*/  LEA.HI.X.SX32 R5, R31, R0, 0x1, P6 ;  /* 0x000000001f057211 */ /* 0x000fe200030f0eff */
[----:B------:R-:W-:Y:S01]  /*2ee30*/  IMAD R31, R130, 0x2, R29 ;  /* 0x00000002821f7824 */ /* 0x000fe200078e021d */
[----:B------:R-:W-:Y:S01]  /*2ee40*/  ISETP.LT.AND P2, PT, R44, UR4, !P0 ;  /* 0x000000042c007c0c */ /* 0x000fe2000c741270 */
[----:B------:R-:W-:Y:S01]  /*2ee50*/  ULDC UR4, c[0x0][0x22c] ;  /* 0x00008b0000047ab9 */ /* 0x000fe20000000800 */
[C---:B0-----:R-:W-:Y:S01]  /*2ee60*/  LEA R6, P6, R29.reuse, R2, 0x1 ;  /* 0x000000021d067211 */ /* 0x041fe200078c08ff */
[----:B------:R0:W-:Y:S01]  /*2ee70*/  @P4 STG.E.U16 desc[UR40][R4.64], R23 ;  /* 0x0000001704004986 */ /* 0x0001e2000c101528 */
[----:B------:R-:W-:Y:S01]  /*2ee80*/  ISETP.LT.AND P5, PT, R38, UR4, !P0 ;  /* 0x0000000426007c0c */ /* 0x000fe2000c7a1270 */
[----:B------:R-:W-:Y:S01]  /*2ee90*/  ULDC UR4, c[0x0][0x22c] ;  /* 0x00008b0000047ab9 */ /* 0x000fe20000000800 */
[----:B------:R-:W-:Y:S01]  /*2eea0*/  LEA.HI.X.SX32 R7, R29, R0, 0x1, P6 ;  /* 0x000000001d077211 */ /* 0x000fe200030f0eff */
[----:B------:R-:W4:Y:S01]  /*2eeb0*/  LDL.LU R38, [R1+0xe8c] ;  /* 0x000e8c0001267983 */ /* 0x000f220000300800 */
[----:B------:R-:W-:-:S02]  /*2eec0*/  PRMT R20, R20, 0x7632, R20 ;  /* 0x0000763214147816 */ /* 0x000fc40000000014 */
[----:B------:R-:W-:Y:S01]  /*2eed0*/  ISETP.LT.AND P4, PT, R37, UR4, !P0 ;  /* 0x0000000425007c0c */ /* 0x000fe2000c781270 */
[----:B------:R-:W-:Y:S01]  /*2eee0*/  ULDC UR4, c[0x0][0x22c] ;  /* 0x00008b0000047ab9 */ /* 0x000fe20000000800 */
[----:B------:R-:W-:Y:S01]  /*2eef0*/  PRMT R22, R21, 0x7632, R22 ;  /* 0x0000763215167816 */ /* 0x000fe20000000016 */
[----:B------:R-:W4:Y:S01]  /*2ef00*/  LDL.LU R37, [R1+0xe88] ;  /* 0x000e880001257983 */ /* 0x000f220000300800 */
[----:B0-----:R-:W-:-:S03]  /*2ef10*/  LEA R4, P6, R31, R2, 0x1 ;  /* 0x000000021f047211 */ /* 0x001fc600078c08ff */
[----:B------:R0:W-:Y:S01]  /*2ef20*/  @P3 STG.E.U16 desc[UR40][R6.64], R20 ;  /* 0x0000001406003986 */ /* 0x0001e2000c101528 */
[----:B------:R-:W-:-:S05]  /*2ef30*/  LEA.HI.X.SX32 R5, R31, R0, 0x1, P6 ;  /* 0x000000001f057211 */ /* 0x000fca00030f0eff */
[----:B------:R1:W-:Y:S01]  /*2ef40*/  @P2 STG.E.U16 desc[UR40][R4.64], R22 ;  /* 0x0000001604002986 */ /* 0x0003e2000c101528 */
[----:B--2---:R-:W-:Y:S01]  /*2ef50*/  ISETP.LT.AND P3, PT, R36, UR4, !P0 ;  /* 0x0000000424007c0c */ /* 0x004fe2000c761270 */
[----:B------:R-:W-:Y:S02]  /*2ef60*/  ULDC UR4, c[0x0][0x22c] ;  /* 0x00008b0000047ab9 */ /* 0x000fe40000000800 */
[----:B------:R-:W2:Y:S01]  /*2ef70*/  LDL.LU R36, [R1+0xe90] ;  /* 0x000e900001247983 */ /* 0x000ea20000300800 */
[----:B---3--:R-:W-:Y:S01]  /*2ef80*/  ISETP.LT.AND P2, PT, R30, UR4, !P0 ;  /* 0x000000041e007c0c */ /* 0x008fe2000c741270 */
[----:B------:R-:W-:Y:S02]  /*2ef90*/  IMAD R31, R130, 0x2, R31 ;  /* 0x00000002821f7824 */ /* 0x000fe400078e021f */
[----:B------:R-:W3:Y:S01]  /*2efa0*/  LDL.LU R30, [R1+0xe94] ;  /* 0x000e9400011e7983 */ /* 0x000ee20000300800 */
[----:B------:R-:W-:Y:S01]  /*2efb0*/  PRMT R28, R22, 0x7632, R28 ;  /* 0x00007632161c7816 */ /* 0x000fe2000000001c */
[----:B------:R-:W-:-:S02]  /*2efc0*/  ULDC UR4, c[0x0][0x22c] ;  /* 0x00008b0000047ab9 */ /* 0x000fc40000000800 */
[----:B0-----:R-:W3:Y:S01]  /*2efd0*/  LDL.LU R20, [R1+0xe98] ;  /* 0x000e980001147983 */ /* 0x001ee20000300800 */
[----:B-1----:R-:W-:Y:S01]  /*2efe0*/  LEA R4, P6, R31, R2, 0x1 ;  /* 0x000000021f047211 */ /* 0x002fe200078c08ff */
[C---:B------:R-:W-:Y:S01]  /*2eff0*/  IMAD R21, R130.reuse, 0x2, R31 ;  /* 0x0000000282157824 */ /* 0x040fe200078e021f */
[----:B------:R-:W-:Y:S02]  /*2f000*/  PRMT R29, R23, 0x7632, R29 ;  /* 0x00007632171d7816 */ /* 0x000fe4000000001d */
[----:B------:R-:W-:Y:S01]  /*2f010*/  LEA.HI.X.SX32 R5, R31, R0, 0x1, P6 ;  /* 0x000000001f057211 */ /* 0x000fe200030f0eff */
[----:B------:R-:W-:Y:S01]  /*2f020*/  IMAD R23, R130, 0x2, R21 ;  /* 0x0000000282177824 */ /* 0x000fe200078e0215 */
[----:B------:R-:W-:-:S03]  /*2f030*/  LEA R6, P6, R21, R2, 0x1 ;  /* 0x0000000215067211 */ /* 0x000fc600078c08ff */
[----:B------:R0:W-:Y:S01]  /*2f040*/  @P5 STG.E.U16 desc[UR40][R4.64], R28 ;  /* 0x0000001c04005986 */ /* 0x0001e2000c101528 */
[----:B------:R-:W-:Y:S01]  /*2f050*/  LEA.HI.X.SX32 R7, R21, R0, 0x1, P6 ;  /* 0x0000000015077211 */ /* 0x000fe200030f0eff */
[----:B------:R-:W-:-:S04]  /*2f060*/  IMAD R21, R130, 0x2, R23 ;  /* 0x0000000282157824 */ /* 0x000fc800078e0217 */
[----:B------:R1:W-:Y:S01]  /*2f070*/  @P4 STG.E.U16 desc[UR40][R6.64], R29 ;  /* 0x0000001d06004986 */ /* 0x0003e2000c101528 */
[----:B0-----:R-:W-:-:S03]  /*2f080*/  LEA R4, P6, R23, R2, 0x1 ;  /* 0x0000000217047211 */ /* 0x001fc600078c08ff */
[----:B------:R-:W3:Y:S01]  /*2f090*/  LDL.LU R28, [R1+0xea8] ;  /* 0x000ea800011c7983 */ /* 0x000ee20000300800 */
[----:B------:R-:W-:Y:S01]  /*2f0a0*/  LEA.HI.X.SX32 R5, R23, R0, 0x1, P6 ;  /* 0x0000000017057211 */ /* 0x000fe200030f0eff */
[C---:B------:R-:W-:Y:S01]  /*2f0b0*/  IMAD R23, R130.reuse, 0x2, R21 ;  /* 0x0000000282177824 */ /* 0x040fe200078e0215 */
[----:B-1----:R-:W-:Y:S01]  /*2f0c0*/  LEA R6, P6, R21, R2, 0x1 ;  /* 0x0000000215067211 */ /* 0x002fe200078c08ff */
[----:B------:R-:W3:Y:S01]  /*2f0d0*/  LDL.LU R22, [R1+0xea4] ;  /* 0x000ea40001167983 */ /* 0x000ee20000300800 */
[----:B------:R-:W-:Y:S01]  /*2f0e0*/  ISETP.LT.AND P5, PT, R39, UR4, !P0 ;  /* 0x0000000427007c0c */ /* 0x000fe2000c7a1270 */
[----:B------:R-:W-:Y:S01]  /*2f0f0*/  ULDC UR4, c[0x0][0x22c] ;  /* 0x00008b0000047ab9 */ /* 0x000fe20000000800 */
[----:B------:R-:W-:Y:S01]  /*2f100*/  LEA.HI.X.SX32 R7, R21, R0, 0x1, P6 ;  /* 0x0000000015077211 */ /* 0x000fe200030f0eff */
[----:B------:R0:W-:Y:S01]  /*2f110*/  @P3 STG.E.U16 desc[UR40][R4.64], R16 ;  /* 0x0000001004003986 */ /* 0x0001e2000c101528 */
[----:B------:R-:W-:-:S03]  /*2f120*/  IMAD R21, R130, 0x2, R23 ;  /* 0x0000000282157824 */ /* 0x000fc600078e0217 */
[----:B------:R1:W-:Y:S01]  /*2f130*/  @P2 STG.E.U16 desc[UR40][R6.64], R17 ;  /* 0x0000001106002986 */ /* 0x0003e2000c101528 */
[----:B----4-:R-:W-:Y:S01]  /*2f140*/  ISETP.LT.AND P4, PT, R38, UR4, !P0 ;  /* 0x0000000426007c0c */ /* 0x010fe2000c781270 */
[----:B------:R-:W-:Y:S01]  /*2f150*/  ULDC UR4, c[0x0][0x22c] ;  /* 0x00008b0000047ab9 */ /* 0x000fe20000000800 */
[----:B0-----:R-:W-:-:S04]  /*2f160*/  LEA R4, P6, R23, R2, 0x1 ;  /* 0x0000000217047211 */ /* 0x001fc800078c08ff */
[----:B------:R-:W-:Y:S02]  /*2f170*/  LEA.HI.X.SX32 R5, R23, R0, 0x1, P6 ;  /* 0x0000000017057211 */ /* 0x000fe400030f0eff */
[----:B-1----:R-:W-:Y:S02]  /*2f180*/  LEA R6, P6, R21, R2, 0x1 ;  /* 0x0000000215067211 */ /* 0x002fe400078c08ff */
[----:B------:R-:W-:Y:S01]  /*2f190*/  ISETP.LT.AND P3, PT, R37, UR4, !P0 ;  /* 0x0000000425007c0c */ /* 0x000fe2000c761270 */
[----:B------:R-:W-:Y:S01]  /*2f1a0*/  ULDC UR4, c[0x0][0x22c] ;  /* 0x00008b0000047ab9 */ /* 0x000fe20000000800 */
[----:B------:R-:W-:Y:S01]  /*2f1b0*/  LEA.HI.X.SX32 R7, R21, R0, 0x1, P6 ;  /* 0x0000000015077211 */ /* 0x000fe200030f0eff */
[----:B------:R0:W-:Y:S04]  /*2f1c0*/  @P5 STG.E.U16 desc[UR40][R4.64], R18 ;  /* 0x0000001204005986 */ /* 0x0001e8000c101528 */
[----:B------:R1:W-:Y:S01]  /*2f1d0*/  @P4 STG.E.U16 desc[UR40][R6.64], R19 ;  /* 0x0000001306004986 */ /* 0x0003e2000c101528 */
[----:B--2---:R-:W-:Y:S01]  /*2f1e0*/  ISETP.LT.AND P2, PT, R36, UR4, !P0 ;  /* 0x0000000424007c0c */ /* 0x004fe2000c741270 */
[----:B------:R-:W-:-:S02]  /*2f1f0*/  ULDC UR4, c[0x0][0x22c] ;  /* 0x00008b0000047ab9 */ /* 0x000fc40000000800 */
[----:B---3--:R-:W-:Y:S01]  /*2f200*/  ISETP.LT.AND P5, PT, R30, UR4, !P0 ;  /* 0x000000041e007c0c */ /* 0x008fe2000c7a1270 */
[----:B------:R-:W-:Y:S01]  /*2f210*/  ULDC UR4, c[0x0][0x22c] ;  /* 0x00008b0000047ab9 */ /* 0x000fe20000000800 */
[----:B------:R-:W2:Y:S01]  /*2f220*/  LDL.LU R30, [R1+0xeac] ;  /* 0x000eac00011e7983 */ /* 0x000ea20000300800 */
[----:B------:R-:W-:Y:S01]  /*2f230*/  ISETP.LT.AND P4, PT, R20, UR4, !P0 ;  /* 0x0000000414007c0c */ /* 0x000fe2000c781270 */
[----:B------:R-:W-:Y:S02]  /*2f240*/  IMAD R23, R130, 0x2, R21 ;  /* 0x0000000282177824 */ /* 0x000fe400078e0215 */
[----:B------:R-:W3:Y:S01]  /*2f250*/  LDL.LU R20, [R1+0xeb0] ;  /* 0x000eb00001147983 */ /* 0x000ee20000300800 */
[----:B------:R-:W-:Y:S01]  /*2f260*/  PRMT R16, R16, 0x7632, R16 ;  /* 0x0000763210107816 */ /* 0x000fe20000000010 */
[----:B------:R-:W-:Y:S01]  /*2f270*/  ULDC UR4, c[0x0][0x22c] ;  /* 0x00008b0000047ab9 */ /* 0x000fe20000000800 */
[C---:B------:R-:W-:Y:S01]  /*2f280*/  IMAD R21, R130.reuse, 0x2, R23 ;  /* 0x0000000282157824 */ /* 0x040fe200078e0217 */
[C---:B0-----:R-:W-:Y:S01]  /*2f290*/  LEA R4, P6, R23.reuse, R2, 0x1 ;  /* 0x0000000217047211 */ /* 0x041fe200078c08ff */
[----:B------:R-:W4:Y:S03]  /*2f2a0*/  LDL.LU R29, [R1+0xeb8] ;  /* 0x000eb800011d7983 */ /* 0x000f260000300800 */
[----:B------:R-:W-:Y:S01]  /*2f2b0*/  LEA.HI.X.SX32 R5, R23, R0, 0x1, P6 ;  /* 0x0000000017057211 */ /* 0x000fe200030f0eff */
[----:B------:R-:W-:Y:S01]  /*2f2c0*/  IMAD R23, R130, 0x2, R21 ;  /* 0x0000000282177824 */ /* 0x000fe200078e0215 */
[----:B-1----:R-:W-:-:S03]  /*2f2d0*/  LEA R6, P6, R21, R2, 0x1 ;  /* 0x0000000215067211 */ /* 0x002fc600078c08ff */
[----:B------:R0:W-:Y:S01]  /*2f2e0*/  @P3 STG.E.U16 desc[UR40][R4.64], R16 ;  /* 0x0000001004003986 */ /* 0x0001e2000c101528 */
[----:B------:R-:W-:Y:S02]  /*2f2f0*/  LEA.HI.X.SX32 R7, R21, R0, 0x1, P6 ;  /* 0x0000000015077211 */ /* 0x000fe400030f0eff */
[----:B------:R-:W-:Y:S02]  /*2f300*/  PRMT R18, R18, 0x7632, R18 ;  /* 0x0000763212127816 */ /* 0x000fe40000000012 */
[----:B0-----:R-:W-:Y:S02]  /*2f310*/  PRMT R5, R17, 0x7632, R5 ;  /* 0x0000763211057816 */ /* 0x001fe40000000005 */
[----:B------:R-:W-:-:S03]  /*2f320*/  LEA R4, P6, R23, R2, 0x1 ;  /* 0x0000000217047211 */ /* 0x000fc600078c08ff */
[----:B------:R0:W-:Y:S01]  /*2f330*/  @P2 STG.E.U16 desc[UR40][R6.64], R5 ;  /* 0x0000000506002986 */ /* 0x0001e2000c101528 */
[----:B------:R-:W-:Y:S01]  /*2f340*/  ISETP.LT.AND P3, PT, R28, UR4, !P0 ;  /* 0x000000041c007c0c */ /* 0x000fe2000c761270 */
[----:B------:R-:W-:Y:S02]  /*2f350*/  ULDC UR4, c[0x0][0x22c] ;  /* 0x00008b0000047ab9 */ /* 0x000fe40000000800 */
[----:B------:R-:W4:Y:S01]  /*2f360*/  LDL.LU R28, [R1+0xeb4] ;  /* 0x000eb400011c7983 */ /* 0x000f220000300800 */
[----:B0-----:R-:W-:Y:S01]  /*2f370*/  LEA.HI.X.SX32 R5, R23, R0, 0x1, P6 ;  /* 0x0000000017057211 */ /* 0x001fe200030f0eff */
[----:B------:R-:W-:-:S04]  /*2f380*/  IMAD R23, R130, 0x2, R23 ;  /* 0x0000000282177824 */ /* 0x000fc800078e0217 */
[----:B------:R0:W-:Y:S01]  /*2f390*/  @P5 STG.E.U16 desc[UR40][R4.64], R18 ;  /* 0x0000001204005986 */ /* 0x0001e2000c101528 */
[----:B------:R-:W-:Y:S01]  /*2f3a0*/  ISETP.LT.AND P2, PT, R22, UR4, !P0 ;  /* 0x0000000416007c0c */ /* 0x000fe2000c741270 */
[----:B------:R-:W-:Y:S01]  /*2f3b0*/  ULDC UR4, c[0x0][0x22c] ;  /* 0x00008b0000047ab9 */ /* 0x000fe20000000800 */
[----:B------:R-:W-:Y:S01]  /*2f3c0*/  PRMT R16, R19, 0x7632, R16 ;  /* 0x0000763213107816 */ /* 0x000fe20000000010 */
[----:B------:R-:W4:Y:S04]  /*2f3d0*/  LDL.LU R22, [R1+0xebc] ;  /* 0x000ebc0001167983 */ /* 0x000f280000300800 */
[----:B------:R-:W4:Y:S01]  /*2f3e0*/  LDL.LU R21, [R1+0xec0] ;  /* 0x000ec00001157983 */ /* 0x000f220000300800 */
[----:B0-----:R-:W-:-:S04]  /*2f3f0*/  LEA R4, P6, R23, R2, 0x1 ;  /* 0x0000000217047211 */ /* 0x001fc800078c08ff */
        /* <DEDUP_REMOVED lines=21> */
[C---:B------:R-:W-:Y:S01]  /*2f550*/  IMAD R17, R130.reuse, 0x2, R19 ;  /* 0x0000000282117824 */ /* 0x040fe200078e0213 */
[----:B-1----:R-:W-:Y:S02]  /*2f560*/  LEA R4, P6, R19, R2, 0x1 ;  /* 0x0000000213047211 */ /* 0x002fe400078c08ff */
[----:B----4-:R-:W-:Y:S01]  /*2f570*/  ISETP.LT.AND P3, PT, R29, UR4, !P0 ;  /* 0x000000041d007c0c */ /* 0x010fe2000c761270 */
[----:B------:R-:W-:Y:S01]  /*2f580*/  ULDC UR4, c[0x0][0x22c] ;  /* 0x00008b0000047ab9 */ /* 0x000fe20000000800 */
[----:B------:R0:W-:Y:S01]  /*2f590*/  @P5 STG.E.U16 desc[UR40][R6.64], R14 ;  /* 0x0000000e06005986 */ /* 0x0001e2000c101528 */
[----:B------:R-:W-:Y:S01]  /*2f5a0*/  LEA.HI.X.SX32 R5, R19, R0, 0x1, P6 ;  /* 0x0000000013057211 */ /* 0x000fe200030f0eff */
[----:B------:R-:W-:Y:S01]  /*2f5b0*/  IMAD R19, R130, 0x2, R17 ;  /* 0x0000000282137824 */ /* 0x000fe200078e0211 */
[----:B------:R-:W-:Y:S01]  /*2f5c0*/  ISETP.LT.AND P2, PT, R28, UR4, !P0 ;  /* 0x000000041c007c0c */ /* 0x000fe2000c741270 */
[----:B------:R-:W-:-:S02]  /*2f5d0*/  ULDC UR4, c[0x0][0x22c] ;  /* 0x00008b0000047ab9 */ /* 0x000fc40000000800 */
[----:B------:R1:W-:Y:S01]  /*2f5e0*/  @P4 STG.E.U16 desc[UR40][R4.64], R15 ;  /* 0x0000000f04004986 */ /* 0x0003e2000c101528 */
[C---:B0-----:R-:W-:Y:S02]  /*2f5f0*/  LEA R6, P6, R17.reuse, R2, 0x1 ;  /* 0x0000000211067211 */ /* 0x041fe400078c08ff */
[----:B------:R-:W-:Y:S01]  /*2f600*/  ISETP.LT.AND P5, PT, R22, UR4, !P0 ;  /* 0x0000000416007c0c */ /* 0x000fe2000c7a1270 */
[----:B------:R-:W-:Y:S01]  /*2f610*/  ULDC UR4, c[0x0][0x22c] ;  /* 0x00008b0000047ab9 */ /* 0x000fe20000000800 */
[----:B------:R-:W-:Y:S01]  /*2f620*/  LEA.HI.X.SX32 R7, R17, R0, 0x1, P6 ;  /* 0x0000000011077211 */ /* 0x000fe200030f0eff */
[----:B------:R-:W4:Y:S01]  /*2f630*/  LDL.LU R22, [R1+0xedc] ;  /* 0x000edc0001167983 */ /* 0x000f220000300800 */
[----:B-1----:R-:W-:Y:S02]  /*2f640*/  LEA R4, P6, R19, R2, 0x1 ;  /* 0x0000000213047211 */ /* 0x002fe400078c08ff */
[----:B------:R-:W-:Y:S02]  /*2f650*/  PRMT R12, R12, 0x7632, R12 ;  /* 0x000076320c0c7816 */ /* 0x000fe4000000000c */
[----:B------:R-:W-:Y:S01]  /*2f660*/  ISETP.LT.AND P4, PT, R21, UR4, !P0 ;  /* 0x0000000415007c0c */ /* 0x000fe2000c781270 */
[----:B------:R-:W-:Y:S01]  /*2f670*/  ULDC UR4, c[0x0][0x22c] ;  /* 0x00008b0000047ab9 */ /* 0x000fe20000000800 */
[----:B------:R-:W-:Y:S01]  /*2f680*/  PRMT R14, R13, 0x7632, R14 ;  /* 0x000076320d0e7816 */ /* 0x000fe2000000000e */
[----:B------:R-:W4:Y:S01]  /*2f690*/  LDL.LU R21, [R1+0xed8] ;  /* 0x000ed80001157983 */ /* 0x000f220000300800 */
[----:B------:R-:W-:-:S03]  /*2f6a0*/  LEA.HI.X.SX32 R5, R19, R0, 0x1, P6 ;  /* 0x0000000013057211 */ /* 0x000fc600030f0eff */
[----:B------:R0:W-:Y:S04]  /*2f6b0*/  @P3 STG.E.U16 desc[UR40][R6.64], R12 ;  /* 0x0000000c06003986 */ /* 0x0001e8000c101528 */
[----:B------:R1:W-:Y:S01]  /*2f6c0*/  @P2 STG.E.U16 desc[UR40][R4.64], R14 ;  /* 0x0000000e04002986 */ /* 0x0003e2000c101528 */
[----:B--2---:R-:W-:Y:S01]  /*2f6d0*/  ISETP.LT.AND P3, PT, R20, UR4, !P0 ;  /* 0x0000000414007c0c */ /* 0x004fe2000c761270 */
[----:B------:R-:W-:Y:S02]  /*2f6e0*/  ULDC UR4, c[0x0][0x22c] ;  /* 0x00008b0000047ab9 */ /* 0x000fe40000000800 */
[----:B------:R-:W2:Y:S01]  /*2f6f0*/  LDL.LU R20, [R1+0xee0] ;  /* 0x000ee00001147983 */ /* 0x000ea20000300800 */
[----:B---3--:R-:W-:Y:S01]  /*2f700*/  ISETP.LT.AND P2, PT, R18, UR4, !P0 ;  /* 0x0000000412007c0c */ /* 0x008fe2000c741270 */
[----:B------:R-:W-:-:S02]  /*2f710*/  IMAD R19, R130, 0x2, R19 ;  /* 0x0000000282137824 */ /* 0x000fc400078e0213 */
[----:B------:R-:W3:Y:S01]  /*2f720*/  LDL.LU R18, [R1+0xee4] ;  /* 0x000ee40001127983 */ /* 0x000ee20000300800 */
[----:B------:R-:W-:Y:S01]  /*2f730*/  PRMT R16, R14, 0x7632, R16 ;  /* 0x000076320e107816 */ /* 0x000fe20000000010 */
[----:B------:R-:W-:Y:S02]  /*2f740*/  ULDC UR4, c[0x0][0x22c] ;  /* 0x00008b0000047ab9 */ /* 0x000fe40000000800 */
        /* <DEDUP_REMOVED lines=9> */
[----:B------:R-:W-:Y:S01]  /*2f7e0*/  IMAD R13, R130, 0x2, R15 ;  /* 0x00000002820d7824 */ /* 0x000fe200078e020f */
[----:B------:R-:W-:Y:S01]  /*2f7f0*/  ISETP.LT.AND P5, PT, R23, UR4, !P0 ;  /* 0x0000000417007c0c */ /* 0x000fe2000c7a1270 */
[----:B------:R-:W-:Y:S02]  /*2f800*/  ULDC UR4, c[0x0][0x22c] ;  /* 0x00008b0000047ab9 */ /* 0x000fe40000000800 */
[----:B------:R1:W-:Y:S01]  /*2f810*/  @P4 STG.E.U16 desc[UR40][R6.64], R17 ;  /* 0x0000001106004986 */ /* 0x0003e2000c101528 */
[----:B0-----:R-:W-:-:S03]  /*2f820*/  LEA R4, P6, R15, R2, 0x1 ;  /* 0x000000020f047211 */ /* 0x001fc600078c08ff */
[----:B------:R-:W3:Y:S01]  /*2f830*/  LDL.LU R16, [R1+0xef8] ;  /* 0x000ef80001107983 */ /* 0x000ee20000300800 */
[----:B------:R-:W-:Y:S01]  /*2f840*/  LEA.HI.X.SX32 R5, R15, R0, 0x1, P6 ;  /* 0x000000000f057211 */ /* 0x000fe200030f0eff */
[C---:B------:R-:W-:Y:S01]  /*2f850*/  IMAD R15, R130.reuse, 0x2, R13 ;  /* 0x00000002820f7824 */ /* 0x040fe200078e020d */
[C---:B-1----:R-:W-:Y:S01]  /*2f860*/  LEA R6, P6, R13.reuse, R2, 0x1 ;  /* 0x000000020d067211 */ /* 0x042fe200078c08ff */
[----:B------:R-:W3:Y:S03]  /*2f870*/  LDL.LU R14, [R1+0xef4] ;  /* 0x000ef400010e7983 */ /* 0x000ee60000300800 */
        /* <DEDUP_REMOVED lines=8> */
[----:B------:R-:W-:Y:S01]  /*2f900*/  ISETP.LT.AND P3, PT, R21, UR4, !P0 ;  /* 0x0000000415007c0c */ /* 0x000fe2000c761270 */
[----:B------:R-:W-:Y:S01]  /*2f910*/  ULDC UR4, c[0x0][0x22c] ;  /* 0x00008b0000047ab9 */ /* 0x000fe20000000800 */
[C---:B-1----:R-:W-:Y:S01]  /*2f920*/  LEA R6, P6, R13.reuse, R2, 0x1 ;  /* 0x000000020d067211 */ /* 0x042fe200078c08ff */
[----:B------:R0:W-:Y:S03]  /*2f930*/  @P5 STG.E.U16 desc[UR40][R4.64], R10 ;  /* 0x0000000a04005986 */ /* 0x0001e6000c101528 */
[----:B------:R-:W-:-:S05]  /*2f940*/  LEA.HI.X.SX32 R7, R13, R0, 0x1, P6 ;  /* 0x000000000d077211 */ /* 0x000fca00030f0eff */
[----:B------:R1:W-:Y:S01]  /*2f950*/  @P4 STG.E.U16 desc[UR40][R6.64], R11 ;  /* 0x0000000b06004986 */ /* 0x0003e2000c101528 */
[----:B--2---:R-:W-:Y:S01]  /*2f960*/  ISETP.LT.AND P2, PT, R20, UR4, !P0 ;  /* 0x0000000414007c0c */ /* 0x004fe2000c741270 */
[----:B------:R-:W-:Y:S02]  /*2f970*/  ULDC UR4, c[0x0][0x22c] ;  /* 0x00008b0000047ab9 */ /* 0x000fe40000000800 */
[----:B---3--:R-:W-:Y:S01]  /*2f980*/  ISETP.LT.AND P5, PT, R18, UR4, !P0 ;  /* 0x0000000412007c0c */ /* 0x008fe2000c7a1270 */
[----:B------:R-:W-:Y:S01]  /*2f990*/  ULDC UR4, c[0x0][0x22c] ;  /* 0x00008b0000047ab9 */ /* 0x000fe20000000800 */
[----:B------:R-:W2:Y:S01]  /*2f9a0*/  LDL.LU R18, [R1+0xefc] ;  /* 0x000efc0001127983 */ /* 0x000ea20000300800 */
[----:B------:R-:W-:Y:S01]  /*2f9b0*/  ISETP.LT.AND P4, PT, R12, UR4, !P0 ;  /* 0x000000040c007c0c */ /* 0x000fe2000c781270 */
[----:B------:R-:W-:Y:S02]  /*2f9c0*/  IMAD R15, R130, 0x2, R13 ;  /* 0x00000002820f7824 */ /* 0x000fe400078e020d */
[----:B------:R-:W3:Y:S01]  /*2f9d0*/  LDL.LU R17, [R1+0xf00] ;  /* 0x000f000001117983 */ /* 0x000ee20000300800 */
[----:B------:R-:W-:Y:S01]  /*2f9e0*/  PRMT R8, R8, 0x7632, R8 ;  /* 0x0000763208087816 */ /* 0x000fe20000000008 */
[----:B------:R-:W-:-:S02]  /*2f9f0*/  ULDC UR4, c[0x0][0x22c] ;  /* 0x00008b0000047ab9 */ /* 0x000fc40000000800 */
[----:B------:R-:W4:Y:S01]  /*2fa00*/  LDL.LU R12, [R1+0xf08] ;  /* 0x000f0800010c7983 */ /* 0x000f220000300800 */
[----:B0-----:R-:W-:Y:S01]  /*2fa10*/  LEA R4, P6, R15, R2, 0x1 ;  /* 0x000000020f047211 */ /* 0x001fe200078c08ff */
[----:B------:R-:W-:-:S03]  /*2fa20*/  IMAD R13, R130, 0x2, R15 ;  /* 0x00000002820d7824 */ /* 0x000fc600078e020f */
        /* <DEDUP_REMOVED lines=15> */
[----:B------:R-:W-:Y:S01]  /*2fb20*/  IMAD R9, R130, 0x2, R15 ;  /* 0x0000000282097824 */ /* 0x000fe200078e020f */
[----:B------:R-:W-:Y:S01]  /*2fb30*/  ISETP.LT.AND P2, PT, R14, UR4, !P0 ;  /* 0x000000040e007c0c */ /* 0x000fe2000c741270 */
[----:B------:R-:W-:Y:S01]  /*2fb40*/  ULDC UR4, c[0x0][0x22c] ;  /* 0x00008b0000047ab9 */ /* 0x000fe20000000800 */
[----:B------:R-:W-:Y:S01]  /*2fb50*/  PRMT R8, R11, 0x7632, R8 ;  /* 0x000076320b087816 */ /* 0x000fe20000000008 */
[----:B------:R-:W4:Y:S01]  /*2fb60*/  LDL.LU R14, [R1+0xf0c] ;  /* 0x000f0c00010e7983 */ /* 0x000f220000300800 */
[----:B0-----:R-:W-:-:S03]  /*2fb70*/  LEA R4, P6, R15, R2, 0x1 ;  /* 0x000000020f047211 */ /* 0x001fc600078c08ff */
[----:B------:R-:W4:Y:S01]  /*2fb80*/  LDL.LU R10, [R1+0xf10] ;  /* 0x000f1000010a7983 */ /* 0x000f220000300800 */
[----:B------:R-:W-:-:S03]  /*2fb90*/  LEA.HI.X.SX32 R5, R15, R0, 0x1, P6 ;  /* 0x000000000f057211 */ /* 0x000fc600030f0eff */
[----:B------:R-:W4:Y:S01]  /*2fba0*/  LDL.LU R13, [R1+0xf1c] ;  /* 0x000f1c00010d7983 */ /* 0x000f220000300800 */
[----:B------:R-:W-:-:S04]  /*2fbb0*/  LEA R6, P6, R9, R2, 0x1 ;  /* 0x0000000209067211 */ /* 0x000fc800078c08ff */
[----:B------:R-:W-:Y:S01]  /*2fbc0*/  LEA.HI.X.SX32 R7, R9, R0, 0x1, P6 ;  /* 0x0000000009077211 */ /* 0x000fe200030f0eff */
[----:B------:R0:W-:Y:S04]  /*2fbd0*/  @P4 STG.E.U16 desc[UR40][R4.64], R8 ;  /* 0x0000000804004986 */ /* 0x0001e8000c101528 */
[----:B------:R1:W-:Y:S01]  /*2fbe0*/  @P3 STG.E.U16 desc[UR40][R6.64], R24 ;  /* 0x0000001806003986 */ /* 0x0003e2000c101528 */
[----:B--2---:R-:W-:Y:S01]  /*2fbf0*/  ISETP.LT.AND P5, PT, R18, UR4, !P0 ;  /* 0x0000000412007c0c */ /* 0x004fe2000c7a1270 */
[----:B------:R-:W-:Y:S02]  /*2fc00*/  ULDC UR4, c[0x0][0x22c] ;  /* 0x00008b0000047ab9 */ /* 0x000fe40000000800 */
[----:B---3--:R-:W-:Y:S01]  /*2fc10*/  ISETP.LT.AND P4, PT, R17, UR4, !P0 ;  /* 0x0000000411007c0c */ /* 0x008fe2000c781270 */
[----:B------:R-:W-:-:S02]  /*2fc20*/  ULDC UR4, c[0x0][0x22c] ;  /* 0x00008b0000047ab9 */ /* 0x000fc40000000800 */
[----:B----4-:R-:W-:Y:S01]  /*2fc30*/  ISETP.LT.AND P3, PT, R12, UR4, !P0 ;  /* 0x000000040c007c0c */ /* 0x010fe2000c761270 */
[C---:B------:R-:W-:Y:S01]  /*2fc40*/  IMAD R11, R130.reuse, 0x2, R9 ;  /* 0x00000002820b7824 */ /* 0x040fe200078e0209 */
[----:B------:R-:W2:Y:S01]  /*2fc50*/  LDL.LU R12, [R1+0xf20] ;  /* 0x000f2000010c7983 */ /* 0x000ea20000300800 */
[----:B------:R-:W-:Y:S02]  /*2fc60*/  ULDC UR4, c[0x0][0x22c] ;  /* 0x00008b0000047ab9 */ /* 0x000fe40000000800 */
[C---:B------:R-:W-:Y:S01]  /*2fc70*/  IMAD R9, R130.reuse, 0x2, R11 ;  /* 0x0000000282097824 */ /* 0x040fe200078e020b */
[C---:B0-----:R-:W-:Y:S01]  /*2fc80*/  LEA R4, P6, R11.reuse, R2, 0x1 ;  /* 0x000000020b047211 */ /* 0x041fe200078c08ff */
[----:B------:R-:W3:Y:S03]  /*2fc90*/  LDL.LU R8, [R1+0xf24] ;  /* 0x000f240001087983 */ /* 0x000ee60000300800 */
[----:B------:R-:W-:Y:S01]  /*2fca0*/  LEA.HI.X.SX32 R5, R11, R0, 0x1, P6 ;  /* 0x000000000b057211 */ /* 0x000fe200030f0eff */
[----:B------:R-:W-:Y:S01]  /*2fcb0*/  IMAD R11, R130, 0x2, R9 ;  /* 0x00000002820b7824 */ /* 0x000fe200078e0209 */
[----:B-1----:R-:W-:-:S03]  /*2fcc0*/  LEA R6, P6, R9, R2, 0x1 ;  /* 0x0000000209067211 */ /* 0x002fc600078c08ff */
[----:B------:R0:W-:Y:S01]  /*2fcd0*/  @P2 STG.E.U16 desc[UR40][R4.64], R25 ;  /* 0x0000001904002986 */ /* 0x0001e2000c101528 */
[----:B------:R-:W-:Y:S01]  /*2fce0*/  LEA.HI.X.SX32 R7, R9, R0, 0x1, P6 ;  /* 0x0000000009077211 */ /* 0x000fe200030f0eff */
[----:B------:R-:W-:-:S04]  /*2fcf0*/  IMAD R9, R130, 0x2, R11 ;  /* 0x0000000282097824 */ /* 0x000fc800078e020b */
[----:B------:R1:W-:Y:S01]  /*2fd00*/  @P5 STG.E.U16 desc[UR40][R6.64], R26 ;  /* 0x0000001a06005986 */ /* 0x0003e2000c101528 */
[----:B0-----:R-:W-:-:S04]  /*2fd10*/  LEA R4, P6, R11, R2, 0x1 ;  /* 0x000000020b047211 */ /* 0x001fc800078c08ff */
[----:B------:R-:W-:Y:S01]  /*2fd20*/  LEA.HI.X.SX32 R5, R11, R0, 0x1, P6 ;  /* 0x000000000b057211 */ /* 0x000fe200030f0eff */
[----:B------:R-:W-:Y:S01]  /*2fd30*/  IMAD R11, R130, 0x2, R9 ;  /* 0x00000002820b7824 */ /* 0x000fe200078e0209 */
[C---:B-1----:R-:W-:Y:S02]  /*2fd40*/  LEA R6, P6, R9.reuse, R2, 0x1 ;  /* 0x0000000209067211 */ /* 0x042fe400078c08ff */
[----:B------:R-:W-:Y:S01]  /*2fd50*/  ISETP.LT.AND P2, PT, R16, UR4, !P0 ;  /* 0x0000000410007c0c */ /* 0x000fe2000c741270 */
[----:B------:R-:W-:Y:S01]  /*2fd60*/  ULDC UR4, c[0x0][0x22c] ;  /* 0x00008b0000047ab9 */ /* 0x000fe20000000800 */
[----:B------:R0:W-:Y:S01]  /*2fd70*/  @P4 STG.E.U16 desc[UR40][R4.64], R27 ;  /* 0x0000001b04004986 */ /* 0x0001e2000c101528 */
[----:B------:R-:W-:Y:S02]  /*2fd80*/  LEA.HI.X.SX32 R7, R9, R0, 0x1, P6 ;  /* 0x0000000009077211 */ /* 0x000fe400030f0eff */
[----:B------:R-:W-:Y:S02]  /*2fd90*/  PRMT R24, R24, 0x7632, R24 ;  /* 0x0000763218187816 */ /* 0x000fe40000000018 */
[----:B------:R-:W-:-:S02]  /*2fda0*/  PRMT R25, R25, 0x7632, R25 ;  /* 0x0000763219197816 */ /* 0x000fc40000000019 */
[C---:B0-----:R-:W-:Y:S02]  /*2fdb0*/  LEA R4, P6, R11.reuse, R2, 0x1 ;  /* 0x000000020b047211 */ /* 0x041fe400078c08ff */
[----:B------:R-:W-:Y:S01]  /*2fdc0*/  ISETP.LT.AND P5, PT, R14, UR4, !P0 ;  /* 0x000000040e007c0c */ /* 0x000fe2000c7a1270 */
[----:B------:R-:W-:Y:S01]  /*2fdd0*/  ULDC UR4, c[0x0][0x22c] ;  /* 0x00008b0000047ab9 */ /* 0x000fe20000000800 */
[----:B------:R-:W-:Y:S01]  /*2fde0*/  LEA.HI.X.SX32 R5, R11, R0, 0x1, P6 ;  /* 0x000000000b057211 */ /* 0x000fe200030f0eff */
[----:B------:R-:W-:Y:S01]  /*2fdf0*/  @P3 STG.E.U16 desc[UR40][R6.64], R24 ;  /* 0x0000001806003986 */ /* 0x000fe2000c101528 */
[----:B------:R-:W-:Y:S01]  /*2fe00*/  ISETP.LT.AND P4, PT, R10, UR4, !P0 ;  /* 0x000000040a007c0c */ /* 0x000fe2000c781270 */
[----:B------:R-:W-:Y:S02]  /*2fe10*/  ULDC UR4, c[0x0][0x22c] ;  /* 0x00008b0000047ab9 */ /* 0x000fe40000000800 */
[----:B------:R-:W4:Y:S01]  /*2fe20*/  LDL.LU R10, [R1+0xf2c] ;  /* 0x000f2c00010a7983 */ /* 0x000f220000300800 */
[----:B------:R-:W-:Y:S01]  /*2fe30*/  ISETP.LT.AND P3, PT, R13, UR4, !P0 ;  /* 0x000000040d007c0c */ /* 0x000fe2000c761270 */
[----:B------:R-:W-:-:S02]  /*2fe40*/  ULDC UR4, c[0x0][0x22c] ;  /* 0x00008b0000047ab9 */ /* 0x000fc40000000800 */
[----:B------:R-:W4:Y:S04]  /*2fe50*/  LDL.LU R14, [R1+0xf28] ;  /* 0x000f2800010e7983 */ /* 0x000f280000300800 */
[----:B------:R0:W-:Y:S01]  /*2fe60*/  @P2 STG.E.U16 desc[UR40][R4.64], R25 ;  /* 0x0000001904002986 */ /* 0x0001e2000c101528 */
[----:B--2---:R-:W-:Y:S01]  /*2fe70*/  ISETP.LT.AND P2, PT, R12, UR4, !P0 ;  /* 0x000000040c007c0c */ /* 0x004fe2000c741270 */
[----:B------:R-:W-:Y:S02]  /*2fe80*/  IMAD R11, R130, 0x2, R11 ;  /* 0x00000002820b7824 */ /* 0x000fe400078e020b */
[----:B------:R-:W2:Y:S01]  /*2fe90*/  LDL.LU R12, [R1+0xf30] ;  /* 0x000f3000010c7983 */ /* 0x000ea20000300800 */
[----:B------:R-:W-:Y:S01]  /*2fea0*/  PRMT R26, R26, 0x7632, R26 ;  /* 0x000076321a1a7816 */ /* 0x000fe2000000001a */
[----:B------:R-:W-:-:S02]  /*2feb0*/  ULDC UR4, c[0x0][0x22c] ;  /* 0x00008b0000047ab9 */ /* 0x000fc40000000800 */
[----:B------:R-:W2:Y:S01]  /*2fec0*/  LDL.LU R13, [R1+0xf34] ;  /* 0x000f3400010d7983 */ /* 0x000ea20000300800 */
[----:B0-----:R-:W-:Y:S01]  /*2fed0*/  LEA R4, P6, R11, R2, 0x1 ;  /* 0x000000020b047211 */ /* 0x001fe200078c08ff */
[----:B------:R-:W-:-:S03]  /*2fee0*/  IMAD R9, R130, 0x2, R11 ;  /* 0x0000000282097824 */ /* 0x000fc600078e020b */
[----:B------:R-:W-:Y:S01]  /*2fef0*/  LEA.HI.X.SX32 R5, R11, R0, 0x1, P6 ;  /* 0x000000000b057211 */ /* 0x000fe200030f0eff */
[C---:B------:R-:W-:Y:S01]  /*2ff00*/  IMAD R11, R130.reuse, 0x2, R9 ;  /* 0x00000002820b7824 */ /* 0x040fe200078e0209 */
[----:B------:R-:W-:Y:S02]  /*2ff10*/  LEA R6, P6, R9, R2, 0x1 ;  /* 0x0000000209067211 */ /* 0x000fe400078c08ff */
[----:B------:R-:W-:Y:S01]  /*2ff20*/  PRMT R27, R27, 0x7632, R27 ;  /* 0x000076321b1b7816 */ /* 0x000fe2000000001b */
[----:B------:R0:W-:Y:S01]  /*2ff30*/  @P5 STG.E.U16 desc[UR40][R4.64], R26 ;  /* 0x0000001a04005986 */ /* 0x0001e2000c101528 */
[----:B------:R-:W-:Y:S01]  /*2ff40*/  LEA.HI.X.SX32 R7, R9, R0, 0x1, P6 ;  /* 0x0000000009077211 */ /* 0x000fe200030f0eff */
[----:B------:R-:W-:Y:S01]  /*2ff50*/  IMAD R9, R130, 0x2, R11 ;  /* 0x0000000282097824 */ /* 0x000fe200078e020b */
[----:B---3--:R-:W-:Y:S01]  /*2ff60*/  ISETP.LT.AND P5, PT, R8, UR4, !P0 ;  /* 0x0000000408007c0c */ /* 0x008fe2000c7a1270 */
[----:B------:R-:W-:Y:S01]  /*2ff70*/  ULDC UR4, c[0x0][0x22c] ;  /* 0x00008b0000047ab9 */ /* 0x000fe20000000800 */
[----:B------:R-:W3:Y:S01]  /*2ff80*/  LDL.LU R8, [R1+0xf38] ;  /* 0x000f380001087983 */ /* 0x000ee20000300800 */
[----:B0-----:R-:W-:-:S03]  /*2ff90*/  LEA R4, P6, R11, R2, 0x1 ;  /* 0x000000020b047211 */ /* 0x001fc600078c08ff */
[----:B------:R0:W-:Y:S01]  /*2ffa0*/  @P4 STG.E.U16 desc[UR40][R6.64], R27 ;  /* 0x0000001b06004986 */ /* 0x0001e2000c101528 */
[----:B------:R-:W-:Y:S01]  /*2ffb0*/  LEA.HI.X.SX32 R5, R11, R0, 0x1, P6 ;  /* 0x000000000b057211 */ /* 0x000fe200030f0eff */
[----:B------:R-:W-:-:S04]  /*2ffc0*/  IMAD R11, R130, 0x2, R9 ;  /* 0x00000002820b7824 */ /* 0x000fc800078e0209 */
[----:B------:R1:W-:Y:S01]  /*2ffd0*/  @P3 STG.E.U16 desc[UR40][R4.64], R32 ;  /* 0x0000002004003986 */ /* 0x0003e2000c101528 */
[----:B0-----:R-:W-:-:S04]  /*2ffe0*/  LEA R6, P6, R9, R2, 0x1 ;  /* 0x0000000209067211 */ /* 0x001fc800078c08ff */
[----:B------:R-:W-:Y:S02]  /*2fff0*/  LEA.HI.X.SX32 R7, R9, R0, 0x1, P6 ;  /* 0x0000000009077211 */ /* 0x000fe400030f0eff */
[----:B-1----:R-:W-:-:S03]  /*30000*/  LEA R4, P6, R11, R2, 0x1 ;  /* 0x000000020b047211 */ /* 0x002fc600078c08ff */
[----:B------:R0:W-:Y:S01]  /*30010*/  @P2 STG.E.U16 desc[UR40][R6.64], R33 ;  /* 0x0000002106002986 */ /* 0x0001e2000c101528 */
[----:B------:R-:W-:Y:S02]  /*30020*/  LEA.HI.X.SX32 R5, R11, R0, 0x1, P6 ;  /* 0x000000000b057211 */ /* 0x000fe400030f0eff */
[----:B----4-:R-:W-:Y:S01]  /*30030*/  ISETP.LT.AND P4, PT, R10, UR4, !P0 ;  /* 0x000000040a007c0c */ /* 0x010fe2000c781270 */
[----:B------:R-:W-:Y:S01]  /*30040*/  ULDC UR4, c[0x0][0x22c] ;  /* 0x00008b0000047ab9 */ /* 0x000fe20000000800 */
[----:B------:R-:W4:Y:S01]  /*30050*/  LDL.LU R10, [R1+0xf40] ;  /* 0x000f4000010a7983 */ /* 0x000f220000300800 */
[----:B------:R-:W-:Y:S01]  /*30060*/  ISETP.LT.AND P3, PT, R14, UR4, !P0 ;  /* 0x000000040e007c0c */ /* 0x000fe2000c761270 */
[----:B------:R-:W-:Y:S02]  /*30070*/  ULDC UR4, c[0x0][0x22c] ;  /* 0x00008b0000047ab9 */ /* 0x000fe40000000800 */
[----:B------:R1:W-:Y:S01]  /*30080*/  @P5 STG.E.U16 desc[UR40][R4.64], R34 ;  /* 0x0000002204005986 */ /* 0x0003e2000c101528 */
[----:B--2---:R-:W-:Y:S01]  /*30090*/  ISETP.LT.AND P2, PT, R12, UR4, !P0 ;  /* 0x000000040c007c0c */ /* 0x004fe2000c741270 */
[----:B------:R-:W-:-:S02]  /*300a0*/  ULDC UR4, c[0x0][0x22c] ;  /* 0x00008b0000047ab9 */ /* 0x000fc40000000800 */
[----:B------:R-:W2:Y:S01]  /*300b0*/  LDL.LU R12, [R1+0xf4c] ;  /* 0x000f4c00010c7983 */ /* 0x000ea20000300800 */
[----:B------:R-:W-:Y:S01]  /*300c0*/  ISETP.LT.AND P5, PT, R13, UR4, !P0 ;  /* 0x000000040d007c0c */ /* 0x000fe2000c7a1270 */
[----:B------:R-:W-:Y:S02]  /*300d0*/  IMAD R9, R130, 0x2, R11 ;  /* 0x0000000282097824 */ /* 0x000fe400078e020b */
[----:B------:R-:W2:Y:S01]  /*300e0*/  LDL.LU R15, [R1+0xf54] ;  /* 0x000f5400010f7983 */ /* 0x000ea20000300800 */
[----:B------:R-:W-:Y:S01]  /*300f0*/  PRMT R32, R32, 0x7632, R32 ;  /* 0x0000763220207816 */ /* 0x000fe20000000020 */
[----:B------:R-:W-:Y:S02]  /*30100*/  ULDC UR4, c[0x0][0x22c] ;  /* 0x00008b0000047ab9 */ /* 0x000fe40000000800 */
[----:B------:R-:W4:Y:S01]  /*30110*/  LDL.LU R13, [R1+0xf50] ;  /* 0x000f5000010d7983 */ /* 0x000f220000300800 */
[----:B------:R-:W-:Y:S01]  /*30120*/  IMAD R11, R130, 0x2, R9 ;  /* 0x00000002820b7824 */ /* 0x000fe200078e0209 */
[----:B0-----:R-:W-:-:S02]  /*30130*/  LEA R6, P6, R9, R2, 0x1 ;  /* 0x0000000209067211 */ /* 0x001fc400078c08ff */
[----:B------:R-:W-:Y:S01]  /*30140*/  PRMT R33, R33, 0x7632, R33 ;  /* 0x0000763221217816 */ /* 0x000fe20000000021 */
[----:B------:R-:W2:Y:S01]  /*30150*/  LDL.LU R18, [R1+0xf64] ;  /* 0x000f640001127983 */ /* 0x000ea20000300800 */
[----:B------:R-:W-:Y:S01]  /*30160*/  LEA.HI.X.SX32 R7, R9, R0, 0x1, P6 ;  /* 0x0000000009077211 */ /* 0x000fe200030f0eff */
[----:B------:R-:W-:Y:S01]  /*30170*/  IMAD R9, R130, 0x2, R11 ;  /* 0x0000000282097824 */ /* 0x000fe200078e020b */
[C---:B-1----:R-:W-:Y:S01]  /*30180*/  LEA R4, P6, R11.reuse, R2, 0x1 ;  /* 0x000000020b047211 */ /* 0x042fe200078c08ff */
[----:B------:R-:W2:Y:S03]  /*30190*/  LDL.LU R17, [R1+0xf60] ;  /* 0x000f600001117983 */ /* 0x000ea60000300800 */
[----:B------:R-:W-:Y:S01]  /*301a0*/  LEA.HI.X.SX32 R5, R11, R0, 0x1, P6 ;  /* 0x000000000b057211 */ /* 0x000fe200030f0eff */
[----:B------:R0:W-:Y:S01]  /*301b0*/  @P4 STG.E.U16 desc[UR40][R6.64], R35 ;  /* 0x0000002306004986 */ /* 0x0001e2000c101528 */
[----:B---3--:R-:W-:Y:S01]  /*301c0*/  ISETP.LT.AND P4, PT, R8, UR4, !P0 ;  /* 0x0000000408007c0c */ /* 0x008fe2000c781270 */
[----:B------:R-:W-:Y:S01]  /*301d0*/  ULDC UR4, c[0x0][0x22c] ;  /* 0x00008b0000047ab9 */ /* 0x000fe20000000800 */
[----:B------:R-:W-:Y:S01]  /*301e0*/  PRMT R34, R34, 0x7632, R34 ;  /* 0x0000763222227816 */ /* 0x000fe20000000022 */
[----:B------:R-:W3:Y:S01]  /*301f0*/  LDL.LU R14, [R1+0xf5c] ;  /* 0x000f5c00010e7983 */ /* 0x000ee20000300800 */
[----:B------:R-:W1:Y:S01]  /*30200*/  LDC R8, c[0x0][0x248] ;  /* 0x00009200ff087b82 */ /* 0x000e620000000800 */
[----:B0-----:R-:W-:-:S02]  /*30210*/  LEA R6, P6, R9, R2, 0x1 ;  /* 0x0000000209067211 */ /* 0x001fc400078c08ff */
[----:B------:R0:W-:Y:S02]  /*30220*/  @P3 STG.E.U16 desc[UR40][R4.64], R32 ;  /* 0x0000002004003986 */ /* 0x0001e4000c101528 */
[----:B------:R-:W-:Y:S01]  /*30230*/  LEA.HI.X.SX32 R7, R9, R0, 0x1, P6 ;  /* 0x0000000009077211 */ /* 0x000fe200030f0eff */
[C---:B------:R-:W-:Y:S01]  /*30240*/  IMAD R9, R130.reuse, 0x2, R9 ;  /* 0x0000000282097824 */ /* 0x040fe200078e0209 */
[----:B------:R-:W-:Y:S01]  /*30250*/  PRMT R35, R35, 0x7632, R35 ;  /* 0x0000763223237816 */ /* 0x000fe20000000023 */
[----:B------:R-:W3:Y:S02]  /*30260*/  LDL.LU R16, [R1+0xf58] ;  /* 0x000f580001107983 */ /* 0x000ee40000300800 */
[----:B------:R-:W-:Y:S02]  /*30270*/  IMAD R11, R130, 0x2, R9 ;  /* 0x00000002820b7824 */ /* 0x000fe400078e0209 */
[----:B------:R0:W-:Y:S02]  /*30280*/  @P2 STG.E.U16 desc[UR40][R6.64], R33 ;  /* 0x0000002106002986 */ /* 0x0001e4000c101528 */
[----:B0-----:R-:W-:-:S04]  /*30290*/  LEA R4, P2, R9, R2, 0x1 ;  /* 0x0000000209047211 */ /* 0x001fc800078408ff */
[----:B------:R-:W-:Y:S02]  /*302a0*/  LEA.HI.X.SX32 R5, R9, R0, 0x1, P2 ;  /* 0x0000000009057211 */ /* 0x000fe400010f0eff */
[----:B------:R-:W-:-:S04]  /*302b0*/  LEA R6, P6, R11, R2, 0x1 ;  /* 0x000000020b067211 */ /* 0x000fc800078c08ff */
[----:B------:R-:W-:Y:S01]  /*302c0*/  LEA.HI.X.SX32 R7, R11, R0, 0x1, P6 ;  /* 0x000000000b077211 */ /* 0x000fe200030f0eff */
[----:B------:R-:W-:Y:S01]  /*302d0*/  IMAD R11, R130, 0x2, R11 ;  /* 0x00000002820b7824 */ /* 0x000fe200078e020b */
[----:B------:R0:W-:Y:S04]  /*302e0*/  @P5 STG.E.U16 desc[UR40][R4.64], R34 ;  /* 0x0000002204005986 */ /* 0x0001e8000c101528 */
[----:B------:R2:W-:Y:S01]  /*302f0*/  @P4 STG.E.U16 desc[UR40][R6.64], R35 ;  /* 0x0000002306004986 */ /* 0x0005e2000c101528 */
[----:B0-----:R-:W-:-:S04]  /*30300*/  LEA R4, P4, R11, R2, 0x1 ;  /* 0x000000020b047211 */ /* 0x001fc800078808ff */
[----:B------:R-:W-:Y:S02]  /*30310*/  LEA.HI.X.SX32 R5, R11, R0, 0x1, P4 ;  /* 0x000000000b057211 */ /* 0x000fe400020f0eff */
[----:B----4-:R-:W-:Y:S02]  /*30320*/  ISETP.LT.AND P4, PT, R13, UR5, !P0 ;  /* 0x000000050d007c0c */ /* 0x010fe4000c781270 */
[----:B------:R-:W-:Y:S01]  /*30330*/  ISETP.LT.AND P3, PT, R10, UR4, !P0 ;  /* 0x000000040a007c0c */ /* 0x000fe2000c761270 */
[----:B------:R-:W4:Y:S01]  /*30340*/  LDL.LU R13, [R1+0xf74] ;  /* 0x000f7400010d7983 */ /* 0x000f220000300800 */
[----:B------:R-:W0:Y:S01]  /*30350*/  LDC R10, c[0x0][0x248] ;  /* 0x00009200ff0a7b82 */ /* 0x000e220000000800 */
[----:B------:R-:W-:Y:S01]  /*30360*/  ULDC UR4, c[0x0][0x22c] ;  /* 0x00008b0000047ab9 */ /* 0x000fe20000000800 */
[----:B-1----:R-:W-:Y:S01]  /*30370*/  IMAD R9, R8, 0x2, R11 ;  /* 0x0000000208097824 */ /* 0x002fe200078e020b */
[----:B--2---:R-:W-:Y:S01]  /*30380*/  ISETP.LT.AND P2, PT, R12, UR4, !P0 ;  /* 0x000000040c007c0c */ /* 0x004fe2000c741270 */
[----:B------:R-:W-:Y:S01]  /*30390*/  ULDC UR4, c[0x0][0x22c] ;  /* 0x00008b0000047ab9 */ /* 0x000fe20000000800 */
[----:B------:R-:W-:-:S03]  /*303a0*/  ULDC UR5, c[0x0][0x22c] ;  /* 0x00008b0000057ab9 */ /* 0x000fc60000000800 */
[----:B------:R-:W1:Y:S01]  /*303b0*/  LDC R12, c[0x0][0x248] ;  /* 0x00009200ff0c7b82 */ /* 0x000e620000000800 */
[----:B------:R-:W-:-:S07]  /*303c0*/  LEA R6, P6, R9, R2, 0x1 ;  /* 0x0000000209067211 */ /* 0x000fce00078c08ff */
[----:B------:R-:W2:Y:S01]  /*303d0*/  LDC R8, c[0x0][0x248] ;  /* 0x00009200ff087b82 */ /* 0x000ea20000000800 */
[----:B------:R-:W-:Y:S02]  /*303e0*/  LEA.HI.X.SX32 R7, R9, R0, 0x1, P6 ;  /* 0x0000000009077211 */ /* 0x000fe400030f0eff */
[----:B------:R-:W-:Y:S01]  /*303f0*/  ISETP.LT.AND P5, PT, R15, UR4, !P0 ;  /* 0x000000040f007c0c */ /* 0x000fe2000c7a1270 */
[----:B------:R3:W-:Y:S01]  /*30400*/  @P3 STG.E.U16 desc[UR40][R4.64], R40 ;  /* 0x0000002804003986 */ /* 0x0007e2000c101528 */
[----:B------:R-:W-:Y:S01]  /*30410*/  ULDC UR4, c[0x0][0x22c] ;  /* 0x00008b0000047ab9 */ /* 0x000fe20000000800 */
[----:B0-----:R-:W-:Y:S02]  /*30420*/  IMAD R9, R10, 0x2, R9 ;  /* 0x000000020a097824 */ /* 0x001fe400078e0209 */
[----:B------:R-:W4:Y:S01]  /*30430*/  LDL.LU R15, [R1+0xf70] ;  /* 0x000f7000010f7983 */ /* 0x000f220000300800 */
[----:B---3--:R-:W-:Y:S01]  /*30440*/  PRMT R40, R40, 0x7632, R40 ;  /* 0x0000763228287816 */ /* 0x008fe20000000028 */
[----:B-1----:R-:W-:-:S02]  /*30450*/  IMAD R11, R12, 0x2, R9 ;  /* 0x000000020c0b7824 */ /* 0x002fc400078e0209 */
[----:B------:R0:W-:Y:S01]  /*30460*/  @P2 STG.E.U16 desc[UR40][R6.64], R41 ;  /* 0x0000002906002986 */ /* 0x0001e2000c101528 */
[C---:B------:R-:W-:Y:S01]  /*30470*/  LEA R4, P2, R9.reuse, R2, 0x1 ;  /* 0x0000000209047211 */ /* 0x040fe200078408ff */
[----:B------:R-:W1:Y:S02]  /*30480*/  LDC R10, c[0x0][0x248] ;  /* 0x00009200ff0a7b82 */ /* 0x000e640000000800 */
[----:B------:R-:W3:Y:S01]  /*30490*/  LDL.LU R19, [R1+0xf80] ;  /* 0x000f800001137983 */ /* 0x000ee20000300800 */
[----:B------:R-:W-:Y:S02]  /*304a0*/  LEA.HI.X.SX32 R5, R9, R0, 0x1, P2 ;  /* 0x0000000009057211 */ /* 0x000fe400010f0eff */
[----:B------:R-:W-:Y:S01]  /*304b0*/  ISETP.LT.AND P3, PT, R17, UR5, !P0 ;  /* 0x0000000511007c0c */ /* 0x000fe2000c761270 */
[----:B------:R-:W-:Y:S02]  /*304c0*/  ULDC UR5, c[0x0][0x22c] ;  /* 0x00008b0000057ab9 */ /* 0x000fe40000000800 */
[----:B------:R-:W1:Y:S01]  /*304d0*/  LDC R12, c[0x0][0x248] ;  /* 0x00009200ff0c7b82 */ /* 0x000e620000000800 */
[----:B0-----:R-:W-:-:S02]  /*304e0*/  LEA R6, P6, R11, R2, 0x1 ;  /* 0x000000020b067211 */ /* 0x001fc400078c08ff */
[----:B------:R-:W-:Y:S01]  /*304f0*/  ISETP.LT.AND P2, PT, R18, UR4, !P0 ;  /* 0x0000000412007c0c */ /* 0x000fe2000c741270 */
[----:B------:R0:W-:Y:S01]  /*30500*/  @P5 STG.E.U16 desc[UR40][R4.64], R42 ;  /* 0x0000002a04005986 */ /* 0x0001e2000c101528 */
[----:B------:R-:W-:Y:S01]  /*30510*/  LEA.HI.X.SX32 R7, R11, R0, 0x1, P6 ;  /* 0x000000000b077211 */ /* 0x000fe200030f0eff */
[----:B--2---:R-:W-:Y:S01]  /*30520*/  IMAD R11, R8, 0x2, R11 ;  /* 0x00000002080b7824 */ /* 0x004fe200078e020b */
[----:B------:R-:W-:Y:S01]  /*30530*/  ULDC UR4, c[0x0][0x22c] ;  /* 0x00008b0000047ab9 */ /* 0x000fe20000000800 */
[----:B------:R-:W2:Y:S04]  /*30540*/  LDL.LU R18, [R1+0xf7c] ;  /* 0x000f7c0001127983 */ /* 0x000ea80000300800 */
[----:B------:R1:W-:Y:S01]  /*30550*/  @P4 STG.E.U16 desc[UR40][R6.64], R43 ;  /* 0x0000002b06004986 */ /* 0x0003e2000c101528 */
[----:B------:R-:W1:Y:S01]  /*30560*/  LDC R8, c[0x0][0x248] ;  /* 0x00009200ff087b82 */ /* 0x000e620000000800 */
[----:B0-----:R-:W-:-:S02]  /*30570*/  LEA R4, P4, R11, R2, 0x1 ;  /* 0x000000020b047211 */ /* 0x001fc400078808ff */
[----:B------:R-:W-:Y:S01]  /*30580*/  ISETP.LT.AND P5, PT, R14, UR4, !P0 ;  /* 0x000000040e007c0c */ /* 0x000fe2000c7a1270 */
[----:B------:R-:W-:Y:S01]  /*30590*/  ULDC UR4, c[0x0][0x22c] ;  /* 0x00008b0000047ab9 */ /* 0x000fe20000000800 */
[----:B------:R-:W-:-:S03]  /*305a0*/  LEA.HI.X.SX32 R5, R11, R0, 0x1, P4 ;  /* 0x000000000b057211 */ /* 0x000fc600020f0eff */
[----:B------:R-:W0:Y:S01]  /*305b0*/  LDC R14, c[0x0][0x248] ;  /* 0x00009200ff0e7b82 */ /* 0x000e220000000800 */
[----:B------:R-:W-:Y:S01]  /*305c0*/  ISETP.LT.AND P4, PT, R16, UR4, !P0 ;  /* 0x0000000410007c0c */ /* 0x000fe2000c781270 */
[----:B------:R-:W-:Y:S01]  /*305d0*/  ULDC UR4, c[0x0][0x22c] ;  /* 0x00008b0000047ab9 */ /* 0x000fe20000000800 */
[----:B------:R1:W-:Y:S01]  /*305e0*/  @P2 STG.E.U16 desc[UR40][R4.64], R40 ;  /* 0x0000002804002986 */ /* 0x0003e2000c101528 */
[----:B----4-:R-:W-:Y:S01]  /*305f0*/  ISETP.LT.AND P2, PT, R13, UR4, !P0 ;  /* 0x000000040d007c0c */ /* 0x010fe2000c741270 */
[----:B-1----:R-:W-:Y:S02]  /*30600*/  IMAD R9, R10, 0x2, R11 ;  /* 0x000000020a097824 */ /* 0x002fe400078e020b */
[----:B------:R-:W4:Y:S01]  /*30610*/  LDL.LU R13, [R1+0xf78] ;  /* 0x000f7800010d7983 */ /* 0x000f220000300800 */
[----:B------:R-:W1:Y:S01]  /*30620*/  LDC R10, c[0x0][0x248] ;  /* 0x00009200ff0a7b82 */ /* 0x000e620000000800 */
[----:B------:R-:W-:Y:S01]  /*30630*/  PRMT R41, R41, 0x7632, R41 ;  /* 0x0000763229297816 */ /* 0x000fe20000000029 */
[----:B------:R-:W-:Y:S01]  /*30640*/  ULDC UR4, c[0x0][0x22c] ;  /* 0x00008b0000047ab9 */ /* 0x000fe20000000800 */
[----:B------:R-:W4:Y:S01]  /*30650*/  LDL.LU R17, [R1+0xf84] ;  /* 0x000f840001117983 */ /* 0x000f220000300800 */
[----:B------:R-:W-:Y:S01]  /*30660*/  LEA R6, P6, R9, R2, 0x1 ;  /* 0x0000000209067211 */ /* 0x000fe200078c08ff */
[----:B------:R-:W-:-:S02]  /*30670*/  IMAD R11, R12, 0x2, R9 ;  /* 0x000000020c0b7824 */ /* 0x000fc400078e0209 */
[----:B------:R-:W4:Y:S01]  /*30680*/  LDL.LU R16, [R1+0xf88] ;  /* 0x000f880001107983 */ /* 0x000f220000300800 */
[----:B------:R-:W-:Y:S01]  /*30690*/  LEA.HI.X.SX32 R7, R9, R0, 0x1, P6 ;  /* 0x0000000009077211 */ /* 0x000fe200030f0eff */
[----:B------:R-:W3:Y:S01]  /*306a0*/  LDC R12, c[0x0][0x248] ;  /* 0x00009200ff0c7b82 */ /* 0x000ee20000000800 */
[----:B------:R-:W-:-:S03]  /*306b0*/  IMAD R9, R8, 0x2, R11 ;  /* 0x0000000208097824 */ /* 0x000fc600078e020b */
[----:B------:R1:W-:Y:S01]  /*306c0*/  @P3 STG.E.U16 desc[UR40][R6.64], R41 ;  /* 0x0000002906003986 */ /* 0x0003e2000c101528 */
[C---:B------:R-:W-:Y:S02]  /*306d0*/  LEA R4, P3, R11.reuse, R2, 0x1 ;  /* 0x000000020b047211 */ /* 0x040fe400078608ff */
[----:B------:R-:W-:Y:S01]  /*306e0*/  PRMT R42, R42, 0x7632, R42 ;  /* 0x000076322a2a7816 */ /* 0x000fe2000000002a */
[----:B------:R-:W4:Y:S01]  /*306f0*/  LDC R8, c[0x0][0x248] ;  /* 0x00009200ff087b82 */ /* 0x000f220000000800 */
[----:B------:R-:W-:Y:S01]  /*30700*/  LEA.HI.X.SX32 R5, R11, R0, 0x1, P3 ;  /* 0x000000000b057211 */ /* 0x000fe200018f0eff */
[----:B0-----:R-:W-:Y:S01]  /*30710*/  IMAD R11, R14, 0x2, R9 ;  /* 0x000000020e0b7824 */ /* 0x001fe200078e0209 */
[----:B------:R-:W-:-:S03]  /*30720*/  ISETP.LT.AND P6, PT, R15, UR4, !P0 ;  /* 0x000000040f007c0c */ /* 0x000fc6000c7c1270 */
[----:B------:R0:W-:Y:S01]  /*30730*/  @P5 STG.E.U16 desc[UR40][R4.64], R42 ;  /* 0x0000002a04005986 */ /* 0x0001e2000c101528 */
[----:B-1----:R-:W-:Y:S01]  /*30740*/  LEA R6, P3, R9, R2, 0x1 ;  /* 0x0000000209067211 */ /* 0x002fe200078608ff */
[----:B------:R-:W-:Y:S01]  /*30750*/  ULDC UR4, c[0x0][0x22c] ;  /* 0x00008b0000047ab9 */ /* 0x000fe20000000800 */
[----:B------:R-:W-:Y:S01]  /*30760*/  PRMT R43, R43, 0x7632, R43 ;  /* 0x000076322b2b7816 */ /* 0x000fe2000000002b */
[----:B------:R-:W4:Y:S01]  /*30770*/  LDL.LU R15, [R1+0xf6c] ;  /* 0x000f6c00010f7983 */ /* 0x000f220000300800 */
[----:B------:R-:W-:Y:S01]  /*30780*/  LEA.HI.X.SX32 R7, R9, R0, 0x1, P3 ;  /* 0x0000000009077211 */ /* 0x000fe200018f0eff */
[----:B------:R-:W1:Y:S01]  /*30790*/  LDC R14, c[0x0][0x248] ;  /* 0x00009200ff0e7b82 */ /* 0x000e620000000800 */
[----:B0-----:R-:W-:-:S04]  /*307a0*/  LEA R4, P5, R11, R2, 0x1 ;  /* 0x000000020b047211 */ /* 0x001fc800078a08ff */
[----:B------:R-:W-:Y:S01]  /*307b0*/  LEA.HI.X.SX32 R5, R11, R0, 0x1, P5 ;  /* 0x000000000b057211 */ /* 0x000fe200028f0eff */
[----:B------:R-:W-:Y:S01]  /*307c0*/  IMAD R11, R10, 0x2, R11 ;  /* 0x000000020a0b7824 */ /* 0x000fe200078e020b */
[----:B---3--:R-:W-:Y:S01]  /*307d0*/  ISETP.LT.AND P3, PT, R19, UR4, !P0 ;  /* 0x0000000413007c0c */ /* 0x008fe2000c761270 */
[----:B------:R-:W-:Y:S01]  /*307e0*/  @P4 STG.E.U16 desc[UR40][R6.64], R43 ;  /* 0x0000002b06004986 */ /* 0x000fe2000c101528 */
[----:B------:R-:W-:Y:S01]  /*307f0*/  ULDC UR4, c[0x0][0x22c] ;  /* 0x00008b0000047ab9 */ /* 0x000fe20000000800 */
[----:B------:R-:W-:Y:S01]  /*30800*/  IMAD R9, R12, 0x2, R11 ;  /* 0x000000020c097824 */ /* 0x000fe200078e020b */
[----:B------:R-:W0:Y:S01]  /*30810*/  LDC R10, c[0x0][0x248] ;  /* 0x00009200ff0a7b82 */ /* 0x000e220000000800 */
[----:B------:R3:W-:Y:S01]  /*30820*/  @P2 STG.E.U16 desc[UR40][R4.64], R48 ;  /* 0x0000003004002986 */ /* 0x0007e2000c101528 */
[----:B--2---:R-:W-:Y:S01]  /*30830*/  ISETP.LT.AND P4, PT, R18, UR4, !P0 ;  /* 0x0000000412007c0c */ /* 0x004fe2000c781270 */
[----:B------:R-:W-:-:S05]  /*30840*/  ULDC UR4, c[0x0][0x22c] ;  /* 0x00008b0000047ab9 */ /* 0x000fca0000000800 */
[----:B------:R-:W2:Y:S01]  /*30850*/  LDC R12, c[0x0][0x248] ;  /* 0x00009200ff0c7b82 */ /* 0x000ea20000000800 */
[----:B---3--:R-:W-:-:S04]  /*30860*/  LEA R4, P5, R11, R2, 0x1 ;  /* 0x000000020b047211 */ /* 0x008fc800078a08ff */
[----:B------:R-:W-:Y:S02]  /*30870*/  LEA.HI.X.SX32 R5, R11, R0, 0x1, P5 ;  /* 0x000000000b057211 */ /* 0x000fe400028f0eff */
[----:B------:R-:W-:-:S04]  /*30880*/  LEA R6, P5, R9, R2, 0x1 ;  /* 0x0000000209067211 */ /* 0x000fc800078a08ff */
[----:B------:R-:W-:Y:S02]  /*30890*/  LEA.HI.X.SX32 R7, R9, R0, 0x1, P5 ;  /* 0x0000000009077211 */ /* 0x000fe400028f0eff */
[----:B----4-:R-:W-:Y:S01]  /*308a0*/  ISETP.LT.AND P2, PT, R13, UR4, !P0 ;  /* 0x000000040d007c0c */ /* 0x010fe2000c741270 */
[----:B------:R-:W-:Y:S01]  /*308b0*/  ULDC UR4, c[0x0][0x22c] ;  /* 0x00008b0000047ab9 */ /* 0x000fe20000000800 */
[----:B------:R-:W3:Y:S01]  /*308c0*/  LDL.LU R13, [R1+0xf68] ;  /* 0x000f6800010d7983 */ /* 0x000ee20000300800 */
[----:B------:R-:W-:Y:S01]  /*308d0*/  ISETP.LT.AND P5, PT, R17, UR4, !P0 ;  /* 0x0000000411007c0c */ /* 0x000fe2000c7a1270 */
[----:B------:R-:W-:Y:S02]  /*308e0*/  IMAD R11, R8, 0x2, R9 ;  /* 0x00000002080b7824 */ /* 0x000fe400078e0209 */
[----:B------:R-:W4:Y:S01]  /*308f0*/  LDL.LU R17, [R1+0xf48] ;  /* 0x000f480001117983 */ /* 0x000f220000300800 */
[----:B------:R-:W-:Y:S01]  /*30900*/  PRMT R48, R48, 0x7632, R48 ;  /* 0x0000763230307816 */ /* 0x000fe20000000030 */
[----:B------:R-:W-:-:S02]  /*30910*/  ULDC UR4, c[0x0][0x22c] ;  /* 0x00008b0000047ab9 */ /* 0x000fc40000000800 */
[----:B------:R1:W-:Y:S04]  /*30920*/  @P6 STG.E.U16 desc[UR40][R4.64], R49 ;  /* 0x0000003104006986 */ /* 0x0003e8000c101528 */
[----:B------:R2:W-:Y:S01]  /*30930*/  @P3 STG.E.U16 desc[UR40][R6.64], R50 ;  /* 0x0000003206003986 */ /* 0x0005e2000c101528 */
[----:B-1----:R-:W-:Y:S02]  /*30940*/  LEA R4, P6, R11, R2, 0x1 ;  /* 0x000000020b047211 */ /* 0x002fe400078c08ff */
[----:B------:R-:W-:Y:S01]  /*30950*/  ISETP.LT.AND P3, PT, R15, UR5, !P0 ;  /* 0x000000050f007c0c */ /* 0x000fe2000c761270 */
[----:B------:R-:W-:Y:S01]  /*30960*/  ULDC UR5, c[0x0][0x22c] ;  /* 0x00008b0000057ab9 */ /* 0x000fe20000000800 */
[----:B------:R-:W4:Y:S01]  /*30970*/  LDL.LU R15, [R1+0xf44] ;  /* 0x000f4400010f7983 */ /* 0x000f220000300800 */
[----:B------:R-:W-:Y:S01]  /*30980*/  LEA.HI.X.SX32 R5, R11, R0, 0x1, P6 ;  /* 0x000000000b057211 */ /* 0x000fe200030f0eff */
[----:B0-----:R-:W-:Y:S01]  /*30990*/  IMAD R11, R10, 0x2, R11 ;  /* 0x000000020a0b7824 */ /* 0x001fe200078e020b */
[----:B------:R-:W-:Y:S01]  /*309a0*/  ISETP.LT.AND P6, PT, R16, UR4, !P0 ;  /* 0x0000000410007c0c */ /* 0x000fe2000c7c1270 */
[----:B------:R-:W4:Y:S01]  /*309b0*/  LDL.LU R19, [R1+0xf3c] ;  /* 0x000f3c0001137983 */ /* 0x000f220000300800 */
[----:B------:R-:W-:Y:S01]  /*309c0*/  ULDC UR4, c[0x0][0x22c] ;  /* 0x00008b0000047ab9 */ /* 0x000fe20000000800 */
[----:B--2---:R-:W-:Y:S01]  /*309d0*/  IMAD R7, R12, 0x2, R11 ;  /* 0x000000020c077824 */ /* 0x004fe200078e020b */
[----:B------:R-:W0:Y:S01]  /*309e0*/  LDC R10, c[0x0][0x248] ;  /* 0x00009200ff0a7b82 */ /* 0x000e220000000800 */
[----:B------:R1:W-:Y:S01]  /*309f0*/  @P4 STG.E.U16 desc[UR40][R4.64], R51 ;  /* 0x0000003304004986 */ /* 0x0003e2000c101528 */
[----:B------:R-:W-:-:S04]  /*30a00*/  LEA R8, P4, R11, R2, 0x1 ;  /* 0x000000020b087211 */ /* 0x000fc800078808ff */
[----:B------:R-:W-:Y:S01]  /*30a10*/  LEA.HI.X.SX32 R9, R11, R0, 0x1, P4 ;  /* 0x000000000b097211 */ /* 0x000fe200020f0eff */
[----:B------:R-:W-:Y:S01]  /*30a20*/  IMAD R11, R14, 0x2, R7 ;  /* 0x000000020e0b7824 */ /* 0x000fe200078e0207 */
[C---:B------:R-:W-:Y:S01]  /*30a30*/  LEA R6, P4, R7.reuse, R2, 0x1 ;  /* 0x0000000207067211 */ /* 0x040fe200078808ff */
[----:B------:R-:W2:Y:S02]  /*30a40*/  LDC R12, c[0x0][0x248] ;  /* 0x00009200ff0c7b82 */ /* 0x000ea40000000800 */
[----:B------:R0:W-:Y:S01]  /*30a50*/  @P2 STG.E.U16 desc[UR40][R8.64], R48 ;  /* 0x0000003008002986 */ /* 0x0001e2000c101528 */
[----:B------:R-:W-:Y:S02]  /*30a60*/  LEA.HI.X.SX32 R7, R7, R0, 0x1, P4 ;  /* 0x0000000007077211 */ /* 0x000fe400020f0eff */
[----:B-1----:R-:W-:-:S03]  /*30a70*/  LEA R4, P4, R11, R2, 0x1 ;  /* 0x000000020b047211 */ /* 0x002fc600078808ff */
[----:B------:R-:W1:Y:S01]  /*30a80*/  LDC R16, c[0x0][0x248] ;  /* 0x00009200ff107b82 */ /* 0x000e620000000800 */
[----:B------:R-:W-:Y:S02]  /*30a90*/  LEA.HI.X.SX32 R5, R11, R0, 0x1, P4 ;  /* 0x000000000b057211 */ /* 0x000fe400020f0eff */
[----:B------:R-:W-:Y:S02]  /*30aa0*/  PRMT R49, R49, 0x7632, R49 ;  /* 0x0000763231317816 */ /* 0x000fe40000000031 */
[----:B------:R-:W-:Y:S02]  /*30ab0*/  PRMT R50, R50, 0x7632, R50 ;  /* 0x0000763232327816 */ /* 0x000fe40000000032 */
[----:B------:R-:W-:Y:S01]  /*30ac0*/  PRMT R51, R51, 0x7632, R51 ;  /* 0x0000763233337816 */ /* 0x000fe20000000033 */
[----:B------:R-:W1:Y:S01]  /*30ad0*/  LDC R14, c[0x0][0x248] ;  /* 0x00009200ff0e7b82 */ /* 0x000e620000000800 */
[----:B---3--:R-:W-:Y:S01]  /*30ae0*/  ISETP.LT.AND P2, PT, R13, UR4, !P0 ;  /* 0x000000040d007c0c */ /* 0x008fe2000c741270 */
[----:B------:R-:W-:Y:S01]  /*30af0*/  ULDC UR4, c[0x0][0x22c] ;  /* 0x00008b0000047ab9 */ /* 0x000fe20000000800 */
[----:B------:R-:W3:Y:S01]  /*30b00*/  LDL.LU R13, [R1+0xf18] ;  /* 0x000f1800010d7983 */ /* 0x000ee20000300800 */
[----:B----4-:R-:W-:Y:S01]  /*30b10*/  ISETP.LT.AND P4, PT, R17, UR4, !P0 ;  /* 0x0000000411007c0c */ /* 0x010fe2000c781270 */
[----:B0-----:R-:W-:-:S02]  /*30b20*/  IMAD R11, R10, 0x2, R11 ;  /* 0x000000020a0b7824 */ /* 0x001fc400078e020b */
[----:B------:R-:W4:Y:S01]  /*30b30*/  LDL.LU R18, [R1+0xf14] ;  /* 0x000f140001127983 */ /* 0x000f220000300800 */
[----:B------:R-:W0:Y:S01]  /*30b40*/  LDC R10, c[0x0][0x248] ;  /* 0x00009200ff0a7b82 */ /* 0x000e220000000800 */
[----:B------:R-:W-:Y:S02]  /*30b50*/  ULDC UR4, c[0x0][0x22c] ;  /* 0x00008b0000047ab9 */ /* 0x000fe40000000800 */
[----:B------:R-:W4:Y:S04]  /*30b60*/  LDL.LU R17, [R1+0xef0] ;  /* 0x000ef00001117983 */ /* 0x000f280000300800 */
[----:B------:R2:W-:Y:S04]  /*30b70*/  @P5 STG.E.U16 desc[UR40][R6.64], R49 ;  /* 0x0000003106005986 */ /* 0x0005e8000c101528 */
[----:B------:R1:W-:Y:S01]  /*30b80*/  @P6 STG.E.U16 desc[UR40][R4.64], R50 ;  /* 0x0000003204006986 */ /* 0x0003e2000c101528 */
[----:B------:R-:W-:Y:S01]  /*30b90*/  LEA R8, P6, R11, R2, 0x1 ;  /* 0x000000020b087211 */ /* 0x000fe200078c08ff */
[----:B--2---:R-:W-:Y:S01]  /*30ba0*/  IMAD R7, R12, 0x2, R11 ;  /* 0x000000020c077824 */ /* 0x004fe200078e020b */
[----:B------:R-:W-:Y:S01]  /*30bb0*/  ISETP.LT.AND P5, PT, R15, UR4, !P0 ;  /* 0x000000040f007c0c */ /* 0x000fe2000c7a1270 */
[----:B------:R-:W-:Y:S01]  /*30bc0*/  ULDC UR4, c[0x0][0x22c] ;  /* 0x00008b0000047ab9 */ /* 0x000fe20000000800 */
[----:B------:R-:W2:Y:S01]  /*30bd0*/  LDL.LU R15, [R1+0xeec] ;  /* 0x000eec00010f7983 */ /* 0x000ea20000300800 */
[----:B------:R-:W-:Y:S01]  /*30be0*/  LEA.HI.X.SX32 R9, R11, R0, 0x1, P6 ;  /* 0x000000000b097211 */ /* 0x000fe200030f0eff */
[----:B-1----:R-:W-:Y:S01]  /*30bf0*/  IMAD R11, R16, 0x2, R7 ;  /* 0x00000002100b7824 */ /* 0x002fe200078e0207 */
[C---:B------:R-:W-:Y:S01]  /*30c00*/  LEA R6, P6, R7.reuse, R2, 0x1 ;  /* 0x0000000207067211 */ /* 0x040fe200078c08ff */
[----:B------:R-:W2:Y:S01]  /*30c10*/  LDL.LU R20, [R1+0xec8] ;  /* 0x000ec80001147983 */ /* 0x000ea20000300800 */
[----:B------:R-:W1:Y:S02]  /*30c20*/  LDC R12, c[0x0][0x248] ;  /* 0x00009200ff0c7b82 */ /* 0x000e640000000800 */
[----:B------:R-:W-:-:S02]  /*30c30*/  LEA.HI.X.SX32 R7, R7, R0, 0x1, P6 ;  /* 0x0000000007077211 */ /* 0x000fc400030f0eff */
[----:B------:R-:W-:-:S04]  /*30c40*/  LEA R4, P6, R11, R2, 0x1 ;  /* 0x000000020b047211 */ /* 0x000fc800078c08ff */
[----:B------:R-:W-:Y:S01]  /*30c50*/  LEA.HI.X.SX32 R5, R11, R0, 0x1, P6 ;  /* 0x000000000b057211 */ /* 0x000fe200030f0eff */
[----:B0-----:R-:W-:Y:S01]  /*30c60*/  IMAD R11, R10, 0x2, R11 ;  /* 0x000000020a0b7824 */ /* 0x001fe200078e020b */
[----:B------:R0:W-:Y:S01]  /*30c70*/  @P3 STG.E.U16 desc[UR40][R8.64], R51 ;  /* 0x0000003308003986 */ /* 0x0001e2000c101528 */
[----:B------:R-:W-:Y:S01]  /*30c80*/  ISETP.LT.AND P3, PT, R19, UR4, !P0 ;  /* 0x0000000413007c0c */ /* 0x000fe2000c761270 */
[----:B------:R-:W-:Y:S01]  /*30c90*/  ULDC UR4, c[0x0][0x22c] ;  /* 0x00008b0000047ab9 */ /* 0x000fe20000000800 */
[----:B------:R-:W1:Y:S01]  /*30ca0*/  LDC R16, c[0x0][0x248] ;  /* 0x00009200ff107b82 */ /* 0x000e620000000800 */
[----:B------:R4:W-:Y:S01]  /*30cb0*/  @P2 STG.E.U16 desc[UR40][R6.64], R56 ;  /* 0x0000003806002986 */ /* 0x0009e2000c101528 */
[----:B0-----:R-:W-:-:S03]  /*30cc0*/  LEA R8, P6, R11, R2, 0x1 ;  /* 0x000000020b087211 */ /* 0x001fc600078c08ff */
[----:B------:R0:W-:Y:S01]  /*30cd0*/  @P4 STG.E.U16 desc[UR40][R4.64], R57 ;  /* 0x0000003904004986 */ /* 0x0001e2000c101528 */
[----:B------:R-:W-:-:S03]  /*30ce0*/  LEA.HI.X.SX32 R9, R11, R0, 0x1, P6 ;  /* 0x000000000b097211 */ /* 0x000fc600030f0eff */
[----:B------:R-:W2:Y:S04]  /*30cf0*/  LDL.LU R19, [R1+0xec4] ;  /* 0x000ec40001137983 */ /* 0x000ea80000300800 */
[----:B------:R0:W-:Y:S01]  /*30d00*/  @P5 STG.E.U16 desc[UR40][R8.64], R58 ;  /* 0x0000003a08005986 */ /* 0x0001e2000c101528 */
[----:B---3--:R-:W-:Y:S01]  /*30d10*/  ISETP.LT.AND P2, PT, R13, UR4, !P0 ;  /* 0x000000040d007c0c */ /* 0x008fe2000c741270 */
[----:B------:R-:W-:Y:S02]  /*30d20*/  ULDC UR4, c[0x0][0x22c] ;  /* 0x00008b0000047ab9 */ /* 0x000fe40000000800 */
[----:B----4-:R-:W-:Y:S01]  /*30d30*/  ISETP.LT.AND P4, PT, R18, UR4, !P0 ;  /* 0x0000000412007c0c */ /* 0x010fe2000c781270 */
[----:B------:R-:W-:Y:S01]  /*30d40*/  ULDC UR4, c[0x0][0x22c] ;  /* 0x00008b0000047ab9 */ /* 0x000fe20000000800 */
[----:B------:R-:W-:Y:S01]  /*30d50*/  IMAD R13, R14, 0x2, R11 ;  /* 0x000000020e0d7824 */ /* 0x000fe200078e020b */
[----:B------:R-:W-:Y:S01]  /*30d60*/  PRMT R56, R56, 0x7632, R56 ;  /* 0x0000763238387816 */ /* 0x000fe20000000038 */
[----:B------:R-:W3:Y:S01]  /*30d70*/  LDC R14, c[0x0][0x248] ;  /* 0x00009200ff0e7b82 */ /* 0x000ee20000000800 */
[----:B------:R-:W-:Y:S01]  /*30d80*/  ISETP.LT.AND P5, PT, R17, UR4, !P0 ;  /* 0x0000000411007c0c */ /* 0x000fe2000c7a1270 */
[----:B------:R-:W-:Y:S01]  /*30d90*/  ULDC UR4, c[0x0][0x22c] ;  /* 0x00008b0000047ab9 */ /* 0x000fe20000000800 */
[----:B------:R-:W4:Y:S01]  /*30da0*/  LDL.LU R17, [R1+0xea0] ;  /* 0x000ea00001117983 */ /* 0x000f220000300800 */
[----:B------:R-:W-:-:S04]  /*30db0*/  LEA R10, P6, R13, R2, 0x1 ;  /* 0x000000020d0a7211 */ /* 0x000fc800078c08ff */
[----:B------:R-:W-:Y:S01]  /*30dc0*/  LEA.HI.X.SX32 R11, R13, R0, 0x1, P6 ;  /* 0x000000000d0b7211 */ /* 0x000fe200030f0eff */
[----:B-1----:R-:W-:Y:S01]  /*30dd0*/  IMAD R7, R12, 0x2, R13 ;  /* 0x000000020c077824 */ /* 0x002fe200078e020d */
[----:B0-----:R-:W-:Y:S01]  /*30de0*/  PRMT R57, R57, 0x7632, R57 ;  /* 0x0000763239397816 */ /* 0x001fe20000000039 */
[----:B------:R-:W0:Y:S02]  /*30df0*/  LDC R18, c[0x0][0x248] ;  /* 0x00009200ff127b82 */ /* 0x000e240000000800 */
[----:B------:R0:W-:Y:S01]  /*30e00*/  @P3 STG.E.U16 desc[UR40][R10.64], R59 ;  /* 0x0000003b0a003986 */ /* 0x0001e2000c101528 */
[----:B------:R-:W-:Y:S01]  /*30e10*/  LEA R4, P6, R7, R2, 0x1 ;  /* 0x0000000207047211 */ /* 0x000fe200078c08ff */
[----:B------:R-:W-:Y:S01]  /*30e20*/  IMAD R13, R16, 0x2, R7 ;  /* 0x00000002100d7824 */ /* 0x000fe200078e0207 */
[----:B------:R-:W-:-:S03]  /*30e30*/  PRMT R58, R58, 0x7632, R58 ;  /* 0x000076323a3a7816 */ /* 0x000fc6000000003a */
[----:B------:R-:W1:Y:S01]  /*30e40*/  LDC R12, c[0x0][0x248] ;  /* 0x00009200ff0c7b82 */ /* 0x000e620000000800 */
[----:B--2---:R-:W-:Y:S01]  /*30e50*/  ISETP.LT.AND P3, PT, R15, UR4, !P0 ;  /* 0x000000040f007c0c */ /* 0x004fe2000c761270 */
[----:B------:R-:W-:Y:S01]  /*30e60*/  ULDC UR4, c[0x0][0x22c] ;  /* 0x00008b0000047ab9 */ /* 0x000fe20000000800 */
[----:B------:R-:W2:Y:S01]  /*30e70*/  LDL.LU R15, [R1+0xe9c] ;  /* 0x000e9c00010f7983 */ /* 0x000ea20000300800 */
[----:B------:R-:W-:Y:S02]  /*30e80*/  LEA.HI.X.SX32 R5, R7, R0, 0x1, P6 ;  /* 0x0000000007057211 */ /* 0x000fe400030f0eff */
[C---:B------:R-:W-:Y:S01]  /*30e90*/  LEA R6, P6, R13.reuse, R2, 0x1 ;  /* 0x000000020d067211 */ /* 0x040fe200078c08ff */
[----:B------:R-:W2:Y:S01]  /*30ea0*/  LDL.LU R23, [R1+0xe78] ;  /* 0x000e780001177983 */ /* 0x000ea20000300800 */
[----:B------:R-:W1:Y:S02]  /*30eb0*/  LDC R16, c[0x0][0x248] ;  /* 0x00009200ff107b82 */ /* 0x000e640000000800 */
[----:B------:R-:W-:Y:S01]  /*30ec0*/  LEA.HI.X.SX32 R7, R13, R0, 0x1, P6 ;  /* 0x000000000d077211 */ /* 0x000fe200030f0eff */
[----:B------:R4:W-:Y:S01]  /*30ed0*/  @P2 STG.E.U16 desc[UR40][R4.64], R56 ;  /* 0x0000003804002986 */ /* 0x0009e2000c101528 */
[----:B---3--:R-:W-:Y:S01]  /*30ee0*/  IMAD R13, R14, 0x2, R13 ;  /* 0x000000020e0d7824 */ /* 0x008fe200078e020d */
[----:B------:R-:W-:Y:S01]  /*30ef0*/  ISETP.LT.AND P2, PT, R20, UR4, !P0 ;  /* 0x0000000414007c0c */ /* 0x000fe2000c741270 */
[----:B------:R-:W-:Y:S01]  /*30f00*/  ULDC UR4, c[0x0][0x22c] ;  /* 0x00008b0000047ab9 */ /* 0x000fe20000000800 */
[----:B------:R-:W3:Y:S01]  /*30f10*/  LDL.LU R22, [R1+0xe74] ;  /* 0x000e740001167983 */ /* 0x000ee20000300800 */
[----:B------:R-:W1:Y:S03]  /*30f20*/  LDC R14, c[0x0][0x248] ;  /* 0x00009200ff0e7b82 */ /* 0x000e660000000800 */
[----:B------:R-:W3:Y:S04]  /*30f30*/  LDL.LU R20, [R1+0xe50] ;  /* 0x000e500001147983 */ /* 0x000ee80000300800 */
[----:B------:R1:W-:Y:S01]  /*30f40*/  @P4 STG.E.U16 desc[UR40][R6.64], R57 ;  /* 0x0000003906004986 */ /* 0x0003e2000c101528 */
[----:B------:R-:W-:-:S03]  /*30f50*/  LEA R8, P4, R13, R2, 0x1 ;  /* 0x000000020d087211 */ /* 0x000fc600078808ff */
[----:B------:R-:W3:Y:S01]  /*30f60*/  LDL.LU R21, [R1+0xe4c] ;  /* 0x000e4c0001157983 */ /* 0x000ee20000300800 */
[----:B------:R-:W-:Y:S02]  /*30f70*/  LEA.HI.X.SX32 R9, R13, R0, 0x1, P4 ;  /* 0x000000000d097211 */ /* 0x000fe400020f0eff */
[----:B------:R-:W-:Y:S01]  /*30f80*/  ISETP.LT.AND P4, PT, R19, UR4, !P0 ;  /* 0x0000000413007c0c */ /* 0x000fe2000c781270 */
[----:B------:R-:W-:Y:S01]  /*30f90*/  ULDC UR4, c[0x0][0x22c] ;  /* 0x00008b0000047ab9 */ /* 0x000fe20000000800 */
[----:B------:R-:W3:Y:S04]  /*30fa0*/  LDL.LU R19, [R1+0xe28] ;  /* 0x000e280001137983 */ /* 0x000ee80000300800 */
[----:B------:R-:W-:Y:S01]  /*30fb0*/  @P5 STG.E.U16 desc[UR40][R8.64], R58 ;  /* 0x0000003a08005986 */ /* 0x000fe2000c101528 */
[----:B0-----:R-:W-:-:S02]  /*30fc0*/  IMAD R11, R18, 0x2, R13 ;  /* 0x00000002120b7824 */ /* 0x001fc400078e020d */
[----:B------:R-:W0:Y:S01]  /*30fd0*/  LDC R18, c[0x0][0x248] ;  /* 0x00009200ff127b82 */ /* 0x000e220000000800 */
[----:B----4-:R-:W-:Y:S01]  /*30fe0*/  ISETP.LT.AND P5, PT, R17, UR4, !P0 ;  /* 0x0000000411007c0c */ /* 0x010fe2000c7a1270 */
[----:B------:R-:W-:Y:S01]  /*30ff0*/  ULDC UR4, c[0x0][0x22c] ;  /* 0x00008b0000047ab9 */ /* 0x000fe20000000800 */
[----:B------:R-:W4:Y:S01]  /*31000*/  LDL.LU R17, [R1+0xe24] ;  /* 0x000e240001117983 */ /* 0x000f220000300800 */
[----:B------:R-:W-:-:S04]  /*31010*/  LEA R4, P6, R11, R2, 0x1 ;  /* 0x000000020b047211 */ /* 0x000fc800078c08ff */
[----:B------:R-:W-:Y:S01]  /*31020*/  LEA.HI.X.SX32 R5, R11, R0, 0x1, P6 ;  /* 0x000000000b057211 */ /* 0x000fe200030f0eff */
[----:B-1----:R-:W-:Y:S01]  /*31030*/  IMAD R11, R12, 0x2, R11 ;  /* 0x000000020c0b7824 */ /* 0x002fe200078e020b */
[----:B------:R-:W-:Y:S01]  /*31040*/  PRMT R59, R59, 0x7632, R59 ;  /* 0x000076323b3b7816 */ /* 0x000fe2000000003b */
[----:B------:R-:W1:Y:S02]  /*31050*/  LDC R12, c[0x0][0x248] ;  /* 0x00009200ff0c7b82 */ /* 0x000e640000000800 */
[----:B------:R-:W-:Y:S02]  /*31060*/  IMAD R13, R16, 0x2, R11 ;  /* 0x00000002100d7824 */ /* 0x000fe400078e020b */
[----:B------:R0:W-:Y:S01]  /*31070*/  @P3 STG.E.U16 desc[UR40][R4.64], R59 ;  /* 0x0000003b04003986 */ /* 0x0001e2000c101528 */
[-C--:B------:R-:W-:Y:S02]  /*31080*/  LEA R6, P3, R11, R2.reuse, 0x1 ;  /* 0x000000020b067211 */ /* 0x080fe400078608ff */
[----:B------:R-:W-:Y:S01]  /*31090*/  LEA R10, P6, R13, R2, 0x1 ;  /* 0x000000020d0a7211 */ /* 0x000fe200078c08ff */
[----:B------:R-:W3:Y:S01]  /*310a0*/  LDC R16, c[0x0][0x248] ;  /* 0x00009200ff107b82 */ /* 0x000ee20000000800 */
[----:B------:R-:W-:-:S02]  /*310b0*/  LEA.HI.X.SX32 R7, R11, R0, 0x1, P3 ;  /* 0x000000000b077211 */ /* 0x000fc400018f0eff */
[----:B------:R-:W-:Y:S01]  /*310c0*/  LEA.HI.X.SX32 R11, R13, R0, 0x1, P6 ;  /* 0x000000000d0b7211 */ /* 0x000fe200030f0eff */
[----:B------:R-:W-:-:S04]  /*310d0*/  IMAD R13, R14, 0x2, R13 ;  /* 0x000000020e0d7824 */ /* 0x000fc800078e020d */
[----:B------:R-:W3:Y:S01]  /*310e0*/  LDC R14, c[0x0][0x248] ;  /* 0x00009200ff0e7b82 */ /* 0x000ee20000000800 */
[----:B--2---:R-:W-:Y:S01]  /*310f0*/  ISETP.LT.AND P3, PT, R15, UR5, !P0 ;  /* 0x000000050f007c0c */ /* 0x004fe2000c761270 */
[----:B0-----:R-:W-:Y:S01]  /*31100*/  IMAD R15, R18, 0x2, R13 ;  /* 0x00000002120f7824 */ /* 0x001fe200078e020d */
[----:B------:R0:W-:Y:S01]  /*31110*/  @P2 STG.E.U16 desc[UR40][R6.64], R64 ;  /* 0x0000004006002986 */ /* 0x0001e2000c101528 */
[-C--:B------:R-:W-:Y:S01]  /*31120*/  LEA R4, P2, R13, R2.reuse, 0x1 ;  /* 0x000000020d047211 */ /* 0x080fe200078408ff */
[----:B------:R-:W-:Y:S02]  /*31130*/  ULDC UR5, c[0x0][0x22c] ;  /* 0x00008b0000057ab9 */ /* 0x000fe40000000800 */
[----:B------:R-:W-:Y:S02]  /*31140*/  LEA R8, P6, R15, R2, 0x1 ;  /* 0x000000020f087211 */ /* 0x000fe400078c08ff */
[-C--:B------:R-:W-:Y:S02]  /*31150*/  LEA.HI.X.SX32 R5, R13, R0.reuse, 0x1, P2 ;  /* 0x000000000d057211 */ /* 0x080fe400010f0eff */
[----:B------:R-:W-:Y:S01]  /*31160*/  LEA.HI.X.SX32 R9, R15, R0, 0x1, P6 ;  /* 0x000000000f097211 */ /* 0x000fe200030f0eff */
[----:B-1----:R-:W-:Y:S01]  /*31170*/  IMAD R15, R12, 0x2, R15 ;  /* 0x000000020c0f7824 */ /* 0x002fe200078e020f */
[----:B------:R-:W-:Y:S01]  /*31180*/  ISETP.LT.AND P2, PT, R23, UR4, !P0 ;  /* 0x0000000417007c0c */ /* 0x000fe2000c741270 */
[----:B------:R1:W-:Y:S01]  /*31190*/  @P4 STG.E.U16 desc[UR40][R10.64], R65 ;  /* 0x000000410a004986 */ /* 0x0003e2000c101528 */
[----:B------:R-:W-:Y:S01]  /*311a0*/  ULDC UR4, c[0x0][0x22c] ;  /* 0x00008b0000047ab9 */ /* 0x000fe20000000800 */
[----:B0-----:R-:W-:Y:S01]  /*311b0*/  PRMT R64, R64, 0x7632, R64 ;  /* 0x0000763240407816 */ /* 0x001fe20000000040 */
[----:B------:R-:W0:Y:S01]  /*311c0*/  LDC R12, c[0x0][0x248] ;  /* 0x00009200ff0c7b82 */ /* 0x000e220000000800 */
[----:B------:R2:W-:Y:S01]  /*311d0*/  @P5 STG.E.U16 desc[UR40][R4.64], R66 ;  /* 0x0000004204005986 */ /* 0x0005e2000c101528 */
[----:B---3--:R-:W-:Y:S01]  /*311e0*/  ISETP.LT.AND P5, PT, R20, UR4, !P0 ;  /* 0x0000000414007c0c */ /* 0x008fe2000c7a1270 */
[----:B------:R-:W-:-:S02]  /*311f0*/  ULDC UR4, c[0x0][0x22c] ;  /* 0x00008b0000047ab9 */ /* 0x000fc40000000800 */
[----:B------:R3:W-:Y:S01]  /*31200*/  @P3 STG.E.U16 desc[UR40][R8.64], R67 ;  /* 0x0000004308003986 */ /* 0x0007e2000c101528 */
[----:B------:R-:W-:-:S03]  /*31210*/  LEA R6, P3, R15, R2, 0x1 ;  /* 0x000000020f067211 */ /* 0x000fc600078608ff */
[----:B------:R-:W4:Y:S01]  /*31220*/  LDL.LU R20, [R1+0xe00] ;  /* 0x000e000001147983 */ /* 0x000f220000300800 */
[----:B-1----:R-:W-:Y:S01]  /*31230*/  IMAD R11, R14, 0x2, R15 ;  /* 0x000000020e0b7824 */ /* 0x002fe200078e020f */
[----:B------:R-:W-:Y:S01]  /*31240*/  LEA.HI.X.SX32 R7, R15, R0, 0x1, P3 ;  /* 0x000000000f077211 */ /* 0x000fe200018f0eff */
[----:B------:R-:W1:Y:S01]  /*31250*/  LDC R10, c[0x0][0x248] ;  /* 0x00009200ff0a7b82 */ /* 0x000e620000000800 */
[----:B------:R-:W4:Y:S01]  /*31260*/  LDL.LU R13, [R1+0xdfc] ;  /* 0x000dfc00010d7983 */ /* 0x000f220000300800 */
[----:B------:R-:W-:Y:S01]  /*31270*/  ISETP.LT.AND P3, PT, R21, UR4, !P0 ;  /* 0x0000000415007c0c */ /* 0x000fe2000c761270 */
[----:B------:R-:W-:Y:S01]  /*31280*/  ULDC UR4, c[0x0][0x22c] ;  /* 0x00008b0000047ab9 */ /* 0x000fe20000000800 */
[----:B--2---:R-:W-:Y:S01]  /*31290*/  LEA R4, P6, R11, R2, 0x1 ;  /* 0x000000020b047211 */ /* 0x004fe200078c08ff */
[----:B------:R1:W-:Y:S01]  /*312a0*/  @P2 STG.E.U16 desc[UR40][R6.64], R64 ;  /* 0x0000004006002986 */ /* 0x0003e2000c101528 */
[----:B------:R-:W-:Y:S01]  /*312b0*/  ISETP.LT.AND P2, PT, R19, UR4, !P0 ;  /* 0x0000000413007c0c */ /* 0x000fe2000c741270 */
[----:B------:R-:W-:Y:S01]  /*312c0*/  ULDC UR4, c[0x0][0x22c] ;  /* 0x00008b0000047ab9 */ /* 0x000fe20000000800 */
[----:B------:R-:W-:Y:S01]  /*312d0*/  LEA.HI.X.SX32 R5, R11, R0, 0x1, P6 ;  /* 0x000000000b057211 */ /* 0x000fe200030f0eff */
[----:B------:R-:W2:Y:S01]  /*312e0*/  LDL.LU R18, [R1+0xdd8] ;  /* 0x000dd80001127983 */ /* 0x000ea20000300800 */
[----:B------:R-:W-:Y:S01]  /*312f0*/  ISETP.LT.AND P4, PT, R22, UR5, !P0 ;  /* 0x0000000516007c0c */ /* 0x000fe2000c781270 */
[----:B------:R-:W0:Y:S01]  /*31300*/  LDC R14, c[0x0][0x248] ;  /* 0x00009200ff0e7b82 */ /* 0x000e220000000800 */
[----:B------:R-:W-:Y:S01]  /*31310*/  PRMT R65, R65, 0x7632, R65 ;  /* 0x0000763241417816 */ /* 0x000fe20000000041 */
[----:B---3--:R-:W-:Y:S01]  /*31320*/  IMAD R9, R16, 0x2, R11 ;  /* 0x0000000210097824 */ /* 0x008fe200078e020b */
[----:B------:R-:W-:Y:S01]  /*31330*/  PRMT R66, R66, 0x7632, R66 ;  /* 0x0000763242427816 */ /* 0x000fe20000000042 */
[----:B------:R-:W-:-:S04]  /*31340*/  ULDC UR5, c[0x0][0x22c] ;  /* 0x00008b0000057ab9 */ /* 0x000fc80000000800 */
[----:B------:R-:W3:Y:S01]  /*31350*/  LDC R16, c[0x0][0x248] ;  /* 0x00009200ff107b82 */ /* 0x000ee20000000800 */
[----:B----4-:R-:W-:-:S03]  /*31360*/  ISETP.LT.AND P6, PT, R17, UR4, !P0 ;  /* 0x0000000411007c0c */ /* 0x010fc6000c7c1270 */
[----:B------:R4:W-:Y:S04]  /*31370*/  @P4 STG.E.U16 desc[UR40][R4.64], R65 ;  /* 0x0000004104004986 */ /* 0x0009e8000c101528 */
[----:B------:R-:W2:Y:S01]  /*31380*/  LDL.LU R17, [R1+0xdd4] ;  /* 0x000dd40001117983 */ /* 0x000ea20000300800 */
[----:B------:R-:W-:Y:S01]  /*31390*/  LEA R8, P4, R9, R2, 0x1 ;  /* 0x0000000209087211 */ /* 0x000fe200078808ff */
[----:B-1----:R-:W-:Y:S01]  /*313a0*/  IMAD R7, R10, 0x2, R9 ;  /* 0x000000020a077824 */ /* 0x002fe200078e0209 */
[----:B------:R-:W-:Y:S01]  /*313b0*/  PRMT R67, R67, 0x7632, R67 ;  /* 0x0000763243437816 */ /* 0x000fe20000000043 */
[----:B------:R-:W2:Y:S01]  /*313c0*/  LDL.LU R19, [R1+0xdb0] ;  /* 0x000db00001137983 */ /* 0x000ea20000300800 */
[----:B------:R-:W-:Y:S01]  /*313d0*/  LEA.HI.X.SX32 R9, R9, R0, 0x1, P4 ;  /* 0x0000000009097211 */ /* 0x000fe200020f0eff */
[----:B------:R-:W-:Y:S01]  /*313e0*/  ULDC UR4, c[0x0][0x22c] ;  /* 0x00008b0000047ab9 */ /* 0x000fe20000000800 */
[----:B------:R-:W1:Y:S01]  /*313f0*/  LDC R10, c[0x0][0x248] ;  /* 0x00009200ff0a7b82 */ /* 0x000e620000000800 */
[----:B------:R-:W2:Y:S01]  /*31400*/  LDL.LU R15, [R1+0xdac] ;  /* 0x000dac00010f7983 */ /* 0x000ea20000300800 */
[----:B0-----:R-:W-:Y:S01]  /*31410*/  IMAD R11, R12, 0x2, R7 ;  /* 0x000000020c0b7824 */ /* 0x001fe200078e0207 */
[----:B------:R-:W-:-:S02]  /*31420*/  LEA R6, P4, R7, R2, 0x1 ;  /* 0x0000000207067211 */ /* 0x000fc400078808ff */
[----:B------:R0:W-:Y:S02]  /*31430*/  @P5 STG.E.U16 desc[UR40][R8.64], R66 ;  /* 0x0000004208005986 */ /* 0x0001e4000c101528 */
[----:B----4-:R-:W-:Y:S01]  /*31440*/  LEA R4, P5, R11, R2, 0x1 ;  /* 0x000000020b047211 */ /* 0x010fe200078a08ff */
[----:B------:R-:W4:Y:S01]  /*31450*/  LDC R12, c[0x0][0x248] ;  /* 0x00009200ff0c7b82 */ /* 0x000f220000000800 */
[-C--:B------:R-:W-:Y:S02]  /*31460*/  LEA.HI.X.SX32 R7, R7, R0.reuse, 0x1, P4 ;  /* 0x0000000007077211 */ /* 0x080fe400020f0eff */
[----:B------:R-:W-:Y:S01]  /*31470*/  LEA.HI.X.SX32 R5, R11, R0, 0x1, P5 ;  /* 0x000000000b057211 */ /* 0x000fe200028f0eff */
[----:B------:R-:W-:Y:S02]  /*31480*/  IMAD R11, R14, 0x2, R11 ;  /* 0x000000020e0b7824 */ /* 0x000fe400078e020b */
[----:B------:R3:W-:Y:S02]  /*31490*/  @P3 STG.E.U16 desc[UR40][R6.64], R67 ;  /* 0x0000004306003986 */ /* 0x0007e4000c101528 */
[----:B------:R-:W4:Y:S01]  /*314a0*/  LDC R14, c[0x0][0x248] ;  /* 0x00009200ff0e7b82 */ /* 0x000f220000000800 */
[C---:B0-----:R-:W-:Y:S01]  /*314b0*/  LEA R8, P5, R11.reuse, R2, 0x1 ;  /* 0x000000020b087211 */ /* 0x041fe200078a08ff */
[----:B------:R0:W-:Y:S03]  /*314c0*/  @P2 STG.E.U16 desc[UR40][R4.64], R72 ;  /* 0x0000004804002986 */ /* 0x0001e6000c101528 */
[----:B------:R-:W-:-:S02]  /*314d0*/  LEA.HI.X.SX32 R9, R11, R0, 0x1, P5 ;  /* 0x000000000b097211 */ /* 0x000fc400028f0eff */
[----:B------:R-:W-:Y:S01]  /*314e0*/  ISETP.LT.AND P4, PT, R20, UR4, !P0 ;  /* 0x0000000414007c0c */ /* 0x000fe2000c781270 */
[----:B------:R-:W-:Y:S02]  /*314f0*/  ULDC UR4, c[0x0][0x22c] ;  /* 0x00008b0000047ab9 */ /* 0x000fe40000000800 */
[----:B------:R-:W-:Y:S01]  /*31500*/  ISETP.LT.AND P3, PT, R13, UR4, !P0 ;  /* 0x000000040d007c0c */ /* 0x000fe2000c761270 */
[----:B---3--:R-:W-:Y:S01]  /*31510*/  IMAD R13, R16, 0x2, R11 ;  /* 0x00000002100d7824 */ /* 0x008fe200078e020b */
[----:B------:R-:W-:Y:S01]  /*31520*/  ULDC UR4, c[0x0][0x22c] ;  /* 0x00008b0000047ab9 */ /* 0x000fe20000000800 */
[----:B------:R-:W3:Y:S03]  /*31530*/  LDC R16, c[0x0][0x248] ;  /* 0x00009200ff107b82 */ /* 0x000ee60000000800 */
[C---:B------:R-:W-:Y:S02]  /*31540*/  LEA R6, P5, R13.reuse, R2, 0x1 ;  /* 0x000000020d067211 */ /* 0x040fe400078a08ff */
[----:B--2---:R-:W-:Y:S01]  /*31550*/  ISETP.LT.AND P2, PT, R18, UR4, !P0 ;  /* 0x0000000412007c0c */ /* 0x004fe2000c741270 */
[----:B------:R-:W-:Y:S01]  /*31560*/  ULDC UR4, c[0x0][0x22c] ;  /* 0x00008b0000047ab9 */ /* 0x000fe20000000800 */
[----:B------:R-:W2:Y:S01]  /*31570*/  LDL.LU R18, [R1+0xd88] ;  /* 0x000d880001127983 */ /* 0x000ea20000300800 */
[----:B------:R-:W-:-:S02]  /*31580*/  LEA.HI.X.SX32 R7, R13, R0, 0x1, P5 ;  /* 0x000000000d077211 */ /* 0x000fc400028f0eff */
[----:B------:R-:W-:Y:S01]  /*31590*/  ISETP.LT.AND P5, PT, R17, UR4, !P0 ;  /* 0x0000000411007c0c */ /* 0x000fe2000c7a1270 */
[----:B------:R-:W-:Y:S01]  /*315a0*/  @P6 STG.E.U16 desc[UR40][R8.64], R73 ;  /* 0x0000004908006986 */ /* 0x000fe2000c101528 */
[----:B-1----:R-:W-:Y:S01]  /*315b0*/  IMAD R11, R10, 0x2, R13 ;  /* 0x000000020a0b7824 */ /* 0x002fe200078e020d */
[----:B------:R-:W-:Y:S01]  /*315c0*/  ULDC UR4, c[0x0][0x22c] ;  /* 0x00008b0000047ab9 */ /* 0x000fe20000000800 */
[----:B0-----:R-:W-:Y:S01]  /*315d0*/  PRMT R72, R72, 0x7632, R72 ;  /* 0x0000763248487816 */ /* 0x001fe20000000048 */
[----:B------:R-:W2:Y:S01]  /*315e0*/  LDL.LU R17, [R1+0xd84] ;  /* 0x000d840001117983 */ /* 0x000ea20000300800 */
[----:B------:R-:W0:Y:S03]  /*315f0*/  LDC R10, c[0x0][0x248] ;  /* 0x00009200ff0a7b82 */ /* 0x000e260000000800 */
[----:B------:R1:W-:Y:S01]  /*31600*/  @P4 STG.E.U16 desc[UR40][R6.64], R74 ;  /* 0x0000004a06004986 */ /* 0x0003e2000c101528 */
[----:B------:R-:W-:Y:S01]  /*31610*/  ISETP.LT.AND P4, PT, R15, UR5, !P0 ;  /* 0x000000050f007c0c */ /* 0x000fe2000c781270 */
[----:B------:R-:W-:-:S02]  /*31620*/  ULDC UR5, c[0x0][0x22c] ;  /* 0x00008b0000057ab9 */ /* 0x000fc40000000800 */
[----:B------:R-:W2:Y:S01]  /*31630*/  LDL.LU R15, [R1+0xd60] ;  /* 0x000d6000010f7983 */ /* 0x000ea20000300800 */
[----:B------:R-:W-:-:S04]  /*31640*/  LEA R4, P6, R11, R2, 0x1 ;  /* 0x000000020b047211 */ /* 0x000fc800078c08ff */
[----:B------:R-:W-:Y:S01]  /*31650*/  LEA.HI.X.SX32 R5, R11, R0, 0x1, P6 ;  /* 0x000000000b057211 */ /* 0x000fe200030f0eff */
[----:B----4-:R-:W-:Y:S01]  /*31660*/  IMAD R11, R12, 0x2, R11 ;  /* 0x000000020c0b7824 */ /* 0x010fe200078e020b */
[----:B------:R-:W-:Y:S01]  /*31670*/  ISETP.LT.AND P6, PT, R19, UR4, !P0 ;  /* 0x0000000413007c0c */ /* 0x000fe2000c7c1270 */
[----:B------:R-:W-:Y:S01]  /*31680*/  ULDC UR4, c[0x0][0x22c] ;  /* 0x00008b0000047ab9 */ /* 0x000fe20000000800 */
[----:B------:R-:W4:Y:S01]  /*31690*/  LDL.LU R19, [R1+0xd5c] ;  /* 0x000d5c0001137983 */ /* 0x000f220000300800 */
[----:B-1----:R-:W-:Y:S01]  /*316a0*/  IMAD R7, R14, 0x2, R11 ;  /* 0x000000020e077824 */ /* 0x002fe200078e020b */
[----:B------:R-:W1:Y:S02]  /*316b0*/  LDC R12, c[0x0][0x248] ;  /* 0x00009200ff0c7b82 */ /* 0x000e640000000800 */
[----:B------:R3:W-:Y:S01]  /*316c0*/  @P3 STG.E.U16 desc[UR40][R4.64], R75 ;  /* 0x0000004b04003986 */ /* 0x0007e2000c101528 */
[----:B------:R-:W-:-:S03]  /*316d0*/  LEA R8, P3, R11, R2, 0x1 ;  /* 0x000000020b087211 */ /* 0x000fc600078608ff */
[----:B------:R-:W4:Y:S01]  /*316e0*/  LDL.LU R13, [R1+0xd38] ;  /* 0x000d3800010d7983 */ /* 0x000f220000300800 */
[----:B------:R-:W-:Y:S01]  /*316f0*/  LEA.HI.X.SX32 R9, R11, R0, 0x1, P3 ;  /* 0x000000000b097211 */ /* 0x000fe200018f0eff */
[----:B---3--:R-:W-:Y:S01]  /*31700*/  IMAD R11, R16, 0x2, R7 ;  /* 0x00000002100b7824 */ /* 0x008fe200078e0207 */
[C---:B------:R-:W-:Y:S01]  /*31710*/  LEA R6, P3, R7.reuse, R2, 0x1 ;  /* 0x0000000207067211 */ /* 0x040fe200078608ff */
[----:B------:R-:W3:Y:S03]  /*31720*/  LDC R14, c[0x0][0x248] ;  /* 0x00009200ff0e7b82 */ /* 0x000ee60000000800 */
[----:B------:R-:W-:Y:S01]  /*31730*/  LEA.HI.X.SX32 R7, R7, R0, 0x1, P3 ;  /* 0x0000000007077211 */ /* 0x000fe200018f0eff */
[----:B------:R0:W-:Y:S01]  /*31740*/  @P2 STG.E.U16 desc[UR40][R8.64], R72 ;  /* 0x0000004808002986 */ /* 0x0001e2000c101528 */
[----:B------:R-:W-:Y:S02]  /*31750*/  LEA R4, P3, R11, R2, 0x1 ;  /* 0x000000020b047211 */ /* 0x000fe400078608ff */
[----:B------:R-:W-:Y:S01]  /*31760*/  PRMT R73, R73, 0x7632, R73 ;  /* 0x0000763249497816 */ /* 0x000fe20000000049 */
[----:B------:R-:W4:Y:S01]  /*31770*/  LDC R16, c[0x0][0x248] ;  /* 0x00009200ff107b82 */ /* 0x000f220000000800 */
[----:B------:R-:W-:-:S02]  /*31780*/  LEA.HI.X.SX32 R5, R11, R0, 0x1, P3 ;  /* 0x000000000b057211 */ /* 0x000fc400018f0eff */
[----:B--2---:R-:W-:Y:S01]  /*31790*/  ISETP.LT.AND P2, PT, R18, UR4, !P0 ;  /* 0x0000000412007c0c */ /* 0x004fe2000c741270 */
[----:B------:R-:W-:Y:S01]  /*317a0*/  ULDC UR4, c[0x0][0x22c] ;  /* 0x00008b0000047ab9 */ /* 0x000fe20000000800 */
[----:B------:R-:W2:Y:S01]  /*317b0*/  LDL.LU R18, [R1+0xd34] ;  /* 0x000d340001127983 */ /* 0x000ea20000300800 */
[----:B------:R-:W-:Y:S01]  /*317c0*/  ISETP.LT.AND P3, PT, R17, UR4, !P0 ;  /* 0x0000000411007c0c */ /* 0x000fe2000c761270 */
[----:B0-----:R-:W-:Y:S02]  /*317d0*/  IMAD R11, R10, 0x2, R11 ;  /* 0x000000020a0b7824 */ /* 0x001fe400078e020b */
[----:B------:R-:W2:Y:S01]  /*317e0*/  LDL.LU R17, [R1+0xd1c] ;  /* 0x000d1c0001117983 */ /* 0x000ea20000300800 */
[----:B------:R-:W0:Y:S01]  /*317f0*/  LDC R10, c[0x0][0x248] ;  /* 0x00009200ff0a7b82 */ /* 0x000e220000000800 */
[----:B------:R-:W-:Y:S01]  /*31800*/  PRMT R74, R74, 0x7632, R74 ;  /* 0x000076324a4a7816 */ /* 0x000fe2000000004a */
[----:B------:R-:W-:Y:S01]  /*31810*/  ULDC UR4, c[0x0][0x22c] ;  /* 0x00008b0000047ab9 */ /* 0x000fe20000000800 */
[----:B------:R1:W-:Y:S01]  /*31820*/  @P5 STG.E.U16 desc[UR40][R6.64], R73 ;  /* 0x0000004906005986 */ /* 0x0003e2000c101528 */
[----:B------:R-:W-:Y:S01]  /*31830*/  ISETP.LT.AND P5, PT, R15, UR4, !P0 ;  /* 0x000000040f007c0c */ /* 0x000fe2000c7a1270 */
[----:B------:R-:W-:-:S02]  /*31840*/  ULDC UR4, c[0x0][0x22c] ;  /* 0x00008b0000047ab9 */ /* 0x000fc40000000800 */
[----:B------:R4:W-:Y:S01]  /*31850*/  @P6 STG.E.U16 desc[UR40][R4.64], R74 ;  /* 0x0000004a04006986 */ /* 0x0009e2000c101528 */
[----:B------:R-:W-:-:S03]  /*31860*/  LEA R8, P6, R11, R2, 0x1 ;  /* 0x000000020b087211 */ /* 0x000fc600078c08ff */
[----:B------:R-:W2:Y:S01]  /*31870*/  LDL.LU R15, [R1+0xd14] ;  /* 0x000d1400010f7983 */ /* 0x000ea20000300800 */
[----:B-1----:R-:W-:Y:S01]  /*31880*/  IMAD R7, R12, 0x2, R11 ;  /* 0x000000020c077824 */ /* 0x002fe200078e020b */
[----:B------:R-:W-:Y:S02]  /*31890*/  LEA.HI.X.SX32 R9, R11, R0, 0x1, P6 ;  /* 0x000000000b097211 */ /* 0x000fe400030f0eff */
[----:B------:R-:W2:Y:S01]  /*318a0*/  LDL.LU R20, [R1+0xd10] ;  /* 0x000d100001147983 */ /* 0x000ea20000300800 */
[----:B------:R-:W-:Y:S01]  /*318b0*/  PRMT R75, R75, 0x7632, R75 ;  /* 0x000076324b4b7816 */ /* 0x000fe2000000004b */
[----:B---3--:R-:W-:Y:S01]  /*318c0*/  IMAD R11, R14, 0x2, R7 ;  /* 0x000000020e0b7824 */ /* 0x008fe200078e0207 */
[C---:B------:R-:W-:Y:S01]  /*318d0*/  LEA R6, P6, R7.reuse, R2, 0x1 ;  /* 0x0000000207067211 */ /* 0x040fe200078c08ff */
[----:B------:R-:W1:Y:S03]  /*318e0*/  LDC R12, c[0x0][0x248] ;  /* 0x00009200ff0c7b82 */ /* 0x000e660000000800 */
[----:B------:R-:W-:-:S02]  /*318f0*/  LEA.HI.X.SX32 R7, R7, R0, 0x1, P6 ;  /* 0x0000000007077211 */ /* 0x000fc400030f0eff */
[C---:B----4-:R-:W-:Y:S01]  /*31900*/  LEA R4, P6, R11.reuse, R2, 0x1 ;  /* 0x000000020b047211 */ /* 0x050fe200078c08ff */
[----:B------:R3:W-:Y:S02]  /*31910*/  @P4 STG.E.U16 desc[UR40][R8.64], R75 ;  /* 0x0000004b08004986 */ /* 0x0007e4000c101528 */
[----:B------:R-:W4:Y:S01]  /*31920*/  LDC R14, c[0x0][0x248] ;  /* 0x00009200ff0e7b82 */ /* 0x000f220000000800 */
[----:B------:R-:W-:Y:S01]  /*31930*/  LEA.HI.X.SX32 R5, R11, R0, 0x1, P6 ;  /* 0x000000000b057211 */ /* 0x000fe200030f0eff */
[----:B0-----:R-:W-:Y:S01]  /*31940*/  IMAD R11, R10, 0x2, R11 ;  /* 0x000000020a0b7824 */ /* 0x001fe200078e020b */
[----:B------:R-:W-:Y:S01]  /*31950*/  ISETP.LT.AND P4, PT, R19, UR4, !P0 ;  /* 0x0000000413007c0c */ /* 0x000fe2000c781270 */
[----:B------:R-:W-:Y:S01]  /*31960*/  ULDC UR4, c[0x0][0x22c] ;  /* 0x00008b0000047ab9 */ /* 0x000fe20000000800 */
[----:B------:R0:W-:Y:S01]  /*31970*/  @P2 STG.E.U16 desc[UR40][R6.64], R80 ;  /* 0x0000005006002986 */ /* 0x0001e2000c101528 */
[----:B------:R-:W-:Y:S01]  /*31980*/  ISETP.LT.AND P2, PT, R13, UR4, !P0 ;  /* 0x000000040d007c0c */ /* 0x000fe2000c741270 */
[----:B------:R-:W-:Y:S01]  /*31990*/  ULDC UR4, c[0x0][0x22c] ;  /* 0x00008b0000047ab9 */ /* 0x000fe20000000800 */
[C---:B---3--:R-:W-:Y:S01]  /*319a0*/  LEA R8, P6, R11.reuse, R2, 0x1 ;  /* 0x000000020b087211 */ /* 0x048fe200078c08ff */
[----:B------:R3:W-:Y:S03]  /*319b0*/  @P3 STG.E.U16 desc[UR40][R4.64], R81 ;  /* 0x0000005104003986 */ /* 0x0007e6000c101528 */
[----:B------:R-:W-:Y:S01]  /*319c0*/  LEA.HI.X.SX32 R9, R11, R0, 0x1, P6 ;  /* 0x000000000b097211 */ /* 0x000fe200030f0eff */
[----:B------:R-:W4:Y:S04]  /*319d0*/  LDL.LU R19, [R1+0xd0c] ;  /* 0x000d0c0001137983 */ /* 0x000f280000300800 */
[----:B------:R1:W-:Y:S01]  /*319e0*/  @P5 STG.E.U16 desc[UR40][R8.64], R82 ;  /* 0x0000005208005986 */ /* 0x0003e2000c101528 */
[----:B--2---:R-:W-:Y:S01]  /*319f0*/  ISETP.LT.AND P3, PT, R18, UR4, !P0 ;  /* 0x0000000412007c0c */ /* 0x004fe2000c761270 */
[----:B------:R-:W-:Y:S01]  /*31a00*/  ULDC UR4, c[0x0][0x22c] ;  /* 0x00008b0000047ab9 */ /* 0x000fe20000000800 */
[----:B------:R-:W-:Y:S01]  /*31a10*/  IMAD R13, R16, 0x2, R11 ;  /* 0x00000002100d7824 */ /* 0x000fe200078e020b */
[----:B0-----:R-:W-:Y:S01]  /*31a20*/  PRMT R80, R80, 0x7632, R80 ;  /* 0x0000763250507816 */ /* 0x001fe20000000050 */
[----:B------:R-:W0:Y:S01]  /*31a30*/  LDC R16, c[0x0][0x248] ;  /* 0x00009200ff107b82 */ /* 0x000e220000000800 */
[----:B---3--:R-:W-:-:S02]  /*31a40*/  PRMT R81, R81, 0x7632, R81 ;  /* 0x0000763251517816 */ /* 0x008fc40000000051 */
[----:B-1----:R-:W-:-:S05]  /*31a50*/  PRMT R82, R82, 0x7632, R82 ;  /* 0x0000763252527816 */ /* 0x002fca0000000052 */
[----:B------:R-:W1:Y:S01]  /*31a60*/  LDC R18, c[0x0][0x248] ;  /* 0x00009200ff127b82 */ /* 0x000e620000000800 */
[----:B------:R-:W-:Y:S01]  /*31a70*/  ISETP.LT.AND P5, PT, R17, UR4, !P0 ;  /* 0x0000000411007c0c */ /* 0x000fe2000c7a1270 */
[----:B------:R-:W-:Y:S01]  /*31a80*/  ULDC UR4, c[0x0][0x22c] ;  /* 0x00008b0000047ab9 */ /* 0x000fe20000000800 */
[----:B------:R-:W2:Y:S01]  /*31a90*/  LDL.LU R17, [R1+0xd08] ;  /* 0x000d080001117983 */ /* 0x000ea20000300800 */
[----:B------:R-:W-:-:S04]  /*31aa0*/  LEA R10, P6, R13, R2, 0x1 ;  /* 0x000000020d0a7211 */ /* 0x000fc800078c08ff */
[----:B------:R-:W-:Y:S01]  /*31ab0*/  LEA.HI.X.SX32 R11, R13, R0, 0x1, P6 ;  /* 0x000000000d0b7211 */ /* 0x000fe200030f0eff */
[----:B------:R-:W-:Y:S02]  /*31ac0*/  IMAD R7, R12, 0x2, R13 ;  /* 0x000000020c077824 */ /* 0x000fe400078e020d */
[----:B------:R-:W3:Y:S02]  /*31ad0*/  LDC R12, c[0x0][0x248] ;  /* 0x00009200ff0c7b82 */ /* 0x000ee40000000800 */
[----:B------:R1:W-:Y:S01]  /*31ae0*/  @P4 STG.E.U16 desc[UR40][R10.64], R83 ;  /* 0x000000530a004986 */ /* 0x0003e2000c101528 */
[----:B------:R-:W-:Y:S01]  /*31af0*/  ISETP.LT.AND P4, PT, R15, UR4, !P0 ;  /* 0x000000040f007c0c */ /* 0x000fe2000c781270 */
[----:B----4-:R-:W-:Y:S01]  /*31b00*/  IMAD R13, R14, 0x2, R7 ;  /* 0x000000020e0d7824 */ /* 0x010fe200078e0207 */
[C---:B------:R-:W-:Y:S01]  /*31b10*/  LEA R4, P6, R7.reuse, R2, 0x1 ;  /* 0x0000000207047211 */ /* 0x040fe200078c08ff */
[----:B------:R-:W4:Y:S01]  /*31b20*/  LDL.LU R15, [R1+0xd00] ;  /* 0x000d0000010f7983 */ /* 0x000f220000300800 */
[----:B------:R-:W-:Y:S01]  /*31b30*/  ULDC UR4, c[0x0][0x22c] ;  /* 0x00008b0000047ab9 */ /* 0x000fe20000000800 */
[----:B------:R-:W3:Y:S01]  /*31b40*/  LDC R14, c[0x0][0x248] ;  /* 0x00009200ff0e7b82 */ /* 0x000ee20000000800 */
[----:B------:R-:W-:Y:S01]  /*31b50*/  LEA.HI.X.SX32 R5, R7, R0, 0x1, P6 ;  /* 0x0000000007057211 */ /* 0x000fe200030f0eff */
[----:B------:R-:W4:Y:S01]  /*31b60*/  LDL.LU R23, [R1+0xcfc] ;  /* 0x000cfc0001177983 */ /* 0x000f220000300800 */
[----:B------:R-:W-:-:S03]  /*31b70*/  LEA R6, P6, R13, R2, 0x1 ;  /* 0x000000020d067211 */ /* 0x000fc600078c08ff */
[----:B------:R2:W-:Y:S01]  /*31b80*/  @P2 STG.E.U16 desc[UR40][R4.64], R80 ;  /* 0x0000005004002986 */ /* 0x0005e2000c101528 */
[----:B------:R-:W-:Y:S01]  /*31b90*/  LEA.HI.X.SX32 R7, R13, R0, 0x1, P6 ;  /* 0x000000000d077211 */ /* 0x000fe200030f0eff */
[----:B0-----:R-:W-:Y:S01]  /*31ba0*/  IMAD R13, R16, 0x2, R13 ;  /* 0x00000002100d7824 */ /* 0x001fe200078e020d */
[----:B------:R-:W-:Y:S01]  /*31bb0*/  ISETP.LT.AND P2, PT, R20, UR4, !P0 ;  /* 0x0000000414007c0c */ /* 0x000fe2000c741270 */
[----:B------:R-:W4:Y:S01]  /*31bc0*/  LDL.LU R22, [R1+0xcf8] ;  /* 0x000cf80001167983 */ /* 0x000f220000300800 */
[----:B------:R-:W-:Y:S01]  /*31bd0*/  ULDC UR4, c[0x0][0x22c] ;  /* 0x00008b0000047ab9 */ /* 0x000fe20000000800 */
[----:B------:R-:W0:Y:S02]  /*31be0*/  LDC R16, c[0x0][0x248] ;  /* 0x00009200ff107b82 */ /* 0x000e240000000800 */
[----:B------:R-:W4:Y:S04]  /*31bf0*/  LDL.LU R20, [R1+0xcf4] ;  /* 0x000cf40001147983 */ /* 0x000f280000300800 */
[----:B------:R3:W-:Y:S01]  /*31c00*/  @P3 STG.E.U16 desc[UR40][R6.64], R81 ;  /* 0x0000005106003986 */ /* 0x0007e2000c101528 */
[----:B------:R-:W-:-:S03]  /*31c10*/  LEA R8, P3, R13, R2, 0x1 ;  /* 0x000000020d087211 */ /* 0x000fc600078608ff */
[----:B------:R-:W4:Y:S01]  /*31c20*/  LDL.LU R21, [R1+0xcf0] ;  /* 0x000cf00001157983 */ /* 0x000f220000300800 */
[----:B------:R-:W-:Y:S02]  /*31c30*/  LEA.HI.X.SX32 R9, R13, R0, 0x1, P3 ;  /* 0x000000000d097211 */ /* 0x000fe400018f0eff */
[----:B------:R-:W-:Y:S01]  /*31c40*/  ISETP.LT.AND P3, PT, R19, UR4, !P0 ;  /* 0x0000000413007c0c */ /* 0x000fe2000c761270 */
[----:B------:R-:W-:Y:S01]  /*31c50*/  ULDC UR4, c[0x0][0x22c] ;  /* 0x00008b0000047ab9 */ /* 0x000fe20000000800 */
[----:B------:R-:W4:Y:S04]  /*31c60*/  LDL.LU R19, [R1+0xcec] ;  /* 0x000cec0001137983 */ /* 0x000f280000300800 */
[----:B------:R-:W-:Y:S01]  /*31c70*/  @P5 STG.E.U16 desc[UR40][R8.64], R82 ;  /* 0x0000005208005986 */ /* 0x000fe2000c101528 */
[----:B-1----:R-:W-:-:S02]  /*31c80*/  IMAD R11, R18, 0x2, R13 ;  /* 0x00000002120b7824 */ /* 0x002fc400078e020d */
[----:B------:R-:W1:Y:S01]  /*31c90*/  LDC R18, c[0x0][0x248] ;  /* 0x00009200ff127b82 */ /* 0x000e620000000800 */
[----:B--2---:R-:W-:Y:S01]  /*31ca0*/  ISETP.LT.AND P5, PT, R17, UR4, !P0 ;  /* 0x0000000411007c0c */ /* 0x004fe2000c7a1270 */
[----:B------:R-:W-:Y:S01]  /*31cb0*/  ULDC UR4, c[0x0][0x22c] ;  /* 0x00008b0000047ab9 */ /* 0x000fe20000000800 */
[----:B------:R-:W2:Y:S01]  /*31cc0*/  LDL.LU R17, [R1+0xce8] ;  /* 0x000ce80001117983 */ /* 0x000ea20000300800 */
[----:B------:R-:W-:-:S04]  /*31cd0*/  LEA R4, P6, R11, R2, 0x1 ;  /* 0x000000020b047211 */ /* 0x000fc800078c08ff */
[----:B------:R-:W-:Y:S01]  /*31ce0*/  LEA.HI.X.SX32 R5, R11, R0, 0x1, P6 ;  /* 0x000000000b057211 */ /* 0x000fe200030f0eff */
[----:B---3--:R-:W-:Y:S01]  /*31cf0*/  IMAD R11, R12, 0x2, R11 ;  /* 0x000000020c0b7824 */ /* 0x008fe200078e020b */
[----:B------:R-:W-:Y:S01]  /*31d00*/  PRMT R83, R83, 0x7632, R83 ;  /* 0x0000763253537816 */ /* 0x000fe20000000053 */
[----:B------:R-:W3:Y:S02]  /*31d10*/  LDC R12, c[0x0][0x248] ;  /* 0x00009200ff0c7b82 */ /* 0x000ee40000000800 */
[----:B------:R-:W-:Y:S02]  /*31d20*/  IMAD R13, R14, 0x2, R11 ;  /* 0x000000020e0d7824 */ /* 0x000fe400078e020b */
[----:B------:R1:W-:Y:S01]  /*31d30*/  @P4 STG.E.U16 desc[UR40][R4.64], R83 ;  /* 0x0000005304004986 */ /* 0x0003e2000c101528 */
[-C--:B------:R-:W-:Y:S02]  /*31d40*/  LEA R6, P4, R11, R2.reuse, 0x1 ;  /* 0x000000020b067211 */ /* 0x080fe400078808ff */
[----:B------:R-:W-:Y:S01]  /*31d50*/  LEA R10, P6, R13, R2, 0x1 ;  /* 0x000000020d0a7211 */ /* 0x000fe200078c08ff */
[----:B------:R-:W3:Y:S01]  /*31d60*/  LDC R14, c[0x0][0x248] ;  /* 0x00009200ff0e7b82 */ /* 0x000ee20000000800 */
[----:B------:R-:W-:-:S02]  /*31d70*/  LEA.HI.X.SX32 R7, R11, R0, 0x1, P4 ;  /* 0x000000000b077211 */ /* 0x000fc400020f0eff */
[----:B------:R-:W-:Y:S01]  /*31d80*/  LEA.HI.X.SX32 R11, R13, R0, 0x1, P6 ;  /* 0x000000000d0b7211 */ /* 0x000fe200030f0eff */
[----:B0-----:R-:W-:Y:S01]  /*31d90*/  IMAD R13, R16, 0x2, R13 ;  /* 0x00000002100d7824 */ /* 0x001fe200078e020d */
[----:B----4-:R-:W-:Y:S01]  /*31da0*/  ISETP.LT.AND P4, PT, R15, UR5, !P0 ;  /* 0x000000050f007c0c */ /* 0x010fe2000c781270 */
[----:B------:R0:W-:Y:S01]  /*31db0*/  @P2 STG.E.U16 desc[UR40][R6.64], R88 ;  /* 0x0000005806002986 */ /* 0x0001e2000c101528 */
[----:B------:R-:W-:Y:S01]  /*31dc0*/  ULDC UR5, c[0x0][0x22c] ;  /* 0x00008b0000057ab9 */ /* 0x000fe20000000800 */
[----:B-1----:R-:W-:Y:S01]  /*31dd0*/  IMAD R15, R18, 0x2, R13 ;  /* 0x00000002120f7824 */ /* 0x002fe200078e020d */
[-C--:B------:R-:W-:Y:S01]  /*31de0*/  LEA R4, P2, R13, R2.reuse, 0x1 ;  /* 0x000000020d047211 */ /* 0x080fe200078408ff */
[----:B------:R-:W1:Y:S03]  /*31df0*/  LDC R16, c[0x0][0x248] ;  /* 0x00009200ff107b82 */ /* 0x000e660000000800 */
[----:B------:R-:W-:-:S02]  /*31e00*/  LEA R8, P6, R15, R2, 0x1 ;  /* 0x000000020f087211 */ /* 0x000fc400078c08ff */
[-C--:B------:R-:W-:Y:S02]  /*31e10*/  LEA.HI.X.SX32 R5, R13, R0.reuse, 0x1, P2 ;  /* 0x000000000d057211 */ /* 0x080fe400010f0eff */
[----:B------:R-:W-:Y:S01]  /*31e20*/  LEA.HI.X.SX32 R9, R15, R0, 0x1, P6 ;  /* 0x000000000f097211 */ /* 0x000fe200030f0eff */
[----:B---3--:R-:W-:Y:S01]  /*31e30*/  IMAD R15, R12, 0x2, R15 ;  /* 0x000000020c0f7824 */ /* 0x008fe200078e020f */
[----:B------:R-:W-:Y:S01]  /*31e40*/  ISETP.LT.AND P2, PT, R23, UR4, !P0 ;  /* 0x0000000417007c0c */ /* 0x000fe2000c741270 */
[----:B------:R3:W-:Y:S01]  /*31e50*/  @P3 STG.E.U16 desc[UR40][R10.64], R89 ;  /* 0x000000590a003986 */ /* 0x0007e2000c101528 */
[----:B------:R-:W-:Y:S01]  /*31e60*/  ULDC UR4, c[0x0][0x22c] ;  /* 0x00008b0000047ab9 */ /* 0x000fe20000000800 */
[----:B0-----:R-:W-:Y:S01]  /*31e70*/  PRMT R88, R88, 0x7632, R88 ;  /* 0x0000763258587816 */ /* 0x001fe20000000058 */
[----:B------:R-:W0:Y:S01]  /*31e80*/  LDC R12, c[0x0][0x248] ;  /* 0x00009200ff0c7b82 */ /* 0x000e220000000800 */
[----:B------:R4:W-:Y:S01]  /*31e90*/  @P5 STG.E.U16 desc[UR40][R4.64], R90 ;  /* 0x0000005a04005986 */ /* 0x0009e2000c101528 */
[----:B------:R-:W-:Y:S01]  /*31ea0*/  ISETP.LT.AND P5, PT, R20, UR4, !P0 ;  /* 0x0000000414007c0c */ /* 0x000fe2000c7a1270 */
[----:B------:R-:W-:-:S02]  /*31eb0*/  ULDC UR4, c[0x0][0x22c] ;  /* 0x00008b0000047ab9 */ /* 0x000fc40000000800 */
[----:B------:R1:W-:Y:S01]  /*31ec0*/  @P4 STG.E.U16 desc[UR40][R8.64], R91 ;  /* 0x0000005b08004986 */ /* 0x0003e2000c101528 */
[----:B------:R-:W-:-:S03]  /*31ed0*/  LEA R6, P4, R15, R2, 0x1 ;  /* 0x000000020f067211 */ /* 0x000fc600078808ff */
[----:B------:R-:W2:Y:S01]  /*31ee0*/  LDL.LU R20, [R1+0xce4] ;  /* 0x000ce40001147983 */ /* 0x000ea20000300800 */
[----:B---3--:R-:W-:Y:S01]  /*31ef0*/  IMAD R11, R14, 0x2, R15 ;  /* 0x000000020e0b7824 */ /* 0x008fe200078e020f */
[----:B------:R-:W-:Y:S01]  /*31f00*/  LEA.HI.X.SX32 R7, R15, R0, 0x1, P4 ;  /* 0x000000000f077211 */ /* 0x000fe200020f0eff */
[----:B------:R-:W3:Y:S01]  /*31f10*/  LDC R10, c[0x0][0x248] ;  /* 0x00009200ff0a7b82 */ /* 0x000ee20000000800 */
[----:B------:R-:W3:Y:S01]  /*31f20*/  LDL.LU R13, [R1+0xce0] ;  /* 0x000ce000010d7983 */ /* 0x000ee20000300800 */
[----:B------:R-:W-:Y:S01]  /*31f30*/  ISETP.LT.AND P4, PT, R21, UR4, !P0 ;  /* 0x0000000415007c0c */ /* 0x000fe2000c781270 */
[----:B------:R-:W-:Y:S01]  /*31f40*/  ULDC UR4, c[0x0][0x22c] ;  /* 0x00008b0000047ab9 */ /* 0x000fe20000000800 */
[----:B----4-:R-:W-:Y:S01]  /*31f50*/  LEA R4, P6, R11, R2, 0x1 ;  /* 0x000000020b047211 */ /* 0x010fe200078c08ff */
[----:B------:R3:W-:Y:S01]  /*31f60*/  @P2 STG.E.U16 desc[UR40][R6.64], R88 ;  /* 0x0000005806002986 */ /* 0x0007e2000c101528 */
[----:B------:R-:W-:Y:S01]  /*31f70*/  ISETP.LT.AND P2, PT, R19, UR4, !P0 ;  /* 0x0000000413007c0c */ /* 0x000fe2000c741270 */
[----:B------:R-:W-:Y:S01]  /*31f80*/  ULDC UR4, c[0x0][0x22c] ;  /* 0x00008b0000047ab9 */ /* 0x000fe20000000800 */
[----:B------:R-:W-:Y:S01]  /*31f90*/  LEA.HI.X.SX32 R5, R11, R0, 0x1, P6 ;  /* 0x000000000b057211 */ /* 0x000fe200030f0eff */
[----:B------:R-:W4:Y:S01]  /*31fa0*/  LDL.LU R18, [R1+0xcdc] ;  /* 0x000cdc0001127983 */ /* 0x000f220000300800 */
[----:B------:R-:W-:Y:S01]  /*31fb0*/  ISETP.LT.AND P3, PT, R22, UR5, !P0 ;  /* 0x0000000516007c0c */ /* 0x000fe2000c761270 */
[----:B------:R-:W0:Y:S01]  /*31fc0*/  LDC R14, c[0x0][0x248] ;  /* 0x00009200ff0e7b82 */ /* 0x000e220000000800 */
[----:B------:R-:W-:Y:S01]  /*31fd0*/  PRMT R89, R89, 0x7632, R89 ;  /* 0x0000763259597816 */ /* 0x000fe20000000059 */
[----:B-1----:R-:W-:Y:S01]  /*31fe0*/  IMAD R9, R16, 0x2, R11 ;  /* 0x0000000210097824 */ /* 0x002fe200078e020b */
[----:B------:R-:W-:Y:S01]  /*31ff0*/  PRMT R90, R90, 0x7632, R90 ;  /* 0x000076325a5a7816 */ /* 0x000fe2000000005a */
[----:B------:R-:W-:-:S04]  /*32000*/  ULDC UR5, c[0x0][0x22c] ;  /* 0x00008b0000057ab9 */ /* 0x000fc80000000800 */
[----:B------:R-:W1:Y:S01]  /*32010*/  LDC R16, c[0x0][0x248] ;  /* 0x00009200ff107b82 */ /* 0x000e620000000800 */
[----:B--2---:R-:W-:-:S03]  /*32020*/  ISETP.LT.AND P6, PT, R17, UR4, !P0 ;  /* 0x0000000411007c0c */ /* 0x004fc6000c7c1270 */
[----:B------:R2:W-:Y:S04]  /*32030*/  @P3 STG.E.U16 desc[UR40][R4.64], R89 ;  /* 0x0000005904003986 */ /* 0x0005e8000c101528 */
[----:B------:R-:W4:Y:S01]  /*32040*/  LDL.LU R17, [R1+0xcd8] ;  /* 0x000cd80001117983 */ /* 0x000f220000300800 */
[----:B------:R-:W-:Y:S01]  /*32050*/  LEA R8, P3, R9, R2, 0x1 ;  /* 0x0000000209087211 */ /* 0x000fe200078608ff */
[----:B---3--:R-:W-:Y:S01]  /*32060*/  IMAD R7, R10, 0x2, R9 ;  /* 0x000000020a077824 */ /* 0x008fe200078e0209 */
[----:B------:R-:W-:Y:S01]  /*32070*/  PRMT R91, R91, 0x7632, R91 ;  /* 0x000076325b5b7816 */ /* 0x000fe2000000005b */
[----:B------:R-:W3:Y:S01]  /*32080*/  LDL.LU R19, [R1+0xcd4] ;  /* 0x000cd40001137983 */ /* 0x000ee20000300800 */
[----:B------:R-:W-:Y:S01]  /*32090*/  LEA.HI.X.SX32 R9, R9, R0, 0x1, P3 ;  /* 0x0000000009097211 */ /* 0x000fe200018f0eff */
[----:B------:R-:W-:Y:S01]  /*320a0*/  ULDC UR4, c[0x0][0x22c] ;  /* 0x00008b0000047ab9 */ /* 0x000fe20000000800 */
[----:B------:R-:W4:Y:S01]  /*320b0*/  LDC R10, c[0x0][0x248] ;  /* 0x00009200ff0a7b82 */ /* 0x000f220000000800 */
[----:B------:R-:W3:Y:S01]  /*320c0*/  LDL.LU R15, [R1+0xcd0] ;  /* 0x000cd000010f7983 */ /* 0x000ee20000300800 */
[----:B0-----:R-:W-:Y:S01]  /*320d0*/  IMAD R11, R12, 0x2, R7 ;  /* 0x000000020c0b7824 */ /* 0x001fe200078e0207 */
[----:B------:R-:W-:-:S02]  /*320e0*/  LEA R6, P3, R7, R2, 0x1 ;  /* 0x0000000207067211 */ /* 0x000fc400078608ff */
[----:B------:R0:W-:Y:S02]  /*320f0*/  @P5 STG.E.U16 desc[UR40][R8.64], R90 ;  /* 0x0000005a08005986 */ /* 0x0001e4000c101528 */
[----:B--2---:R-:W-:Y:S01]  /*32100*/  LEA R4, P5, R11, R2, 0x1 ;  /* 0x000000020b047211 */ /* 0x004fe200078a08ff */
[----:B------:R-:W2:Y:S01]  /*32110*/  LDC R12, c[0x0][0x248] ;  /* 0x00009200ff0c7b82 */ /* 0x000ea20000000800 */
[-C--:B------:R-:W-:Y:S02]  /*32120*/  LEA.HI.X.SX32 R7, R7, R0.reuse, 0x1, P3 ;  /* 0x0000000007077211 */ /* 0x080fe400018f0eff */
[----:B------:R-:W-:Y:S01]  /*32130*/  LEA.HI.X.SX32 R5, R11, R0, 0x1, P5 ;  /* 0x000000000b057211 */ /* 0x000fe200028f0eff */
[----:B------:R-:W-:Y:S02]  /*32140*/  IMAD R11, R14, 0x2, R11 ;  /* 0x000000020e0b7824 */ /* 0x000fe400078e020b */
[----:B------:R1:W-:Y:S02]  /*32150*/  @P4 STG.E.U16 desc[UR40][R6.64], R91 ;  /* 0x0000005b06004986 */ /* 0x0003e4000c101528 */
[----:B------:R-:W2:Y:S01]  /*32160*/  LDC R14, c[0x0][0x248] ;  /* 0x00009200ff0e7b82 */ /* 0x000ea20000000800 */
[C---:B0-----:R-:W-:Y:S01]  /*32170*/  LEA R8, P5, R11.reuse, R2, 0x1 ;  /* 0x000000020b087211 */ /* 0x041fe200078a08ff */
[----:B------:R0:W-:Y:S03]  /*32180*/  @P2 STG.E.U16 desc[UR40][R4.64], R96 ;  /* 0x0000006004002986 */ /* 0x0001e6000c101528 */
[----:B------:R-:W-:-:S02]  /*32190*/  LEA.HI.X.SX32 R9, R11, R0, 0x1, P5 ;  /* 0x000000000b097211 */ /* 0x000fc400028f0eff */
[----:B------:R-:W-:Y:S01]  /*321a0*/  ISETP.LT.AND P3, PT, R20, UR4, !P0 ;  /* 0x0000000414007c0c */ /* 0x000fe2000c761270 */
[----:B------:R-:W-:Y:S02]  /*321b0*/  ULDC UR4, c[0x0][0x22c] ;  /* 0x00008b0000047ab9 */ /* 0x000fe40000000800 */
[----:B------:R-:W-:Y:S01]  /*321c0*/  ISETP.LT.AND P4, PT, R13, UR4, !P0 ;  /* 0x000000040d007c0c */ /* 0x000fe2000c781270 */
[----:B-1----:R-:W-:Y:S01]  /*321d0*/  IMAD R13, R16, 0x2, R11 ;  /* 0x00000002100d7824 */ /* 0x002fe200078e020b */
[----:B------:R-:W-:Y:S01]  /*321e0*/  ULDC UR4, c[0x0][0x22c] ;  /* 0x00008b0000047ab9 */ /* 0x000fe20000000800 */
[----:B------:R-:W1:Y:S03]  /*321f0*/  LDC R16, c[0x0][0x248] ;  /* 0x00009200ff107b82 */ /* 0x000e660000000800 */
[C---:B------:R-:W-:Y:S02]  /*32200*/  LEA R6, P5, R13.reuse, R2, 0x1 ;  /* 0x000000020d067211 */ /* 0x040fe400078a08ff */
[----:B----4-:R-:W-:Y:S01]  /*32210*/  ISETP.LT.AND P2, PT, R18, UR4, !P0 ;  /* 0x0000000412007c0c */ /* 0x010fe2000c741270 */
[----:B------:R-:W-:Y:S01]  /*32220*/  ULDC UR4, c[0x0][0x22c] ;  /* 0x00008b0000047ab9 */ /* 0x000fe20000000800 */
[----:B------:R-:W4:Y:S01]  /*32230*/  LDL.LU R18, [R1+0xccc] ;  /* 0x000ccc0001127983 */ /* 0x000f220000300800 */
[----:B------:R-:W-:-:S02]  /*32240*/  LEA.HI.X.SX32 R7, R13, R0, 0x1, P5 ;  /* 0x000000000d077211 */ /* 0x000fc400028f0eff */
[----:B------:R-:W-:Y:S01]  /*32250*/  ISETP.LT.AND P5, PT, R17, UR4, !P0 ;  /* 0x0000000411007c0c */ /* 0x000fe2000c7a1270 */
[----:B------:R-:W-:Y:S01]  /*32260*/  @P6 STG.E.U16 desc[UR40][R8.64], R97 ;  /* 0x0000006108006986 */ /* 0x000fe2000c101528 */
[----:B------:R-:W-:Y:S01]  /*32270*/  IMAD R11, R10, 0x2, R13 ;  /* 0x000000020a0b7824 */ /* 0x000fe200078e020d */
[----:B------:R-:W-:Y:S01]  /*32280*/  ULDC UR4, c[0x0][0x22c] ;  /* 0x00008b0000047ab9 */ /* 0x000fe20000000800 */
[----:B0-----:R-:W-:Y:S01]  /*32290*/  PRMT R96, R96, 0x7632, R96 ;  /* 0x0000763260607816 */ /* 0x001fe20000000060 */
[----:B------:R-:W4:Y:S01]  /*322a0*/  LDL.LU R17, [R1+0xcc8] ;  /* 0x000cc80001117983 */ /* 0x000f220000300800 */
[----:B------:R-:W0:Y:S03]  /*322b0*/  LDC R10, c[0x0][0x248] ;  /* 0x00009200ff0a7b82 */ /* 0x000e260000000800 */
[----:B------:R1:W-:Y:S01]  /*322c0*/  @P3 STG.E.U16 desc[UR40][R6.64], R98 ;  /* 0x0000006206003986 */ /* 0x0003e2000c101528 */
[----:B---3--:R-:W-:Y:S01]  /*322d0*/  ISETP.LT.AND P3, PT, R15, UR5, !P0 ;  /* 0x000000050f007c0c */ /* 0x008fe2000c761270 */
[----:B------:R-:W-:-:S02]  /*322e0*/  ULDC UR5, c[0x0][0x22c] ;  /* 0x00008b0000057ab9 */ /* 0x000fc40000000800 */
[----:B------:R-:W3:Y:S01]  /*322f0*/  LDL.LU R15, [R1+0xcc4] ;  /* 0x000cc400010f7983 */ /* 0x000ee20000300800 */
[----:B------:R-:W-:-:S04]  /*32300*/  LEA R4, P6, R11, R2, 0x1 ;  /* 0x000000020b047211 */ /* 0x000fc800078c08ff */
[----:B------:R-:W-:Y:S01]  /*32310*/  LEA.HI.X.SX32 R5, R11, R0, 0x1, P6 ;  /* 0x000000000b057211 */ /* 0x000fe200030f0eff */
[----:B--2---:R-:W-:Y:S01]  /*32320*/  IMAD R11, R12, 0x2, R11 ;  /* 0x000000020c0b7824 */ /* 0x004fe200078e020b */
[----:B------:R-:W-:Y:S01]  /*32330*/  ISETP.LT.AND P6, PT, R19, UR4, !P0 ;  /* 0x0000000413007c0c */ /* 0x000fe2000c7c1270 */
[----:B------:R-:W-:Y:S01]  /*32340*/  ULDC UR4, c[0x0][0x22c] ;  /* 0x00008b0000047ab9 */ /* 0x000fe20000000800 */
[----:B------:R-:W2:Y:S01]  /*32350*/  LDL.LU R19, [R1+0xcc0] ;  /* 0x000cc00001137983 */ /* 0x000ea20000300800 */
[----:B-1----:R-:W-:Y:S01]  /*32360*/  IMAD R7, R14, 0x2, R11 ;  /* 0x000000020e077824 */ /* 0x002fe200078e020b */
[----:B------:R-:W1:Y:S02]  /*32370*/  LDC R12, c[0x0][0x248] ;  /* 0x00009200ff0c7b82 */ /* 0x000e640000000800 */
[----:B------:R0:W-:Y:S01]  /*32380*/  @P4 STG.E.U16 desc[UR40][R4.64], R99 ;  /* 0x0000006304004986 */ /* 0x0001e2000c101528 */
[----:B------:R-:W-:-:S03]  /*32390*/  LEA R8, P4, R11, R2, 0x1 ;  /* 0x000000020b087211 */ /* 0x000fc600078808ff */
[----:B------:R-:W2:Y:S01]  /*323a0*/  LDL.LU R13, [R1+0xcbc] ;  /* 0x000cbc00010d7983 */ /* 0x000ea20000300800 */
[----:B------:R-:W-:Y:S01]  /*323b0*/  LEA.HI.X.SX32 R9, R11, R0, 0x1, P4 ;  /* 0x000000000b097211 */ /* 0x000fe200020f0eff */
[----:B------:R-:W-:Y:S01]  /*323c0*/  IMAD R11, R16, 0x2, R7 ;  /* 0x00000002100b7824 */ /* 0x000fe200078e0207 */
[C---:B------:R-:W-:Y:S01]  /*323d0*/  LEA R6, P4, R7.reuse, R2, 0x1 ;  /* 0x0000000207067211 */ /* 0x040fe200078808ff */
[----:B------:R-:W1:Y:S03]  /*323e0*/  LDC R14, c[0x0][0x248] ;  /* 0x00009200ff0e7b82 */ /* 0x000e660000000800 */
[----:B------:R-:W-:Y:S01]  /*323f0*/  LEA.HI.X.SX32 R7, R7, R0, 0x1, P4 ;  /* 0x0000000007077211 */ /* 0x000fe200020f0eff */
[----:B------:R3:W-:Y:S01]  /*32400*/  @P2 STG.E.U16 desc[UR40][R8.64], R96 ;  /* 0x0000006008002986 */ /* 0x0007e2000c101528 */
[----:B0-----:R-:W-:Y:S02]  /*32410*/  LEA R4, P4, R11, R2, 0x1 ;  /* 0x000000020b047211 */ /* 0x001fe400078808ff */
[----:B------:R-:W-:Y:S01]  /*32420*/  PRMT R97, R97, 0x7632, R97 ;  /* 0x0000763261617816 */ /* 0x000fe20000000061 */
[----:B------:R-:W0:Y:S01]  /*32430*/  LDC R16, c[0x0][0x248] ;  /* 0x00009200ff107b82 */ /* 0x000e220000000800 */
[----:B------:R-:W-:-:S02]  /*32440*/  LEA.HI.X.SX32 R5, R11, R0, 0x1, P4 ;  /* 0x000000000b057211 */ /* 0x000fc400020f0eff */
[----:B----4-:R-:W-:Y:S01]  /*32450*/  ISETP.LT.AND P2, PT, R18, UR4, !P0 ;  /* 0x0000000412007c0c */ /* 0x010fe2000c741270 */
[----:B------:R-:W-:Y:S01]  /*32460*/  ULDC UR4, c[0x0][0x22c] ;  /* 0x00008b0000047ab9 */ /* 0x000fe20000000800 */
[----:B------:R-:W4:Y:S01]  /*32470*/  LDL.LU R18, [R1+0xcb8] ;  /* 0x000cb80001127983 */ /* 0x000f220000300800 */
[----:B------:R-:W-:Y:S01]  /*32480*/  ISETP.LT.AND P4, PT, R17, UR4, !P0 ;  /* 0x0000000411007c0c */ /* 0x000fe2000c781270 */
[----:B------:R-:W-:Y:S02]  /*32490*/  IMAD R11, R10, 0x2, R11 ;  /* 0x000000020a0b7824 */ /* 0x000fe400078e020b */
[----:B------:R-:W4:Y:S01]  /*324a0*/  LDL.LU R17, [R1+0xcb4] ;  /* 0x000cb40001117983 */ /* 0x000f220000300800 */
[----:B------:R-:W0:Y:S01]  /*324b0*/  LDC R10, c[0x0][0x248] ;  /* 0x00009200ff0a7b82 */ /* 0x000e220000000800 */
[----:B------:R-:W-:Y:S01]  /*324c0*/  PRMT R98, R98, 0x7632, R98 ;  /* 0x0000763262627816 */ /* 0x000fe20000000062 */
[----:B------:R-:W-:Y:S01]  /*324d0*/  ULDC UR4, c[0x0][0x22c] ;  /* 0x00008b0000047ab9 */ /* 0x000fe20000000800 */
[----:B------:R1:W-:Y:S01]  /*324e0*/  @P5 STG.E.U16 desc[UR40][R6.64], R97 ;  /* 0x0000006106005986 */ /* 0x0003e2000c101528 */
[----:B---3--:R-:W-:Y:S01]  /*324f0*/  ISETP.LT.AND P5, PT, R15, UR4, !P0 ;  /* 0x000000040f007c0c */ /* 0x008fe2000c7a1270 */
[----:B------:R-:W-:-:S02]  /*32500*/  ULDC UR4, c[0x0][0x22c] ;  /* 0x00008b0000047ab9 */ /* 0x000fc40000000800 */
[----:B------:R3:W-:Y:S01]  /*32510*/  @P6 STG.E.U16 desc[UR40][R4.64], R98 ;  /* 0x0000006204006986 */ /* 0x0007e2000c101528 */
[----:B------:R-:W-:-:S03]  /*32520*/  LEA R8, P6, R11, R2, 0x1 ;  /* 0x000000020b087211 */ /* 0x000fc600078c08ff */
[----:B------:R-:W4:Y:S01]  /*32530*/  LDL.LU R15, [R1+0xcb0] ;  /* 0x000cb000010f7983 */ /* 0x000f220000300800 */
[----:B-1----:R-:W-:Y:S01]  /*32540*/  IMAD R7, R12, 0x2, R11 ;  /* 0x000000020c077824 */ /* 0x002fe200078e020b */
[----:B------:R-:W-:Y:S02]  /*32550*/  LEA.HI.X.SX32 R9, R11, R0, 0x1, P6 ;  /* 0x000000000b097211 */ /* 0x000fe400030f0eff */
[----:B------:R-:W4:Y:S01]  /*32560*/  LDL.LU R20, [R1+0xcac] ;  /* 0x000cac0001147983 */ /* 0x000f220000300800 */
[----:B------:R-:W-:Y:S01]  /*32570*/  PRMT R99, R99, 0x7632, R99 ;  /* 0x0000763263637816 */ /* 0x000fe20000000063 */
[----:B------:R-:W-:Y:S01]  /*32580*/  IMAD R11, R14, 0x2, R7 ;  /* 0x000000020e0b7824 */ /* 0x000fe200078e0207 */
[C---:B------:R-:W-:Y:S01]  /*32590*/  LEA R6, P6, R7.reuse, R2, 0x1 ;  /* 0x0000000207067211 */ /* 0x040fe200078c08ff */
[----:B------:R-:W1:Y:S03]  /*325a0*/  LDC R12, c[0x0][0x248] ;  /* 0x00009200ff0c7b82 */ /* 0x000e660000000800 */
[----:B------:R-:W-:-:S02]  /*325b0*/  LEA.HI.X.SX32 R7, R7, R0, 0x1, P6 ;  /* 0x0000000007077211 */ /* 0x000fc400030f0eff */
[C---:B---3--:R-:W-:Y:S01]  /*325c0*/  LEA R4, P6, R11.reuse, R2, 0x1 ;  /* 0x000000020b047211 */ /* 0x048fe200078c08ff */
[----:B------:R3:W-:Y:S02]  /*325d0*/  @P3 STG.E.U16 desc[UR40][R8.64], R99 ;  /* 0x0000006308003986 */ /* 0x0007e4000c101528 */
[----:B------:R-:W1:Y:S01]  /*325e0*/  LDC R14, c[0x0][0x248] ;  /* 0x00009200ff0e7b82 */ /* 0x000e620000000800 */
[----:B------:R-:W-:Y:S01]  /*325f0*/  LEA.HI.X.SX32 R5, R11, R0, 0x1, P6 ;  /* 0x000000000b057211 */ /* 0x000fe200030f0eff */
[----:B0-----:R-:W-:Y:S01]  /*32600*/  IMAD R11, R10, 0x2, R11 ;  /* 0x000000020a0b7824 */ /* 0x001fe200078e020b */
[----:B--2---:R-:W-:Y:S01]  /*32610*/  ISETP.LT.AND P3, PT, R19, UR4, !P0 ;  /* 0x0000000413007c0c */ /* 0x004fe2000c761270 */
[----:B------:R-:W-:Y:S01]  /*32620*/  ULDC UR4, c[0x0][0x22c] ;  /* 0x00008b0000047ab9 */ /* 0x000fe20000000800 */
[----:B------:R0:W-:Y:S01]  /*32630*/  @P2 STG.E.U16 desc[UR40][R6.64], R104 ;  /* 0x0000006806002986 */ /* 0x0001e2000c101528 */
[----:B------:R-:W-:Y:S01]  /*32640*/  ISETP.LT.AND P2, PT, R13, UR4, !P0 ;  /* 0x000000040d007c0c */ /* 0x000fe2000c741270 */
[----:B------:R-:W-:Y:S01]  /*32650*/  ULDC UR4, c[0x0][0x22c] ;  /* 0x00008b0000047ab9 */ /* 0x000fe20000000800 */
[C---:B---3--:R-:W-:Y:S01]  /*32660*/  LEA R8, P6, R11.reuse, R2, 0x1 ;  /* 0x000000020b087211 */ /* 0x048fe200078c08ff */
[----:B------:R2:W-:Y:S03]  /*32670*/  @P4 STG.E.U16 desc[UR40][R4.64], R105 ;  /* 0x0000006904004986 */ /* 0x0005e6000c101528 */
[----:B------:R-:W-:Y:S01]  /*32680*/  LEA.HI.X.SX32 R9, R11, R0, 0x1, P6 ;  /* 0x000000000b097211 */ /* 0x000fe200030f0eff */
[----:B------:R-:W3:Y:S04]  /*32690*/  LDL.LU R19, [R1+0xca8] ;  /* 0x000ca80001137983 */ /* 0x000ee80000300800 */
[----:B------:R2:W-:Y:S01]  /*326a0*/  @P5 STG.E.U16 desc[UR40][R8.64], R106 ;  /* 0x0000006a08005986 */ /* 0x0005e2000c101528 */
[----:B----4-:R-:W-:Y:S01]  /*326b0*/  ISETP.LT.AND P4, PT, R18, UR4, !P0 ;  /* 0x0000000412007c0c */ /* 0x010fe2000c781270 */
[----:B------:R-:W-:Y:S01]  /*326c0*/  ULDC UR4, c[0x0][0x22c] ;  /* 0x00008b0000047ab9 */ /* 0x000fe20000000800 */
[----:B------:R-:W-:Y:S01]  /*326d0*/  IMAD R13, R16, 0x2, R11 ;  /* 0x00000002100d7824 */ /* 0x000fe200078e020b */
[----:B0-----:R-:W-:Y:S01]  /*326e0*/  PRMT R104, R104, 0x7632, R104 ;  /* 0x0000763268687816 */ /* 0x001fe20000000068 */
[----:B------:R-:W0:Y:S01]  /*326f0*/  LDC R16, c[0x0][0x248] ;  /* 0x00009200ff107b82 */ /* 0x000e220000000800 */
[----:B--2---:R-:W-:-:S02]  /*32700*/  PRMT R105, R105, 0x7632, R105 ;  /* 0x0000763269697816 */ /* 0x004fc40000000069 */
[----:B------:R-:W-:-:S05]  /*32710*/  PRMT R106, R106, 0x7632, R106 ;  /* 0x000076326a6a7816 */ /* 0x000fca000000006a */
[----:B------:R-:W2:Y:S01]  /*32720*/  LDC R18, c[0x0][0x248] ;  /* 0x00009200ff127b82 */ /* 0x000ea20000000800 */
[----:B------:R-:W-:Y:S01]  /*32730*/  ISETP.LT.AND P5, PT, R17, UR4, !P0 ;  /* 0x0000000411007c0c */ /* 0x000fe2000c7a1270 */
[----:B------:R-:W-:Y:S01]  /*32740*/  ULDC UR4, c[0x0][0x22c] ;  /* 0x00008b0000047ab9 */ /* 0x000fe20000000800 */
[----:B------:R-:W4:Y:S01]  /*32750*/  LDL.LU R17, [R1+0xca4] ;  /* 0x000ca40001117983 */ /* 0x000f220000300800 */
[----:B------:R-:W-:-:S04]  /*32760*/  LEA R10, P6, R13, R2, 0x1 ;  /* 0x000000020d0a7211 */ /* 0x000fc800078c08ff */
[----:B------:R-:W-:Y:S01]  /*32770*/  LEA.HI.X.SX32 R11, R13, R0, 0x1, P6 ;  /* 0x000000000d0b7211 */ /* 0x000fe200030f0eff */
[----:B-1----:R-:W-:Y:S02]  /*32780*/  IMAD R7, R12, 0x2, R13 ;  /* 0x000000020c077824 */ /* 0x002fe400078e020d */
[----:B------:R-:W1:Y:S02]  /*32790*/  LDC R12, c[0x0][0x248] ;  /* 0x00009200ff0c7b82 */ /* 0x000e640000000800 */
[----:B------:R2:W-:Y:S01]  /*327a0*/  @P3 STG.E.U16 desc[UR40][R10.64], R107 ;  /* 0x0000006b0a003986 */ /* 0x0005e2000c101528 */
[----:B------:R-:W-:Y:S01]  /*327b0*/  ISETP.LT.AND P3, PT, R15, UR4, !P0 ;  /* 0x000000040f007c0c */ /* 0x000fe2000c761270 */
[----:B------:R-:W-:Y:S01]  /*327c0*/  IMAD R13, R14, 0x2, R7 ;  /* 0x000000020e0d7824 */ /* 0x000fe200078e0207 */
[C---:B------:R-:W-:Y:S01]  /*327d0*/  LEA R4, P6, R7.reuse, R2, 0x1 ;  /* 0x0000000207047211 */ /* 0x040fe200078c08ff */
[----:B------:R-:W4:Y:S01]  /*327e0*/  LDL.LU R15, [R1+0xca0] ;  /* 0x000ca000010f7983 */ /* 0x000f220000300800 */
[----:B------:R-:W-:Y:S01]  /*327f0*/  ULDC UR4, c[0x0][0x22c] ;  /* 0x00008b0000047ab9 */ /* 0x000fe20000000800 */
[----:B------:R-:W1:Y:S01]  /*32800*/  LDC R14, c[0x0][0x248] ;  /* 0x00009200ff0e7b82 */ /* 0x000e620000000800 */
        /* <DEDUP_REMOVED lines=15> */
[----:B---3--:R-:W-:Y:S01]  /*32900*/  ISETP.LT.AND P4, PT, R19, UR4, !P0 ;  /* 0x0000000413007c0c */ /* 0x008fe2000c781270 */
[----:B------:R-:W-:Y:S01]  /*32910*/  ULDC UR4, c[0x0][0x22c] ;  /* 0x00008b0000047ab9 */ /* 0x000fe20000000800 */
[----:B------:R-:W3:Y:S04]  /*32920*/  LDL.LU R19, [R1+0xc8c] ;  /* 0x000c8c0001137983 */ /* 0x000ee80000300800 */
[----:B------:R-:W-:Y:S01]  /*32930*/  @P5 STG.E.U16 desc[UR40][R8.64], R106 ;  /* 0x0000006a08005986 */ /* 0x000fe2000c101528 */
[----:B--2---:R-:W-:-:S02]  /*32940*/  IMAD R11, R18, 0x2, R13 ;  /* 0x00000002120b7824 */ /* 0x004fc400078e020d */
[----:B------:R-:W2:Y:S01]  /*32950*/  LDC R18, c[0x0][0x248] ;  /* 0x00009200ff127b82 */ /* 0x000ea20000000800 */
        /* <DEDUP_REMOVED lines=16> */
[----:B------:R-:W-:Y:S01]  /*32a60*/  ISETP.LT.AND P3, PT, R15, UR5, !P0 ;  /* 0x000000050f007c0c */ /* 0x000fe2000c761270 */
[----:B------:R0:W-:Y:S01]  /*32a70*/  @P2 STG.E.U16 desc[UR40][R6.64], R112 ;  /* 0x0000007006002986 */ /* 0x0001e2000c101528 */
[----:B------:R-:W-:Y:S01]  /*32a80*/  ULDC UR5, c[0x0][0x22c] ;  /* 0x00008b0000057ab9 */ /* 0x000fe20000000800 */
[----:B--2---:R-:W-:Y:S01]  /*32a90*/  IMAD R15, R18, 0x2, R13 ;  /* 0x00000002120f7824 */ /* 0x004fe200078e020d */
[-C--:B------:R-:W-:Y:S01]  /*32aa0*/  LEA R4, P2, R13, R2.reuse, 0x1 ;  /* 0x000000020d047211 */ /* 0x080fe200078408ff */
[----:B------:R-:W2:Y:S03]  /*32ab0*/  LDC R16, c[0x0][0x248] ;  /* 0x00009200ff107b82 */ /* 0x000ea60000000800 */
[----:B------:R-:W-:-:S02]  /*32ac0*/  LEA R8, P6, R15, R2, 0x1 ;  /* 0x000000020f087211 */ /* 0x000fc400078c08ff */
        /* <DEDUP_REMOVED lines=13> */
[----:B------:R-:W4:Y:S01]  /*32ba0*/  LDL.LU R20, [R1+0xc84] ;  /* 0x000c840001147983 */ /* 0x000f220000300800 */
[----:B---3--:R-:W-:Y:S01]  /*32bb0*/  IMAD R11, R14, 0x2, R15 ;  /* 0x000000020e0b7824 */ /* 0x008fe200078e020f */
[----:B------:R-:W-:Y:S01]  /*32bc0*/  LEA.HI.X.SX32 R7, R15, R0, 0x1, P3 ;  /* 0x000000000f077211 */ /* 0x000fe200018f0eff */
[----:B------:R-:W3:Y:S01]  /*32bd0*/  LDC R10, c[0x0][0x248] ;  /* 0x00009200ff0a7b82 */ /* 0x000ee20000000800 */
[----:B------:R-:W3:Y:S01]  /*32be0*/  LDL.LU R13, [R1+0xc80] ;  /* 0x000c8000010d7983 */ /* 0x000ee20000300800 */
[----:B------:R-:W-:Y:S01]  /*32bf0*/  ISETP.LT.AND P3, PT, R21, UR4, !P0 ;  /* 0x0000000415007c0c */ /* 0x000fe2000c761270 */
[----:B------:R-:W-:Y:S01]  /*32c00*/  ULDC UR4, c[0x0][0x22c] ;  /* 0x00008b0000047ab9 */ /* 0x000fe20000000800 */
[----:B-1----:R-:W-:Y:S01]  /*32c10*/  LEA R4, P6, R11, R2, 0x1 ;  /* 0x000000020b047211 */ /* 0x002fe200078c08ff */
[----:B------:R3:W-:Y:S01]  /*32c20*/  @P2 STG.E.U16 desc[UR40][R6.64], R112 ;  /* 0x0000007006002986 */ /* 0x0007e2000c101528 */
[----:B------:R-:W-:Y:S01]  /*32c30*/  ISETP.LT.AND P2, PT, R19, UR4, !P0 ;  /* 0x0000000413007c0c */ /* 0x000fe2000c741270 */
[----:B------:R-:W-:Y:S01]  /*32c40*/  ULDC UR4, c[0x0][0x22c] ;  /* 0x00008b0000047ab9 */ /* 0x000fe20000000800 */
[----:B------:R-:W-:Y:S01]  /*32c50*/  LEA.HI.X.SX32 R5, R11, R0, 0x1, P6 ;  /* 0x000000000b057211 */ /* 0x000fe200030f0eff */
[----:B------:R-:W3:Y:S01]  /*32c60*/  LDL.LU R19, [R1+0xc7c] ;  /* 0x000c7c0001137983 */ /* 0x000ee20000300800 */
[----:B------:R-:W-:Y:S01]  /*32c70*/  ISETP.LT.AND P4, PT, R22, UR5, !P0 ;  /* 0x0000000516007c0c */ /* 0x000fe2000c781270 */
[----:B------:R-:W1:Y:S01]  /*32c80*/  LDC R14, c[0x0][0x248] ;  /* 0x00009200ff0e7b82 */ /* 0x000e620000000800 */
[----:B------:R-:W-:Y:S01]  /*32c90*/  PRMT R113, R113, 0x7632, R113 ;  /* 0x0000763271717816 */ /* 0x000fe20000000071 */
[----:B--2---:R-:W-:Y:S01]  /*32ca0*/  IMAD R9, R16, 0x2, R11 ;  /* 0x0000000210097824 */ /* 0x004fe200078e020b */
[----:B------:R-:W-:Y:S01]  /*32cb0*/  PRMT R114, R114, 0x7632, R114 ;  /* 0x0000763272727816 */ /* 0x000fe20000000072 */
[----:B------:R-:W-:-:S04]  /*32cc0*/  ULDC UR5, c[0x0][0x22c] ;  /* 0x00008b0000057ab9 */ /* 0x000fc80000000800 */
[----:B------:R-:W2:Y:S01]  /*32cd0*/  LDC R16, c[0x0][0x248] ;  /* 0x00009200ff107b82 */ /* 0x000ea20000000800 */
[----:B----4-:R-:W-:-:S03]  /*32ce0*/  ISETP.LT.AND P6, PT, R17, UR4, !P0 ;  /* 0x0000000411007c0c */ /* 0x010fc6000c7c1270 */
[----:B------:R4:W-:Y:S04]  /*32cf0*/  @P4 STG.E.U16 desc[UR40][R4.64], R113 ;  /* 0x0000007104004986 */ /* 0x0009e8000c101528 */
[----:B------:R-:W2:Y:S01]  /*32d00*/  LDL.LU R17, [R1+0xc78] ;  /* 0x000c780001117983 */ /* 0x000ea20000300800 */
[----:B---3--:R-:W-:Y:S01]  /*32d10*/  IMAD R7, R10, 0x2, R9 ;  /* 0x000000020a077824 */ /* 0x008fe200078e0209 */
[----:B------:R-:W-:Y:S01]  /*32d20*/  LEA R8, P4, R9, R2, 0x1 ;  /* 0x0000000209087211 */ /* 0x000fe200078808ff */
[----:B------:R-:W-:Y:S01]  /*32d30*/  ULDC UR4, c[0x0][0x22c] ;  /* 0x00008b0000047ab9 */ /* 0x000fe20000000800 */
[----:B------:R-:W3:Y:S01]  /*32d40*/  LDL.LU R18, [R1+0xc74] ;  /* 0x000c740001127983 */ /* 0x000ee20000300800 */
[----:B------:R-:W-:Y:S01]  /*32d50*/  PRMT R115, R115, 0x7632, R115 ;  /* 0x0000763273737816 */ /* 0x000fe20000000073 */
[----:B------:R-:W2:Y:S02]  /*32d60*/  LDC R10, c[0x0][0x248] ;  /* 0x00009200ff0a7b82 */ /* 0x000ea40000000800 */
[----:B------:R-:W3:Y:S01]  /*32d70*/  LDL.LU R15, [R1+0xc70] ;  /* 0x000c7000010f7983 */ /* 0x000ee20000300800 */
[----:B------:R-:W-:Y:S01]  /*32d80*/  LEA.HI.X.SX32 R9, R9, R0, 0x1, P4 ;  /* 0x0000000009097211 */ /* 0x000fe200020f0eff */
[----:B0-----:R-:W-:Y:S01]  /*32d90*/  IMAD R11, R12, 0x2, R7 ;  /* 0x000000020c0b7824 */ /* 0x001fe200078e0207 */
[----:B------:R-:W-:-:S03]  /*32da0*/  LEA R6, P4, R7, R2, 0x1 ;  /* 0x0000000207067211 */ /* 0x000fc600078808ff */
[----:B------:R0:W-:Y:S01]  /*32db0*/  @P5 STG.E.U16 desc[UR40][R8.64], R114 ;  /* 0x0000007208005986 */ /* 0x0001e2000c101528 */
[----:B----4-:R-:W-:Y:S01]  /*32dc0*/  LEA R4, P5, R11, R2, 0x1 ;  /* 0x000000020b047211 */ /* 0x010fe200078a08ff */
[----:B------:R-:W4:Y:S01]  /*32dd0*/  LDC R12, c[0x0][0x248] ;  /* 0x00009200ff0c7b82 */ /* 0x000f220000000800 */
[-C--:B------:R-:W-:Y:S02]  /*32de0*/  LEA.HI.X.SX32 R7, R7, R0.reuse, 0x1, P4 ;  /* 0x0000000007077211 */ /* 0x080fe400020f0eff */
[----:B------:R-:W-:Y:S01]  /*32df0*/  LEA.HI.X.SX32 R5, R11, R0, 0x1, P5 ;  /* 0x000000000b057211 */ /* 0x000fe200028f0eff */
[----:B-1----:R-:W-:Y:S02]  /*32e00*/  IMAD R11, R14, 0x2, R11 ;  /* 0x000000020e0b7824 */ /* 0x002fe400078e020b */
        /* <DEDUP_REMOVED lines=8> */
[----:B--2---:R-:W-:Y:S01]  /*32e90*/  IMAD R13, R16, 0x2, R11 ;  /* 0x00000002100d7824 */ /* 0x004fe200078e020b */
[----:B------:R-:W-:Y:S01]  /*32ea0*/  ULDC UR4, c[0x0][0x22c] ;  /* 0x00008b0000047ab9 */ /* 0x000fe20000000800 */
[----:B------:R2:W-:Y:S01]  /*32eb0*/  @P6 STG.E.U16 desc[UR40][R8.64], R117 ;  /* 0x0000007508006986 */ /* 0x0005e2000c101528 */
[----:B------:R-:W4:Y:S02]  /*32ec0*/  LDC R16, c[0x0][0x248] ;  /* 0x00009200ff107b82 */ /* 0x000f240000000800 */
[----:B-1----:R-:W-:Y:S02]  /*32ed0*/  LEA R6, P5, R13, R2, 0x1 ;  /* 0x000000020d067211 */ /* 0x002fe400078a08ff */
[----:B------:R-:W-:Y:S01]  /*32ee0*/  ISETP.LT.AND P2, PT, R19, UR4, !P0 ;  /* 0x0000000413007c0c */ /* 0x000fe2000c741270 */
[----:B------:R-:W-:Y:S01]  /*32ef0*/  ULDC UR4, c[0x0][0x22c] ;  /* 0x00008b0000047ab9 */ /* 0x000fe20000000800 */
[----:B------:R-:W4:Y:S01]  /*32f00*/  LDL.LU R19, [R1+0xc6c] ;  /* 0x000c6c0001137983 */ /* 0x000f220000300800 */
[----:B------:R-:W-:-:S05]  /*32f10*/  LEA.HI.X.SX32 R7, R13, R0, 0x1, P5 ;  /* 0x000000000d077211 */ /* 0x000fca00028f0eff */
[----:B------:R1:W-:Y:S01]  /*32f20*/  @P4 STG.E.U16 desc[UR40][R6.64], R118 ;  /* 0x0000007606004986 */ /* 0x0003e2000c101528 */
[----:B------:R-:W-:Y:S01]  /*32f30*/  ISETP.LT.AND P5, PT, R17, UR4, !P0 ;  /* 0x0000000411007c0c */ /* 0x000fe2000c7a1270 */
[----:B------:R-:W-:Y:S02]  /*32f40*/  IMAD R11, R10, 0x2, R13 ;  /* 0x000000020a0b7824 */ /* 0x000fe400078e020d */
[----:B------:R-:W4:Y:S01]  /*32f50*/  LDL.LU R17, [R1+0xc68] ;  /* 0x000c680001117983 */ /* 0x000f220000300800 */
[----:B0-----:R-:W-:Y:S01]  /*32f60*/  PRMT R116, R116, 0x7632, R116 ;  /* 0x0000763274747816 */ /* 0x001fe20000000074 */
[----:B------:R-:W-:Y:S01]  /*32f70*/  ULDC UR4, c[0x0][0x22c] ;  /* 0x00008b0000047ab9 */ /* 0x000fe20000000800 */
[----:B--2---:R-:W-:Y:S01]  /*32f80*/  PRMT R117, R117, 0x7632, R117 ;  /* 0x0000763275757816 */ /* 0x004fe20000000075 */
[----:B------:R-:W0:Y:S01]  /*32f90*/  LDC R10, c[0x0][0x248] ;  /* 0x00009200ff0a7b82 */ /* 0x000e220000000800 */
[----:B---3--:R-:W-:Y:S01]  /*32fa0*/  ISETP.LT.AND P4, PT, R15, UR5, !P0 ;  /* 0x000000050f007c0c */ /* 0x008fe2000c781270 */
[----:B------:R-:W-:Y:S01]  /*32fb0*/  ULDC UR5, c[0x0][0x22c] ;  /* 0x00008b0000057ab9 */ /* 0x000fe20000000800 */
[----:B------:R-:W2:Y:S01]  /*32fc0*/  LDL.LU R15, [R1+0xc64] ;  /* 0x000c6400010f7983 */ /* 0x000ea20000300800 */
[----:B------:R-:W-:-:S04]  /*32fd0*/  LEA R4, P6, R11, R2, 0x1 ;  /* 0x000000020b047211 */ /* 0x000fc800078c08ff */
[----:B------:R-:W-:Y:S01]  /*32fe0*/  LEA.HI.X.SX32 R5, R11, R0, 0x1, P6 ;  /* 0x000000000b057211 */ /* 0x000fe200030f0eff */
[----:B----4-:R-:W-:Y:S01]  /*32ff0*/  IMAD R11, R12, 0x2, R11 ;  /* 0x000000020c0b7824 */ /* 0x010fe200078e020b */
[----:B------:R-:W-:Y:S01]  /*33000*/  ISETP.LT.AND P6, PT, R18, UR4, !P0 ;  /* 0x0000000412007c0c */ /* 0x000fe2000c7c1270 */
[----:B------:R-:W-:Y:S01]  /*33010*/  ULDC UR4, c[0x0][0x22c] ;  /* 0x00008b0000047ab9 */ /* 0x000fe20000000800 */
[----:B------:R-:W3:Y:S01]  /*33020*/  LDL.LU R18, [R1+0xc60] ;  /* 0x000c600001127983 */ /* 0x000ee20000300800 */
[----:B-1----:R-:W-:Y:S01]  /*33030*/  IMAD R7, R14, 0x2, R11 ;  /* 0x000000020e077824 */ /* 0x002fe200078e020b */
[----:B------:R-:W1:Y:S02]  /*33040*/  LDC R12, c[0x0][0x248] ;  /* 0x00009200ff0c7b82 */ /* 0x000e640000000800 */
[----:B------:R4:W-:Y:S01]  /*33050*/  @P3 STG.E.U16 desc[UR40][R4.64], R119 ;  /* 0x0000007704003986 */ /* 0x0009e2000c101528 */
[----:B------:R-:W-:-:S03]  /*33060*/  LEA R8, P3, R11, R2, 0x1 ;  /* 0x000000020b087211 */ /* 0x000fc600078608ff */
[----:B------:R-:W3:Y:S01]  /*33070*/  LDL.LU R13, [R1+0xc5c] ;  /* 0x000c5c00010d7983 */ /* 0x000ee20000300800 */
[----:B------:R-:W-:Y:S01]  /*33080*/  LEA.HI.X.SX32 R9, R11, R0, 0x1, P3 ;  /* 0x000000000b097211 */ /* 0x000fe200018f0eff */
[----:B------:R-:W-:Y:S01]  /*33090*/  IMAD R11, R16, 0x2, R7 ;  /* 0x00000002100b7824 */ /* 0x000fe200078e0207 */
[C---:B------:R-:W-:Y:S01]  /*330a0*/  LEA R6, P3, R7.reuse, R2, 0x1 ;  /* 0x0000000207067211 */ /* 0x040fe200078608ff */
[----:B------:R-:W1:Y:S03]  /*330b0*/  LDC R14, c[0x0][0x248] ;  /* 0x00009200ff0e7b82 */ /* 0x000e660000000800 */
[----:B------:R-:W-:Y:S01]  /*330c0*/  LEA.HI.X.SX32 R7, R7, R0, 0x1, P3 ;  /* 0x0000000007077211 */ /* 0x000fe200018f0eff */
[----:B------:R-:W-:Y:S01]  /*330d0*/  @P2 STG.E.U16 desc[UR40][R8.64], R116 ;  /* 0x0000007408002986 */ /* 0x000fe2000c101528 */
[C---:B----4-:R-:W-:Y:S02]  /*330e0*/  LEA R4, P3, R11.reuse, R2, 0x1 ;  /* 0x000000020b047211 */ /* 0x050fe400078608ff */
[----:B------:R-:W-:Y:S01]  /*330f0*/  PRMT R118, R118, 0x7632, R118 ;  /* 0x0000763276767816 */ /* 0x000fe20000000076 */
[----:B------:R-:W4:Y:S01]  /*33100*/  LDC R16, c[0x0][0x248] ;  /* 0x00009200ff107b82 */ /* 0x000f220000000800 */
[----:B------:R-:W-:-:S02]  /*33110*/  LEA.HI.X.SX32 R5, R11, R0, 0x1, P3 ;  /* 0x000000000b057211 */ /* 0x000fc400018f0eff */
[----:B------:R-:W-:Y:S01]  /*33120*/  ISETP.LT.AND P2, PT, R19, UR4, !P0 ;  /* 0x0000000413007c0c */ /* 0x000fe2000c741270 */
[----:B------:R-:W-:Y:S01]  /*33130*/  ULDC UR4, c[0x0][0x22c] ;  /* 0x00008b0000047ab9 */ /* 0x000fe20000000800 */
[----:B------:R1:W-:Y:S01]  /*33140*/  @P5 STG.E.U16 desc[UR40][R6.64], R117 ;  /* 0x0000007506005986 */ /* 0x0003e2000c101528 */
[----:B------:R-:W-:Y:S01]  /*33150*/  ISETP.LT.AND P3, PT, R17, UR4, !P0 ;  /* 0x0000000411007c0c */ /* 0x000fe2000c761270 */
[----:B------:R-:W-:Y:S02]  /*33160*/  ULDC UR4, c[0x0][0x22c] ;  /* 0x00008b0000047ab9 */ /* 0x000fe40000000800 */
[----:B------:R-:W4:Y:S04]  /*33170*/  LDL.LU R17, [R1+0xc58] ;  /* 0x000c580001117983 */ /* 0x000f280000300800 */
[----:B------:R-:W4:Y:S01]  /*33180*/  LDL.LU R20, [R1+0xc54] ;  /* 0x000c540001147983 */ /* 0x000f220000300800 */
[----:B--2---:R-:W-:Y:S01]  /*33190*/  ISETP.LT.AND P5, PT, R15, UR4, !P0 ;  /* 0x000000040f007c0c */ /* 0x004fe2000c7a1270 */
[----:B0-----:R-:W-:-:S02]  /*331a0*/  IMAD R11, R10, 0x2, R11 ;  /* 0x000000020a0b7824 */ /* 0x001fc400078e020b */
[----:B------:R-:W2:Y:S01]  /*331b0*/  LDL.LU R15, [R1+0xc50] ;  /* 0x000c5000010f7983 */ /* 0x000ea20000300800 */
[----:B------:R-:W0:Y:S01]  /*331c0*/  LDC R10, c[0x0][0x248] ;  /* 0x00009200ff0a7b82 */ /* 0x000e220000000800 */
[----:B------:R-:W-:Y:S01]  /*331d0*/  PRMT R119, R119, 0x7632, R119 ;  /* 0x0000763277777816 */ /* 0x000fe20000000077 */
[----:B-1----:R-:W-:Y:S01]  /*331e0*/  IMAD R7, R12, 0x2, R11 ;  /* 0x000000020c077824 */ /* 0x002fe200078e020b */
[----:B------:R1:W-:Y:S01]  /*331f0*/  @P6 STG.E.U16 desc[UR40][R4.64], R118 ;  /* 0x0000007604006986 */ /* 0x0003e2000c101528 */
[C---:B------:R-:W-:Y:S01]  /*33200*/  LEA R8, P6, R11.reuse, R2, 0x1 ;  /* 0x000000020b087211 */ /* 0x040fe200078c08ff */
[----:B------:R-:W-:Y:S02]  /*33210*/  ULDC UR4, c[0x0][0x22c] ;  /* 0x00008b0000047ab9 */ /* 0x000fe40000000800 */
[----:B------:R-:W2:Y:S01]  /*33220*/  LDL.LU R19, [R1+0xc4c] ;  /* 0x000c4c0001137983 */ /* 0x000ea20000300800 */
[----:B------:R-:W-:Y:S01]  /*33230*/  LEA.HI.X.SX32 R9, R11, R0, 0x1, P6 ;  /* 0x000000000b097211 */ /* 0x000fe200030f0eff */
[----:B------:R-:W-:Y:S01]  /*33240*/  IMAD R11, R14, 0x2, R7 ;  /* 0x000000020e0b7824 */ /* 0x000fe200078e0207 */
[C---:B------:R-:W-:Y:S01]  /*33250*/  LEA R6, P6, R7.reuse, R2, 0x1 ;  /* 0x0000000207067211 */ /* 0x040fe200078c08ff */
[----:B------:R-:W2:Y:S03]  /*33260*/  LDC R12, c[0x0][0x248] ;  /* 0x00009200ff0c7b82 */ /* 0x000ea60000000800 */
[----:B------:R-:W-:-:S02]  /*33270*/  LEA.HI.X.SX32 R7, R7, R0, 0x1, P6 ;  /* 0x0000000007077211 */ /* 0x000fc400030f0eff */
[C---:B-1----:R-:W-:Y:S01]  /*33280*/  LEA R4, P6, R11.reuse, R2, 0x1 ;  /* 0x000000020b047211 */ /* 0x042fe200078c08ff */
[----:B------:R1:W-:Y:S01]  /*33290*/  @P4 STG.E.U16 desc[UR40][R8.64], R119 ;  /* 0x0000007708004986 */ /* 0x0003e2000c101528 */
[----:B---3--:R-:W-:Y:S01]  /*332a0*/  ISETP.LT.AND P4, PT, R18, UR4, !P0 ;  /* 0x0000000412007c0c */ /* 0x008fe2000c781270 */
[----:B------:R-:W-:Y:S01]  /*332b0*/  ULDC UR4, c[0x0][0x22c] ;  /* 0x00008b0000047ab9 */ /* 0x000fe20000000800 */
[----:B------:R-:W-:Y:S01]  /*332c0*/  LEA.HI.X.SX32 R5, R11, R0, 0x1, P6 ;  /* 0x000000000b057211 */ /* 0x000fe200030f0eff */
[----:B------:R3:W-:Y:S01]  /*332d0*/  @P2 STG.E.U16 desc[UR40][R6.64], R120 ;  /* 0x0000007806002986 */ /* 0x0007e2000c101528 */
[----:B------:R-:W-:Y:S01]  /*332e0*/  ISETP.LT.AND P2, PT, R13, UR4, !P0 ;  /* 0x000000040d007c0c */ /* 0x000fe2000c741270 */
[----:B------:R-:W-:Y:S01]  /*332f0*/  ULDC UR4, c[0x0][0x22c] ;  /* 0x00008b0000047ab9 */ /* 0x000fe20000000800 */
[----:B------:R-:W3:Y:S01]  /*33300*/  LDC R14, c[0x0][0x248] ;  /* 0x00009200ff0e7b82 */ /* 0x000ee20000000800 */
[----:B------:R3:W-:Y:S01]  /*33310*/  @P3 STG.E.U16 desc[UR40][R4.64], R121 ;  /* 0x0000007904003986 */ /* 0x0007e2000c101528 */
[----:B0-----:R-:W-:-:S04]  /*33320*/  IMAD R11, R10, 0x2, R11 ;  /* 0x000000020a0b7824 */ /* 0x001fc800078e020b */
[----:B----4-:R-:W-:Y:S01]  /*33330*/  IMAD R13, R16, 0x2, R11 ;  /* 0x00000002100d7824 */ /* 0x010fe200078e020b */
[C---:B-1----:R-:W-:Y:S01]  /*33340*/  LEA R8, P6, R11.reuse, R2, 0x1 ;  /* 0x000000020b087211 */ /* 0x042fe200078c08ff */
[----:B------:R-:W0:Y:S03]  /*33350*/  LDC R16, c[0x0][0x248] ;  /* 0x00009200ff107b82 */ /* 0x000e260000000800 */
[----:B------:R-:W-:Y:S02]  /*33360*/  LEA.HI.X.SX32 R9, R11, R0, 0x1, P6 ;  /* 0x000000000b097211 */ /* 0x000fe400030f0eff */
[----:B------:R-:W-:-:S03]  /*33370*/  LEA R10, P6, R13, R2, 0x1 ;  /* 0x000000020d0a7211 */ /* 0x000fc600078c08ff */
[----:B------:R-:W1:Y:S01]  /*33380*/  LDC R18, c[0x0][0x248] ;  /* 0x00009200ff127b82 */ /* 0x000e620000000800 */
[----:B------:R-:W-:Y:S01]  /*33390*/  LEA.HI.X.SX32 R11, R13, R0, 0x1, P6 ;  /* 0x000000000d0b7211 */ /* 0x000fe200030f0eff */
[----:B------:R4:W-:Y:S04]  /*333a0*/  @P5 STG.E.U16 desc[UR40][R8.64], R122 ;  /* 0x0000007a08005986 */ /* 0x0009e8000c101528 */
[----:B------:R1:W-:Y:S01]  /*333b0*/  @P4 STG.E.U16 desc[UR40][R10.64], R123 ;  /* 0x0000007b0a004986 */ /* 0x0003e2000c101528 */
[----:B------:R-:W-:Y:S01]  /*333c0*/  ISETP.LT.AND P3, PT, R17, UR4, !P0 ;  /* 0x0000000411007c0c */ /* 0x000fe2000c761270 */
[----:B------:R-:W-:Y:S02]  /*333d0*/  ULDC UR4, c[0x0][0x22c] ;  /* 0x00008b0000047ab9 */ /* 0x000fe40000000800 */
[----:B------:R-:W4:Y:S01]  /*333e0*/  LDL.LU R17, [R1+0xc48] ;  /* 0x000c480001117983 */ /* 0x000f220000300800 */
[----:B------:R-:W-:Y:S01]  /*333f0*/  ISETP.LT.AND P5, PT, R20, UR4, !P0 ;  /* 0x0000000414007c0c */ /* 0x000fe2000c7a1270 */
[----:B------:R-:W-:-:S02]  /*33400*/  ULDC UR4, c[0x0][0x22c] ;  /* 0x00008b0000047ab9 */ /* 0x000fc40000000800 */
[----:B------:R-:W4:Y:S01]  /*33410*/  LDL.LU R20, [R1+0xc44] ;  /* 0x000c440001147983 */ /* 0x000f220000300800 */
[----:B--2---:R-:W-:Y:S01]  /*33420*/  ISETP.LT.AND P4, PT, R15, UR4, !P0 ;  /* 0x000000040f007c0c */ /* 0x004fe2000c781270 */
[----:B---3--:R-:W-:Y:S02]  /*33430*/  IMAD R7, R12, 0x2, R13 ;  /* 0x000000020c077824 */ /* 0x008fe400078e020d */
[----:B------:R-:W2:Y:S01]  /*33440*/  LDL.LU R15, [R1+0xc40] ;  /* 0x000c4000010f7983 */ /* 0x000ea20000300800 */
[----:B------:R-:W3:Y:S01]  /*33450*/  LDC R12, c[0x0][0x248] ;  /* 0x00009200ff0c7b82 */ /* 0x000ee20000000800 */
[----:B------:R-:W-:Y:S01]  /*33460*/  PRMT R120, R120, 0x7632, R120 ;  /* 0x0000763278787816 */ /* 0x000fe20000000078 */
[----:B------:R-:W-:Y:S01]  /*33470*/  ULDC UR4, c[0x0][0x22c] ;  /* 0x00008b0000047ab9 */ /* 0x000fe20000000800 */
[----:B------:R-:W2:Y:S01]  /*33480*/  LDL.LU R21, [R1+0xc3c] ;  /* 0x000c3c0001157983 */ /* 0x000ea20000300800 */
[----:B------:R-:W-:Y:S01]  /*33490*/  LEA R4, P6, R7, R2, 0x1 ;  /* 0x0000000207047211 */ /* 0x000fe200078c08ff */
[----:B------:R-:W-:-:S03]  /*334a0*/  IMAD R13, R14, 0x2, R7 ;  /* 0x000000020e0d7824 */ /* 0x000fc600078e0207 */
[----:B------:R-:W-:Y:S01]  /*334b0*/  LEA.HI.X.SX32 R5, R7, R0, 0x1, P6 ;  /* 0x0000000007057211 */ /* 0x000fe200030f0eff */
[----:B------:R-:W3:Y:S01]  /*334c0*/  LDC R14, c[0x0][0x248] ;  /* 0x00009200ff0e7b82 */ /* 0x000ee20000000800 */
[----:B------:R-:W-:Y:S02]  /*334d0*/  LEA R6, P6, R13, R2, 0x1 ;  /* 0x000000020d067211 */ /* 0x000fe400078c08ff */
[----:B------:R-:W-:Y:S02]  /*334e0*/  PRMT R121, R121, 0x7632, R121 ;  /* 0x0000763279797816 */ /* 0x000fe40000000079 */
[----:B------:R-:W-:Y:S01]  /*334f0*/  LEA.HI.X.SX32 R7, R13, R0, 0x1, P6 ;  /* 0x000000000d077211 */ /* 0x000fe200030f0eff */
[----:B0-----:R-:W-:Y:S01]  /*33500*/  IMAD R13, R16, 0x2, R13 ;  /* 0x00000002100d7824 */ /* 0x001fe200078e020d */
[----:B------:R0:W-:Y:S01]  /*33510*/  @P2 STG.E.U16 desc[UR40][R4.64], R120 ;  /* 0x0000007804002986 */ /* 0x0001e2000c101528 */
[----:B------:R-:W-:Y:S01]  /*33520*/  ISETP.LT.AND P2, PT, R19, UR4, !P0 ;  /* 0x0000000413007c0c */ /* 0x000fe2000c741270 */
[----:B------:R-:W-:Y:S01]  /*33530*/  ULDC UR4, c[0x0][0x22c] ;  /* 0x00008b0000047ab9 */ /* 0x000fe20000000800 */
[----:B----4-:R-:W-:Y:S01]  /*33540*/  PRMT R122, R122, 0x7632, R122 ;  /* 0x000076327a7a7816 */ /* 0x010fe2000000007a */
[----:B------:R4:W-:Y:S01]  /*33550*/  @P3 STG.E.U16 desc[UR40][R6.64], R121 ;  /* 0x0000007906003986 */ /* 0x0009e2000c101528 */
[----:B------:R-:W-:Y:S01]  /*33560*/  LEA R8, P3, R13, R2, 0x1 ;  /* 0x000000020d087211 */ /* 0x000fe200078608ff */
[----:B-1----:R-:W-:Y:S01]  /*33570*/  IMAD R11, R18, 0x2, R13 ;  /* 0x00000002120b7824 */ /* 0x002fe200078e020d */
[----:B------:R-:W-:Y:S01]  /*33580*/  PRMT R123, R123, 0x7632, R123 ;  /* 0x000076327b7b7816 */ /* 0x000fe2000000007b */
[----:B------:R-:W2:Y:S01]  /*33590*/  LDL.LU R19, [R1+0xc38] ;  /* 0x000c380001137983 */ /* 0x000ea20000300800 */
[----:B------:R-:W-:Y:S01]  /*335a0*/  LEA.HI.X.SX32 R9, R13, R0, 0x1, P3 ;  /* 0x000000000d097211 */ /* 0x000fe200018f0eff */
[----:B------:R-:W1:Y:S01]  /*335b0*/  LDC R16, c[0x0][0x248] ;  /* 0x00009200ff107b82 */ /* 0x000e620000000800 */
[----:B0-----:R-:W-:-:S04]  /*335c0*/  LEA R4, P6, R11, R2, 0x1 ;  /* 0x000000020b047211 */ /* 0x001fc800078c08ff */
[----:B------:R-:W-:Y:S01]  /*335d0*/  LEA.HI.X.SX32 R5, R11, R0, 0x1, P6 ;  /* 0x000000000b057211 */ /* 0x000fe200030f0eff */
[----:B---3--:R-:W-:Y:S01]  /*335e0*/  IMAD R11, R12, 0x2, R11 ;  /* 0x000000020c0b7824 */ /* 0x008fe200078e020b */
[----:B------:R-:W-:Y:S01]  /*335f0*/  @P5 STG.E.U16 desc[UR40][R8.64], R122 ;  /* 0x0000007a08005986 */ /* 0x000fe2000c101528 */
[----:B------:R-:W0:Y:S02]  /*33600*/  LDC R18, c[0x0][0x248] ;  /* 0x00009200ff127b82 */ /* 0x000e240000000800 */
[----:B------:R-:W-:Y:S01]  /*33610*/  IMAD R13, R14, 0x2, R11 ;  /* 0x000000020e0d7824 */ /* 0x000fe200078e020b */
[----:B------:R3:W-:Y:S01]  /*33620*/  @P4 STG.E.U16 desc[UR40][R4.64], R123 ;  /* 0x0000007b04004986 */ /* 0x0007e2000c101528 */
[----:B----4-:R-:W-:-:S03]  /*33630*/  LEA R6, P4, R11, R2, 0x1 ;  /* 0x000000020b067211 */ /* 0x010fc600078808ff */
[----:B------:R-:W-:Y:S01]  /*33640*/  LEA R10, P6, R13, R2, 0x1 ;  /* 0x000000020d0a7211 */ /* 0x000fe200078c08ff */
[----:B------:R-:W4:Y:S01]  /*33650*/  LDC R12, c[0x0][0x248] ;  /* 0x00009200ff0c7b82 */ /* 0x000f220000000800 */
[-C--:B------:R-:W-:Y:S02]  /*33660*/  LEA.HI.X.SX32 R7, R11, R0.reuse, 0x1, P4 ;  /* 0x000000000b077211 */ /* 0x080fe400020f0eff */
[----:B------:R-:W-:-:S03]  /*33670*/  LEA.HI.X.SX32 R11, R13, R0, 0x1, P6 ;  /* 0x000000000d0b7211 */ /* 0x000fc600030f0eff */
[----:B------:R3:W-:Y:S01]  /*33680*/  @P2 STG.E.U16 desc[UR40][R6.64], R124 ;  /* 0x0000007c06002986 */ /* 0x0007e2000c101528 */
[----:B------:R-:W-:Y:S01]  /*33690*/  ISETP.LT.AND P3, PT, R17, UR4, !P0 ;  /* 0x0000000411007c0c */ /* 0x000fe2000c761270 */
[----:B------:R-:W-:Y:S02]  /*336a0*/  ULDC UR4, c[0x0][0x22c] ;  /* 0x00008b0000047ab9 */ /* 0x000fe40000000800 */
[----:B------:R-:W4:Y:S01]  /*336b0*/  LDL.LU R17, [R1+0xc34] ;  /* 0x000c340001117983 */ /* 0x000f220000300800 */
[----:B------:R-:W4:Y:S03]  /*336c0*/  LDC R14, c[0x0][0x248] ;  /* 0x00009200ff0e7b82 */ /* 0x000f260000000800 */
[----:B------:R-:W4:Y:S01]  /*336d0*/  LDL.LU R22, [R1+0xc30] ;  /* 0x000c300001167983 */ /* 0x000f220000300800 */
[----:B------:R-:W-:Y:S01]  /*336e0*/  ISETP.LT.AND P5, PT, R20, UR4, !P0 ;  /* 0x0000000414007c0c */ /* 0x000fe2000c7a1270 */
[----:B------:R-:W-:-:S02]  /*336f0*/  ULDC UR4, c[0x0][0x22c] ;  /* 0x00008b0000047ab9 */ /* 0x000fc40000000800 */
[----:B------:R-:W4:Y:S01]  /*33700*/  LDL.LU R23, [R1+0xc2c] ;  /* 0x000c2c0001177983 */ /* 0x000f220000300800 */
[----:B-1----:R-:W-:Y:S01]  /*33710*/  IMAD R13, R16, 0x2, R13 ;  /* 0x00000002100d7824 */ /* 0x002fe200078e020d */
[----:B--2---:R-:W-:Y:S01]  /*33720*/  ISETP.LT.AND P4, PT, R15, UR5, !P0 ;  /* 0x000000050f007c0c */ /* 0x004fe2000c781270 */
[----:B------:R-:W-:Y:S01]  /*33730*/  ULDC UR5, c[0x0][0x22c] ;  /* 0x00008b0000057ab9 */ /* 0x000fe20000000800 */
[----:B------:R1:W-:Y:S01]  /*33740*/  @P3 STG.E.U16 desc[UR40][R10.64], R125 ;  /* 0x0000007d0a003986 */ /* 0x0003e2000c101528 */
[----:B------:R-:W-:Y:S01]  /*33750*/  ISETP.LT.AND P3, PT, R21, UR4, !P0 ;  /* 0x0000000415007c0c */ /* 0x000fe2000c761270 */
[----:B0-----:R-:W-:Y:S01]  /*33760*/  IMAD R15, R18, 0x2, R13 ;  /* 0x00000002120f7824 */ /* 0x001fe200078e020d */
[-C--:B---3--:R-:W-:Y:S01]  /*33770*/  LEA R4, P2, R13, R2.reuse, 0x1 ;  /* 0x000000020d047211 */ /* 0x088fe200078408ff */
[----:B------:R-:W2:Y:S01]  /*33780*/  LDL.LU R21, [R1+0xc28] ;  /* 0x000c280001157983 */ /* 0x000ea20000300800 */
[----:B------:R-:W-:Y:S01]  /*33790*/  ULDC UR4, c[0x0][0x22c] ;  /* 0x00008b0000047ab9 */ /* 0x000fe20000000800 */
[----:B------:R-:W-:Y:S01]  /*337a0*/  PRMT R124, R124, 0x7632, R124 ;  /* 0x000076327c7c7816 */ /* 0x000fe2000000007c */
[----:B------:R-:W0:Y:S01]  /*337b0*/  LDC R20, c[0x0][0x248] ;  /* 0x00009200ff147b82 */ /* 0x000e220000000800 */
[----:B------:R-:W-:Y:S01]  /*337c0*/  LEA R8, P6, R15, R2, 0x1 ;  /* 0x000000020f087211 */ /* 0x000fe200078c08ff */
[----:B------:R-:W3:Y:S01]  /*337d0*/  LDL.LU R24, [R1+0xc24] ;  /* 0x000c240001187983 */ /* 0x000ee20000300800 */
[----:B------:R-:W-:-:S02]  /*337e0*/  LEA.HI.X.SX32 R5, R13, R0, 0x1, P2 ;  /* 0x000000000d057211 */ /* 0x000fc400010f0eff */
[----:B------:R-:W-:Y:S01]  /*337f0*/  LEA.HI.X.SX32 R9, R15, R0, 0x1, P6 ;  /* 0x000000000f097211 */ /* 0x000fe200030f0eff */
[----:B----4-:R-:W-:Y:S02]  /*33800*/  IMAD R15, R12, 0x2, R15 ;  /* 0x000000020c0f7824 */ /* 0x010fe400078e020f */
[----:B------:R4:W-:Y:S01]  /*33810*/  @P5 STG.E.U16 desc[UR40][R4.64], R126 ;  /* 0x0000007e04005986 */ /* 0x0009e2000c101528 */
[----:B-1----:R-:W-:Y:S01]  /*33820*/  PRMT R125, R125, 0x7632, R125 ;  /* 0x000076327d7d7816 */ /* 0x002fe2000000007d */
[----:B------:R-:W1:Y:S02]  /*33830*/  LDC R10, c[0x0][0x248] ;  /* 0x00009200ff0a7b82 */ /* 0x000e640000000800 */
[----:B------:R2:W-:Y:S01]  /*33840*/  @P4 STG.E.U16 desc[UR40][R8.64], R127 ;  /* 0x0000007f08004986 */ /* 0x0005e2000c101528 */
[----:B------:R-:W-:-:S04]  /*33850*/  LEA R6, P4, R15, R2, 0x1 ;  /* 0x000000020f067211 */ /* 0x000fc800078808ff */
[----:B------:R-:W-:Y:S01]  /*33860*/  LEA.HI.X.SX32 R7, R15, R0, 0x1, P4 ;  /* 0x000000000f077211 */ /* 0x000fe200020f0eff */
[----:B------:R-:W-:Y:S01]  /*33870*/  IMAD R11, R14, 0x2, R15 ;  /* 0x000000020e0b7824 */ /* 0x000fe200078e020f */
[----:B------:R-:W-:Y:S01]  /*33880*/  ISETP.LT.AND P2, PT, R19, UR5, !P0 ;  /* 0x0000000513007c0c */ /* 0x000fe2000c741270 */
[----:B------:R-:W1:Y:S03]  /*33890*/  LDC R12, c[0x0][0x248] ;  /* 0x00009200ff0c7b82 */ /* 0x000e660000000800 */
[C---:B----4-:R-:W-:Y:S01]  /*338a0*/  LEA R4, P6, R11.reuse, R2, 0x1 ;  /* 0x000000020b047211 */ /* 0x050fe200078c08ff */
[----:B------:R-:W-:Y:S03]  /*338b0*/  @P3 STG.E.U16 desc[UR40][R6.64], R124 ;  /* 0x0000007c06003986 */ /* 0x000fe6000c101528 */
[----:B------:R-:W-:Y:S01]  /*338c0*/  LEA.HI.X.SX32 R5, R11, R0, 0x1, P6 ;  /* 0x000000000b057211 */ /* 0x000fe200030f0eff */
[----:B------:R-:W4:Y:S04]  /*338d0*/  LDC R14, c[0x0][0x248] ;  /* 0x00009200ff0e7b82 */ /* 0x000f280000000800 */
[----:B------:R-:W-:Y:S01]  /*338e0*/  @P2 STG.E.U16 desc[UR40][R4.64], R125 ;  /* 0x0000007d04002986 */ /* 0x000fe2000c101528 */
[----:B------:R-:W-:Y:S01]  /*338f0*/  ISETP.LT.AND P5, PT, R17, UR4, !P0 ;  /* 0x0000000411007c0c */ /* 0x000fe2000c7a1270 */
[----:B------:R-:W-:Y:S01]  /*33900*/  ULDC UR4, c[0x0][0x22c] ;  /* 0x00008b0000047ab9 */ /* 0x000fe20000000800 */
[----:B0-----:R-:W-:Y:S01]  /*33910*/  IMAD R13, R20, 0x2, R11 ;  /* 0x00000002140d7824 */ /* 0x001fe200078e020b */
[----:B------:R0:W3:Y:S01]  /*33920*/  LDS.128 R16, [R3+UR7] ;  /* 0x0000000703107984 */ /* 0x0000e20008000c00 */
[----:B------:R-:W-:Y:S01]  /*33930*/  ISETP.LT.AND P4, PT, R22, UR4, !P0 ;  /* 0x0000000416007c0c */ /* 0x000fe2000c781270 */
[----:B------:R-:W-:Y:S01]  /*33940*/  ULDC UR4, c[0x0][0x22c] ;  /* 0x00008b0000047ab9 */ /* 0x000fe20000000800 */
[----:B------:R-:W-:Y:S01]  /*33950*/  PRMT R126, R126, 0x7632, R126 ;  /* 0x000076327e7e7816 */ /* 0x000fe2000000007e */
[----:B------:R-:W3:Y:S01]  /*33960*/  LDL.LU R22, [R1+0xc20] ;  /* 0x000c200001167983 */ /* 0x000ee20000300800 */
[----:B------:R-:W-:Y:S01]  /*33970*/  ISETP.LT.AND P3, PT, R23, UR4, !P0 ;  /* 0x0000000417007c0c */ /* 0x000fe2000c761270 */
[----:B------:R-:W-:Y:S01]  /*33980*/  ULDC UR4, c[0x0][0x22c] ;  /* 0x00008b0000047ab9 */ /* 0x000fe20000000800 */
[----:B------:R-:W3:Y:S01]  /*33990*/  LDC R20, c[0x0][0x248] ;  /* 0x00009200ff147b82 */ /* 0x000ee20000000800 */
[----:B------:R-:W3:Y:S01]  /*339a0*/  LDL.LU R23, [R1+0xc1c] ;  /* 0x000c1c0001177983 */ /* 0x000ee20000300800 */
[----:B--2---:R-:W-:Y:S01]  /*339b0*/  ISETP.LT.AND P2, PT, R21, UR4, !P0 ;  /* 0x0000000415007c0c */ /* 0x004fe2000c741270 */
[----:B------:R-:W-:-:S02]  /*339c0*/  ULDC UR4, c[0x0][0x22c] ;  /* 0x00008b0000047ab9 */ /* 0x000fc40000000800 */
[----:B------:R-:W2:Y:S04]  /*339d0*/  LDL.LU R21, [R1+0xc18] ;  /* 0x000c180001157983 */ /* 0x000ea80000300800 */
[----:B------:R-:W2:Y:S01]  /*339e0*/  LDL.LU R15, [R1+0xc14] ;  /* 0x000c1400010f7983 */ /* 0x000ea20000300800 */
[----:B------:R-:W-:-:S04]  /*339f0*/  LEA R8, P6, R13, R2, 0x1 ;  /* 0x000000020d087211 */ /* 0x000fc800078c08ff */
[----:B------:R-:W-:Y:S01]  /*33a00*/  LEA.HI.X.SX32 R9, R13, R0, 0x1, P6 ;  /* 0x000000000d097211 */ /* 0x000fe200030f0eff */
[----:B-1----:R-:W-:Y:S02]  /*33a10*/  IMAD R13, R10, 0x2, R13 ;  /* 0x000000020a0d7824 */ /* 0x002fe400078e020d */
[----:B------:R-:W1:Y:S02]  /*33a20*/  LDC R10, c[0x0][0x248] ;  /* 0x00009200ff0a7b82 */ /* 0x000e640000000800 */
[----:B0-----:R-:W-:Y:S01]  /*33a30*/  IMAD R3, R12, 0x2, R13 ;  /* 0x000000020c037824 */ /* 0x001fe200078e020d */
[----:B------:R-:W-:-:S05]  /*33a40*/  LEA R6, P6, R13, R2, 0x1 ;  /* 0x000000020d067211 */ /* 0x000fca00078c08ff */
[----:B------:R-:W0:Y:S01]  /*33a50*/  LDC R12, c[0x0][0x248] ;  /* 0x00009200ff0c7b82 */ /* 0x000e220000000800 */
[----:B------:R-:W-:Y:S02]  /*33a60*/  LEA.HI.X.SX32 R7, R13, R0, 0x1, P6 ;  /* 0x000000000d077211 */ /* 0x000fe400030f0eff */
[----:B------:R-:W-:Y:S02]  /*33a70*/  LEA R4, P6, R3, R2, 0x1 ;  /* 0x0000000203047211 */ /* 0x000fe400078c08ff */
[----:B------:R-:W-:Y:S01]  /*33a80*/  PRMT R127, R127, 0x7632, R127 ;  /* 0x000076327f7f7816 */ /* 0x000fe2000000007f */
[----:B------:R1:W-:Y:S01]  /*33a90*/  @P5 STG.E.U16 desc[UR40][R8.64], R126 ;  /* 0x0000007e08005986 */ /* 0x0003e2000c101528 */
[----:B------:R-:W-:Y:S01]  /*33aa0*/  LEA.HI.X.SX32 R5, R3, R0, 0x1, P6 ;  /* 0x0000000003057211 */ /* 0x000fe200030f0eff */
[----:B----4-:R-:W-:Y:S01]  /*33ab0*/  IMAD R3, R14, 0x2, R3 ;  /* 0x000000020e037824 */ /* 0x010fe200078e0203 */
[----:B---3--:R-:W-:Y:S01]  /*33ac0*/  ISETP.LT.AND P5, PT, R24, UR4, !P0 ;  /* 0x0000000418007c0c */ /* 0x008fe2000c7a1270 */
[----:B------:R-:W3:Y:S01]  /*33ad0*/  LDC R14, c[0x0][0x248] ;  /* 0x00009200ff0e7b82 */ /* 0x000ee20000000800 */
[----:B------:R-:W-:Y:S01]  /*33ae0*/  ULDC UR4, c[0x0][0x22c] ;  /* 0x00008b0000047ab9 */ /* 0x000fe20000000800 */
[----:B------:R4:W-:Y:S01]  /*33af0*/  @P4 STG.E.U16 desc[UR40][R6.64], R127 ;  /* 0x0000007f06004986 */ /* 0x0009e2000c101528 */
[----:B-1----:R-:W-:Y:S01]  /*33b00*/  IMAD R11, R10, 0x2, R3 ;  /* 0x000000020a0b7824 */ /* 0x002fe200078e0203 */
[----:B------:R-:W-:-:S04]  /*33b10*/  LEA R8, P6, R3, R2, 0x1 ;  /* 0x0000000203087211 */ /* 0x000fc800078c08ff */
[----:B------:R-:W1:Y:S01]  /*33b20*/  LDC R24, c[0x0][0x248] ;  /* 0x00009200ff187b82 */ /* 0x000e620000000800 */
[----:B------:R-:W-:Y:S02]  /*33b30*/  LEA.HI.X.SX32 R9, R3, R0, 0x1, P6 ;  /* 0x0000000003097211 */ /* 0x000fe400030f0eff */
[C---:B----4-:R-:W-:Y:S01]  /*33b40*/  LEA R6, P6, R11.reuse, R2, 0x1 ;  /* 0x000000020b067211 */ /* 0x050fe200078c08ff */
[----:B0-----:R-:W-:Y:S01]  /*33b50*/  IMAD R3, R12, 0x2, R11 ;  /* 0x000000020c037824 */ /* 0x001fe200078e020b */
[----:B------:R0:W-:Y:S02]  /*33b60*/  @P3 STG.E.U16 desc[UR40][R4.64], R16 ;  /* 0x0000001004003986 */ /* 0x0001e4000c101528 */
[----:B------:R-:W-:Y:S01]  /*33b70*/  LEA.HI.X.SX32 R7, R11, R0, 0x1, P6 ;  /* 0x000000000b077211 */ /* 0x000fe200030f0eff */
[----:B------:R-:W-:Y:S01]  /*33b80*/  IMAD R11, R20, 0x2, R3 ;  /* 0x00000002140b7824 */ /* 0x000fe200078e0203 */
[----:B------:R4:W-:Y:S04]  /*33b90*/  @P2 STG.E.U16 desc[UR40][R8.64], R17 ;  /* 0x0000001108002986 */ /* 0x0009e8000c101528 */
[----:B------:R4:W-:Y:S01]  /*33ba0*/  @P5 STG.E.U16 desc[UR40][R6.64], R18 ;  /* 0x0000001206005986 */ /* 0x0009e2000c101528 */
[----:B0-----:R-:W-:-:S02]  /*33bb0*/  LEA R4, P6, R3, R2, 0x1 ;  /* 0x0000000203047211 */ /* 0x001fc400078c08ff */
[----:B------:R-:W-:Y:S02]  /*33bc0*/  LEA R10, P5, R11, R2, 0x1 ;  /* 0x000000020b0a7211 */ /* 0x000fe400078a08ff */
[-C--:B------:R-:W-:Y:S01]  /*33bd0*/  LEA.HI.X.SX32 R5, R3, R0.reuse, 0x1, P6 ;  /* 0x0000000003057211 */ /* 0x080fe200030f0eff */
[----:B---3--:R-:W-:Y:S01]  /*33be0*/  IMAD R3, R14, 0x2, R11 ;  /* 0x000000020e037824 */ /* 0x008fe200078e020b */
[----:B------:R-:W-:Y:S02]  /*33bf0*/  PRMT R16, R16, 0x7632, R16 ;  /* 0x0000763210107816 */ /* 0x000fe40000000010 */
[----:B------:R-:W-:Y:S02]  /*33c00*/  LEA.HI.X.SX32 R11, R11, R0, 0x1, P5 ;  /* 0x000000000b0b7211 */ /* 0x000fe400028f0eff */
[----:B----4-:R-:W-:Y:S02]  /*33c10*/  PRMT R17, R17, 0x7632, R17 ;  /* 0x0000763211117816 */ /* 0x010fe40000000011 */
[----:B------:R-:W-:-:S02]  /*33c20*/  PRMT R18, R18, 0x7632, R18 ;  /* 0x0000763212127816 */ /* 0x000fc40000000012 */
[----:B------:R-:W-:Y:S01]  /*33c30*/  ISETP.LT.AND P4, PT, R22, UR4, !P0 ;  /* 0x0000000416007c0c */ /* 0x000fe2000c781270 */
[----:B------:R-:W-:Y:S01]  /*33c40*/  ULDC UR4, c[0x0][0x22c] ;  /* 0x00008b0000047ab9 */ /* 0x000fe20000000800 */
[----:B------:R-:W0:Y:S01]  /*33c50*/  LDC R22, c[0x0][0x248] ;  /* 0x00009200ff167b82 */ /* 0x000e220000000800 */
[----:B------:R-:W-:Y:S01]  /*33c60*/  ISETP.LT.AND P3, PT, R23, UR4, !P0 ;  /* 0x0000000417007c0c */ /* 0x000fe2000c761270 */
[----:B------:R-:W-:Y:S02]  /*33c70*/  ULDC UR4, c[0x0][0x22c] ;  /* 0x00008b0000047ab9 */ /* 0x000fe40000000800 */
[----:B--2---:R-:W-:Y:S01]  /*33c80*/  ISETP.LT.AND P2, PT, R21, UR4, !P0 ;  /* 0x0000000415007c0c */ /* 0x004fe2000c741270 */
[----:B------:R-:W-:-:S06]  /*33c90*/  ULDC UR4, c[0x0][0x22c] ;  /* 0x00008b0000047ab9 */ /* 0x000fcc0000000800 */
[----:B------:R2:W-:Y:S01]  /*33ca0*/  @P4 STG.E.U16 desc[UR40][R4.64], R19 ;  /* 0x0000001304004986 */ /* 0x0005e2000c101528 */
[----:B------:R-:W-:Y:S02]  /*33cb0*/  ISETP.LT.AND P0, PT, R15, UR4, !P0 ;  /* 0x000000040f007c0c */ /* 0x000fe4000c701270 */
[C---:B------:R-:W-:Y:S01]  /*33cc0*/  LEA R8, P4, R3.reuse, R2, 0x1 ;  /* 0x0000000203087211 */ /* 0x040fe200078808ff */
[----:B------:R2:W-:Y:S01]  /*33cd0*/  @P3 STG.E.U16 desc[UR40][R10.64], R16 ;  /* 0x000000100a003986 */ /* 0x0005e2000c101528 */
[----:B0-----:R-:W-:Y:S02]  /*33ce0*/  IMAD R13, R22, 0x2, R3 ;  /* 0x00000002160d7824 */ /* 0x001fe400078e0203 */
[----:B------:R-:W-:-:S03]  /*33cf0*/  LEA.HI.X.SX32 R9, R3, R0, 0x1, P4 ;  /* 0x0000000003097211 */ /* 0x000fc600020f0eff */
[----:B------:R-:W-:Y:S01]  /*33d00*/  LEA R6, P3, R13, R2, 0x1 ;  /* 0x000000020d067211 */ /* 0x000fe200078608ff */
[----:B-1----:R-:W-:-:S03]  /*33d10*/  IMAD R15, R24, 0x2, R13 ;  /* 0x00000002180f7824 */ /* 0x002fc600078e020d */
[----:B------:R-:W-:Y:S01]  /*33d20*/  LEA.HI.X.SX32 R7, R13, R0, 0x1, P3 ;  /* 0x000000000d077211 */ /* 0x000fe200018f0eff */
[----:B------:R2:W-:Y:S01]  /*33d30*/  @P2 STG.E.U16 desc[UR40][R8.64], R17 ;  /* 0x0000001108002986 */ /* 0x0005e2000c101528 */
[----:B------:R-:W-:-:S03]  /*33d40*/  LEA R2, P3, R15, R2, 0x1 ;  /* 0x000000020f027211 */ /* 0x000fc600078608ff */
[----:B------:R2:W-:Y:S01]  /*33d50*/  @P0 STG.E.U16 desc[UR40][R6.64], R18 ;  /* 0x0000001206000986 */ /* 0x0005e2000c101528 */
[----:B------:R-:W-:Y:S01]  /*33d60*/  LEA.HI.X.SX32 R3, R15, R0, 0x1, P3 ;  /* 0x000000000f037211 */ /* 0x000fe200018f0eff */
[----:B------:R-:W-:Y:S08]  /*33d70*/  @!P1 EXIT ;  /* 0x000000000000994d */ /* 0x000ff00003800000 */
[----:B--2---:R-:W-:-:S05]  /*33d80*/  PRMT R19, R19, 0x7632, R19 ;  /* 0x0000763213137816 */ /* 0x004fca0000000013 */
[----:B------:R-:W-:Y:S01]  /*33d90*/  STG.E.U16 desc[UR40][R2.64], R19 ;  /* 0x0000001302007986 */ /* 0x000fe2000c101528 */
[----:B------:R-:W-:Y:S05]  /*33da0*/  EXIT ;  /* 0x000000000000794d */ /* 0x000fea0003800000 */
.L_x_2:
[----:B------:R-:W-:-:S00]  /*33db0*/  BRA `(.L_x_2) ;  /* 0xfffffffc00fc7947 */ /* 0x000fc0000383ffff */
[----:B------:R-:W-:-:S00]  /*33dc0*/  NOP ;  /* 0x0000000000007918 */ /* 0x000fc00000000000 */
        /* <DEDUP_REMOVED lines=11> */
.L_x_3:


//--------------------- .nv.shared.matmul_kernel  --------------------------
	.section	.nv.shared.matmul_kernel,"aw",@nobits
	.sectionflags	@""
	.align	16
	.zero		1024


//--------------------- .nv.shared.reserved.0     --------------------------
	.section	.nv.shared.reserved.0,"aw",@nobits
	.weak		__nv_reservedSMEM_offset_0_alias
	.size		__nv_reservedSMEM_offset_0_alias, 0, 0
	.other		__nv_reservedSMEM_offset_0_alias,@"STO_CUDA_RESERVED_SHARED STV_DEFAULT"
__nv_reservedSMEM_offset_0_alias:
	.zero		0


//--------------------- .nv.constant0.matmul_kernel --------------------------
	.section	.nv.constant0.matmul_kernel,"a",@progbits
	.sectionflags	@""
	.align	4
.nv.constant0.matmul_kernel:
	.zero		608


//--------------------- SYMBOLS --------------------------

	.type		.nv.reservedSmem.offset0,@object
	.size		.nv.reservedSmem.offset0,0x4
